def matmul_kernel(
    a_ptr,
    b_ptr,
    c_ptr,
    M,
    N,
    K,
    stride_am,
    stride_ak,
    stride_bk,
    stride_bn,
    stride_cm,
    stride_cn,
    BLOCK_M: tl.constexpr,
    BLOCK_N: tl.constexpr,
    BLOCK_K: tl.constexpr,
    GROUP_M: tl.constexpr,
):
    pid = tl.program_id(axis=0)
    num_pid_m = tl.cdiv(M, BLOCK_M)
    num_pid_n = tl.cdiv(N, BLOCK_N)
    num_pid_in_group = GROUP_M * num_pid_n
    group_id = pid // num_pid_in_group
    first_pid_m = group_id * GROUP_M
    group_size_m = min(num_pid_m - first_pid_m, GROUP_M)
    pid_m = first_pid_m + ((pid % num_pid_in_group) % group_size_m)
    pid_n = (pid % num_pid_in_group) // group_size_m

    offs_am = (pid_m * BLOCK_M + tl.arange(0, BLOCK_M)) % M
    offs_bn = (pid_n * BLOCK_N + tl.arange(0, BLOCK_N)) % N
    offs_k = tl.arange(0, BLOCK_K)
    a_ptrs = a_ptr + offs_am[:, None] * stride_am + offs_k[None, :] * stride_ak
    b_ptrs = b_ptr + offs_k[:, None] * stride_bk + offs_bn[None, :] * stride_bn

    acc = tl.zeros((BLOCK_M, BLOCK_N), dtype=tl.float32)
    for kk in range(0, tl.cdiv(K, BLOCK_K)):
        a = tl.load(a_ptrs, mask=offs_k[None, :] < K - kk * BLOCK_K, other=0.0)
        b = tl.load(b_ptrs, mask=offs_k[:, None] < K - kk * BLOCK_K, other=0.0)
        acc = tl.dot(a, b, acc)
        a_ptrs += BLOCK_K * stride_ak
        b_ptrs += BLOCK_K * stride_bk

    c = acc.to(c_ptr.dtype.element_ty)
    offs_cm = pid_m * BLOCK_M + tl.arange(0, BLOCK_M)
    offs_cn = pid_n * BLOCK_N + tl.arange(0, BLOCK_N)
    c_ptrs = c_ptr + offs_cm[:, None] * stride_cm + offs_cn[None, :] * stride_cn
    mask = (offs_cm[:, None] < M) & (offs_cn[None, :] < N)
    tl.store(c_ptrs, c, mask=mask)

# config = {"BLOCK_K": 64, "BLOCK_M": 128, "BLOCK_N": 256, "GROUP_M": 8, "arch": "sm_100", "dtype": "fp16", "num_ctas": 1, "num_stages": 2, "num_warps": 2}
# arch = sm_100


// ===== COMPILED SASS (sm_100a) =====

	.target	sm_100a

	.elftype	@"ET_EXEC"


//--------------------- .note.nv.tkinfo           --------------------------
	.section	.note.nv.tkinfo,"",@"SHT_NOTE"
	.sectionflags	@"SHF_NOTE_NV_TKINFO"
	.tkinfo
        /*0018*/ 	.word	0x00000081
        /*0030*/ 	.string	""
        /*0030*/ 	.string	"ptxas-blackwell"
        /*0030*/ 	.string	"Cuda compilation tools, release 12.9, V12.9.86"
        /*0030*/ 	.string	"Build cuda_12.9.r12.9/compiler.36037853_0"
        /*0030*/ 	.string	"-v  -suppress-debug-info  -lineinfo  -arch sm_100a "



//--------------------- .note.nv.cuver            --------------------------
	.section	.note.nv.cuver,"",@"SHT_NOTE"
	.sectionflags	@"SHF_NOTE_NV_CUVER"
        /*0018*/ 	.short	0x0001
        /*001a*/ 	.short	0x0064
        /*001c*/ 	.short	0x0001
        /*001e*/ 	.short	0x0000
        /*0020*/ 	.short	0x0001
        /*0022*/ 	.short	0x0000


//--------------------- .nv.info                  --------------------------
	.section	.nv.info,"",@"SHT_CUDA_INFO"
	.align	4


	//----- nvinfo : EIATTR_REGCOUNT
	.align		4
        /*0000*/ 	.byte	0x04, 0x2f
        /*0002*/ 	.short	(.L_1 - .L_0)
	.align		4
.L_0:
        /*0004*/ 	.word	index@(matmul_kernel)
        /*0008*/ 	.word	0x00000020


	//----- nvinfo : EIATTR_FRAME_SIZE
	.align		4
.L_1:
        /*000c*/ 	.byte	0x04, 0x11
        /*000e*/ 	.short	(.L_3 - .L_2)
	.align		4
.L_2:
        /*0010*/ 	.word	index@(matmul_kernel)
        /*0014*/ 	.word	0x00004588


	//----- nvinfo : EIATTR_MIN_STACK_SIZE
	.align		4
.L_3:
        /*0018*/ 	.byte	0x04, 0x12
        /*001a*/ 	.short	(.L_5 - .L_4)
	.align		4
.L_4:
        /*001c*/ 	.word	index@(matmul_kernel)
        /*0020*/ 	.word	0x00004588
.L_5:


//--------------------- .nv.info.matmul_kernel    --------------------------
	.section	.nv.info.matmul_kernel,"",@"SHT_CUDA_INFO"
	.sectionflags	@""
	.align	4


	//----- nvinfo : EIATTR_CUDA_API_VERSION
	.align		4
        /*0000*/ 	.byte	0x04, 0x37
        /*0002*/ 	.short	(.L_7 - .L_6)
.L_6:
        /*0004*/ 	.word	0x00000081


	//----- nvinfo : EIATTR_KPARAM_INFO
	.align		4
.L_7:
        /*0008*/ 	.byte	0x04, 0x17
        /*000a*/ 	.short	(.L_9 - .L_8)
.L_8:
        /*000c*/ 	.word	0x00000000
        /*0010*/ 	.short	0x000d
        /*0012*/ 	.short	0x0048
        /*0014*/ 	.byte	0x00, 0xf4, 0x21, 0x00


	//----- nvinfo : EIATTR_KPARAM_INFO
	.align		4
.L_9:
        /*0018*/ 	.byte	0x04, 0x17
        /*001a*/ 	.short	(.L_11 - .L_10)
.L_10:
        /*001c*/ 	.word	0x00000000
        /*0020*/ 	.short	0x000c
        /*0022*/ 	.short	0x0040
        /*0024*/ 	.byte	0x00, 0xf4, 0x21, 0x00


	//----- nvinfo : EIATTR_KPARAM_INFO
	.align		4
.L_11:
        /*0028*/ 	.byte	0x04, 0x17
        /*002a*/ 	.short	(.L_13 - .L_12)
.L_12:
        /*002c*/ 	.word	0x00000000
        /*0030*/ 	.short	0x000b
        /*0032*/ 	.short	0x0038
        /*0034*/ 	.byte	0x00, 0xf0, 0x11, 0x00


	//----- nvinfo : EIATTR_KPARAM_INFO
	.align		4
.L_13:
        /*0038*/ 	.byte	0x04, 0x17
        /*003a*/ 	.short	(.L_15 - .L_14)
.L_14:
        /*003c*/ 	.word	0x00000000
        /*0040*/ 	.short	0x000a
        /*0042*/ 	.short	0x0034
        /*0044*/ 	.byte	0x00, 0xf0, 0x11, 0x00


	//----- nvinfo : EIATTR_KPARAM_INFO
	.align		4
.L_15:
        /*0048*/ 	.byte	0x04, 0x17
        /*004a*/ 	.short	(.L_17 - .L_16)
.L_16:
        /*004c*/ 	.word	0x00000000
        /*0050*/ 	.short	0x0009
        /*0052*/ 	.short	0x0030
        /*0054*/ 	.byte	0x00, 0xf0, 0x11, 0x00


	//----- nvinfo : EIATTR_KPARAM_INFO
	.align		4
.L_17:
        /*0058*/ 	.byte	0x04, 0x17
        /*005a*/ 	.short	(.L_19 - .L_18)
.L_18:
        /*005c*/ 	.word	0x00000000
        /*0060*/ 	.short	0x0008
        /*0062*/ 	.short	0x002c
        /*0064*/ 	.byte	0x00, 0xf0, 0x11, 0x00


	//----- nvinfo : EIATTR_KPARAM_INFO
	.align		4
.L_19:
        /*0068*/ 	.byte	0x04, 0x17
        /*006a*/ 	.short	(.L_21 - .L_20)
.L_20:
        /*006c*/ 	.word	0x00000000
        /*0070*/ 	.short	0x0007
        /*0072*/ 	.short	0x0028
        /*0074*/ 	.byte	0x00, 0xf0, 0x11, 0x00


	//----- nvinfo : EIATTR_KPARAM_INFO
	.align		4
.L_21:
        /*0078*/ 	.byte	0x04, 0x17
        /*007a*/ 	.short	(.L_23 - .L_22)
.L_22:
        /*007c*/ 	.word	0x00000000
        /*0080*/ 	.short	0x0006
        /*0082*/ 	.short	0x0024
        /*0084*/ 	.byte	0x00, 0xf0, 0x11, 0x00


	//----- nvinfo : EIATTR_KPARAM_INFO
	.align		4
.L_23:
        /*0088*/ 	.byte	0x04, 0x17
        /*008a*/ 	.short	(.L_25 - .L_24)
.L_24:
        /*008c*/ 	.word	0x00000000
        /*0090*/ 	.short	0x0005
        /*0092*/ 	.short	0x0020
        /*0094*/ 	.byte	0x00, 0xf0, 0x11, 0x00


	//----- nvinfo : EIATTR_KPARAM_INFO
	.align		4
.L_25:
        /*0098*/ 	.byte	0x04, 0x17
        /*009a*/ 	.short	(.L_27 - .L_26)
.L_26:
        /*009c*/ 	.word	0x00000000
        /*00a0*/ 	.short	0x0004
        /*00a2*/ 	.short	0x001c
        /*00a4*/ 	.byte	0x00, 0xf0, 0x11, 0x00


	//----- nvinfo : EIATTR_KPARAM_INFO
	.align		4
.L_27:
        /*00a8*/ 	.byte	0x04, 0x17
        /*00aa*/ 	.short	(.L_29 - .L_28)
.L_28:
        /*00ac*/ 	.word	0x00000000
        /*00b0*/ 	.short	0x0003
        /*00b2*/ 	.short	0x0018
        /*00b4*/ 	.byte	0x00, 0xf0, 0x11, 0x00


	//----- nvinfo : EIATTR_KPARAM_INFO
	.align		4
.L_29:
        /*00b8*/ 	.byte	0x04, 0x17
        /*00ba*/ 	.short	(.L_31 - .L_30)
.L_30:
        /*00bc*/ 	.word	0x00000000
        /*00c0*/ 	.short	0x0002
        /*00c2*/ 	.short	0x0010
        /*00c4*/ 	.byte	0x00, 0xf4, 0x21, 0x00


	//----- nvinfo : EIATTR_KPARAM_INFO
	.align		4
.L_31:
        /*00c8*/ 	.byte	0x04, 0x17
        /*00ca*/ 	.short	(.L_33 - .L_32)
.L_32:
        /*00cc*/ 	.word	0x00000000
        /*00d0*/ 	.short	0x0001
        /*00d2*/ 	.short	0x0008
        /*00d4*/ 	.byte	0x00, 0xf4, 0x21, 0x00


	//----- nvinfo : EIATTR_KPARAM_INFO
	.align		4
.L_33:
        /*00d8*/ 	.byte	0x04, 0x17
        /*00da*/ 	.short	(.L_35 - .L_34)
.L_34:
        /*00dc*/ 	.word	0x00000000
        /*00e0*/ 	.short	0x0000
        /*00e2*/ 	.short	0x0000
        /*00e4*/ 	.byte	0x00, 0xf4, 0x21, 0x00


	//----- nvinfo : EIATTR_SPARSE_MMA_MASK
	.align		4
.L_35:
        /*00e8*/ 	.byte	0x03, 0x50
        /*00ea*/ 	.short	0x0000


	//----- nvinfo : EIATTR_MAXREG_COUNT
	.align		4
        /*00ec*/ 	.byte	0x03, 0x1b
        /*00ee*/ 	.short	0x00ff


	//----- nvinfo : EIATTR_NUM_BARRIERS
	.align		4
        /*00f0*/ 	.byte	0x02, 0x4c
        /*00f2*/ 	.byte	0x01
	.zero		1


	//----- nvinfo : EIATTR_ANNOTATIONS
	.align		4
        /*00f4*/ 	.byte	0x04, 0x55
        /*00f6*/ 	.short	(.L_37 - .L_36)


	//   ....[0]....
.L_36:
        /*00f8*/ 	.word	0x00000001
        /*00fc*/ 	.byte	0x50, 0x05, 0x00, 0x00, 0x01, 0x00, 0x00, 0x00, 0x80, 0x05, 0x00, 0x00, 0x01, 0x00, 0x00, 0x00
        /* <DEDUP_REMOVED lines=3361> */
        /*d31c*/ 	.byte	0xe0, 0x5e, 0x03, 0x00, 0x01, 0x00, 0x00, 0x00, 0xf0, 0x5e, 0x03, 0x00


	//----- nvinfo : EIATTR_VRC_CTA_INIT_COUNT
	.align		4
.L_37:
        /*d328*/ 	.byte	0x02, 0x4a
	.zero		1
	.zero		1


	//----- nvinfo : EIATTR_EXIT_INSTR_OFFSETS
	.align		4
        /*d32c*/ 	.byte	0x04, 0x1c
        /*d32e*/ 	.short	(.L_39 - .L_38)


	//   ....[0]....
.L_38:
        /*d330*/ 	.word	0x0006e080


	//   ....[1]....
        /*d334*/ 	.word	0x0006e0b0


	//----- nvinfo : EIATTR_REQNTID
	.align		4
.L_39:
        /*d338*/ 	.byte	0x04, 0x10
        /*d33a*/ 	.short	(.L_41 - .L_40)
.L_40:
        /*d33c*/ 	.word	0x00000040
        /*d340*/ 	.word	0x00000001
        /*d344*/ 	.word	0x00000001


	//----- nvinfo : EIATTR_CBANK_PARAM_SIZE
	.align		4
.L_41:
        /*d348*/ 	.byte	0x03, 0x19
        /*d34a*/ 	.short	0x0050


	//----- nvinfo : EIATTR_PARAM_CBANK
	.align		4
        /*d34c*/ 	.byte	0x04, 0x0a
        /*d34e*/ 	.short	(.L_43 - .L_42)
	.align		4
.L_42:
        /*d350*/ 	.word	index@(.nv.constant0.matmul_kernel)
        /*d354*/ 	.short	0x0380
        /*d356*/ 	.short	0x0050


	//----- nvinfo : EIATTR_SW_WAR
	.align		4
.L_43:
        /*d358*/ 	.byte	0x04, 0x36
        /*d35a*/ 	.short	(.L_45 - .L_44)
.L_44:
        /*d35c*/ 	.word	0x00000008
.L_45:


//--------------------- .nv.compat                --------------------------
	.section	.nv.compat,"",@"SHT_CUDA_COMPAT_INFO"
	.align	4
        /*0000*/ 	.byte	0x02, 0x02, 0x01, 0x00, 0x02, 0x05, 0x05, 0x00, 0x02, 0x03, 0x00, 0x00, 0x02, 0x06, 0x01, 0x00


//--------------------- .nv.callgraph             --------------------------
	.section	.nv.callgraph,"",@"SHT_CUDA_CALLGRAPH"
	.align	4
	.sectionentsize	8
	.align		4
        /*0000*/ 	.word	0x00000000
	.align		4
        /*0004*/ 	.word	0xffffffff
	.align		4
        /*0008*/ 	.word	0x00000000
	.align		4
        /*000c*/ 	.word	0xfffffffe
	.align		4
        /*0010*/ 	.word	0x00000000
	.align		4
        /*0014*/ 	.word	0xfffffffd
	.align		4
        /*0018*/ 	.word	0x00000000
	.align		4
        /*001c*/ 	.word	0xfffffffc


//--------------------- .text.matmul_kernel       --------------------------
	.section	.text.matmul_kernel,"ax",@progbits
	.align	128
        .global         matmul_kernel
        .type           matmul_kernel,@function
        .size           matmul_kernel,(.L_x_4 - matmul_kernel)
        .other          matmul_kernel,@"STO_CUDA_ENTRY STV_DEFAULT"
matmul_kernel:
.text.matmul_kernel:
[----:B------:R-:W0:Y:S08]  /*0000*/  LDC R1, c[0x0][0x37c] ;  /* 0x0000df00ff017b82 */ /* 0x000e300000000800 */
[----:B------:R-:W1:Y:S01]  /*0010*/  LDC.64 R16, c[0x0][0x398] ;  /* 0x0000e600ff107b82 */ /* 0x000e620000000a00 */
[----:B0-----:R-:W-:Y:S01]  /*0020*/  VIADD R1, R1, 0xffffba78 ;  /* 0xffffba7801017836 */ /* 0x001fe20000000000 */
[----:B------:R-:W0:Y:S01]  /*0030*/  S2R R12, SR_TID.X ;  /* 0x00000000000c7919 */ /* 0x000e220000002100 */
[----:B------:R-:W2:Y:S01]  /*0040*/  LDCU UR4, c[0x0][0x3a0] ;  /* 0x00007400ff0477ac */ /* 0x000ea20008000800 */
[----:B------:R-:W-:-:S04]  /*0050*/  UMOV UR5, 0x400 ;  /* 0x0000040000057882 */ /* 0x000fc80000000000 */
[----:B------:R-:W3:Y:S01]  /*0060*/  S2UR UR6, SR_CgaCtaId ;  /* 0x00000000000679c3 */ /* 0x000ee20000008800 */
[----:B------:R-:W4:Y:S01]  /*0070*/  LDCU.64 UR8, c[0x0][0x358] ;  /* 0x00006b00ff0877ac */ /* 0x000f220008000a00 */
[----:B--2---:R-:W-:Y:S01]  /*0080*/  UIADD3 UR4, UPT, UPT, UR4, 0x3f, URZ ;  /* 0x0000003f04047890 */ /* 0x004fe2000fffe0ff */
[----:B-1----:R-:W-:-:S03]  /*0090*/  VIADD R0, R17, 0xff ;  /* 0x000000ff11007836 */ /* 0x002fc60000000000 */
[----:B------:R-:W-:Y:S02]  /*00a0*/  UISETP.GT.AND UP0, UPT, UR4, 0x3f, UPT ;  /* 0x0000003f0400788c */ /* 0x000fe4000bf04270 */
[----:B------:R-:W-:Y:S01]  /*00b0*/  SHF.R.S32.HI R3, RZ, 0x1f, R0 ;  /* 0x0000001fff037819 */ /* 0x000fe20000011400 */
[----:B---3--:R-:W-:-:S03]  /*00c0*/  ULEA UR5, UR6, UR5, 0x18 ;  /* 0x0000000506057291 */ /* 0x008fc6000f8ec0ff */
[----:B------:R-:W-:Y:S02]  /*00d0*/  LEA.HI R3, R3, R0, RZ, 0x8 ;  /* 0x0000000003037211 */ /* 0x000fe400078f40ff */
[----:B0-----:R-:W-:Y:S02]  /*00e0*/  LOP3.LUT R14, R12, 0x3f, RZ, 0xc0, !PT ;  /* 0x0000003f0c0e7812 */ /* 0x001fe400078ec0ff */
[----:B------:R-:W-:Y:S02]  /*00f0*/  SHF.R.S32.HI R0, RZ, 0x8, R3 ;  /* 0x00000008ff007819 */ /* 0x000fe40000011403 */
[----:B------:R-:W0:Y:S03]  /*0100*/  S2R R3, SR_CTAID.X ;  /* 0x0000000000037919 */ /* 0x000e260000002500 */
[----:B------:R-:W-:-:S05]  /*0110*/  IMAD.SHL.U32 R0, R0, 0x8, RZ ;  /* 0x0000000800007824 */ /* 0x000fca00078e00ff */
[-C--:B------:R-:W-:Y:S02]  /*0120*/  IABS R7, R0.reuse ;  /* 0x0000000000077213 */ /* 0x080fe40000000000 */
[----:B------:R-:W-:Y:S02]  /*0130*/  IABS R10, R0 ;  /* 0x00000000000a7213 */ /* 0x000fe40000000000 */
[----:B------:R-:W1:Y:S08]  /*0140*/  I2F.RP R2, R7 ;  /* 0x0000000700027306 */ /* 0x000e700000209400 */
[----:B-1----:R-:W1:Y:S01]  /*0150*/  MUFU.RCP R2, R2 ;  /* 0x0000000200027308 */ /* 0x002e620000001000 */
[----:B0-----:R-:W-:Y:S01]  /*0160*/  IABS R8, R3 ;  /* 0x0000000300087213 */ /* 0x001fe20000000000 */
[----:B-1----:R-:W-:-:S02]  /*0170*/  VIADD R4, R2, 0xffffffe ;  /* 0x0ffffffe02047836 */ /* 0x002fc40000000000 */
[----:B------:R-:W-:-:S04]  /*0180*/  IMAD.MOV R2, RZ, RZ, -R10 ;  /* 0x000000ffff027224 */ /* 0x000fc800078e0a0a */
[----:B------:R0:W1:Y:S02]  /*0190*/  F2I.FTZ.U32.TRUNC.NTZ R5, R4 ;  /* 0x0000000400057305 */ /* 0x000064000021f000 */
[----:B0-----:R-:W-:Y:S02]  /*01a0*/  IMAD.MOV.U32 R4, RZ, RZ, RZ ;  /* 0x000000ffff047224 */ /* 0x001fe400078e00ff */
[----:B-1----:R-:W-:-:S04]  /*01b0*/  IMAD.MOV R6, RZ, RZ, -R5 ;  /* 0x000000ffff067224 */ /* 0x002fc800078e0a05 */
[----:B------:R-:W-:Y:S02]  /*01c0*/  IMAD R9, R6, R7, RZ ;  /* 0x0000000706097224 */ /* 0x000fe400078e02ff */
[----:B------:R-:W-:Y:S02]  /*01d0*/  IMAD.MOV.U32 R6, RZ, RZ, R8 ;  /* 0x000000ffff067224 */ /* 0x000fe400078e0008 */
[----:B------:R-:W-:-:S06]  /*01e0*/  IMAD.HI.U32 R5, R5, R9, R4 ;  /* 0x0000000905057227 */ /* 0x000fcc00078e0004 */
[----:B------:R-:W-:-:S04]  /*01f0*/  IMAD.HI.U32 R5, R5, R6, RZ ;  /* 0x0000000605057227 */ /* 0x000fc800078e00ff */
[----:B------:R-:W-:-:S05]  /*0200*/  IMAD R2, R5, R2, R6 ;  /* 0x0000000205027224 */ /* 0x000fca00078e0206 */
[----:B------:R-:W-:-:S13]  /*0210*/  ISETP.GT.U32.AND P1, PT, R7, R2, PT ;  /* 0x000000020700720c */ /* 0x000fda0003f24070 */
[----:B------:R-:W-:Y:S02]  /*0220*/  @!P1 IMAD.IADD R2, R2, 0x1, -R7 ;  /* 0x0000000102029824 */ /* 0x000fe400078e0a07 */
[----:B------:R-:W-:Y:S01]  /*0230*/  @!P1 VIADD R5, R5, 0x1 ;  /* 0x0000000105059836 */ /* 0x000fe20000000000 */
[----:B------:R-:W-:Y:S02]  /*0240*/  ISETP.NE.AND P1, PT, R0, RZ, PT ;  /* 0x000000ff0000720c */ /* 0x000fe40003f25270 */
[----:B------:R-:W-:Y:S02]  /*0250*/  ISETP.GE.U32.AND P0, PT, R2, R7, PT ;  /* 0x000000070200720c */ /* 0x000fe40003f06070 */
[----:B------:R-:W-:-:S04]  /*0260*/  LOP3.LUT R2, R3, R0, RZ, 0x3c, !PT ;  /* 0x0000000003027212 */ /* 0x000fc800078e3cff */
[----:B------:R-:W-:Y:S01]  /*0270*/  ISETP.GE.AND P2, PT, R2, RZ, PT ;  /* 0x000000ff0200720c */ /* 0x000fe20003f46270 */
[----:B------:R-:W-:-:S06]  /*0280*/  VIADD R2, R16, 0x7f ;  /* 0x0000007f10027836 */ /* 0x000fcc0000000000 */
[----:B------:R-:W-:-:S04]  /*0290*/  @P0 VIADD R5, R5, 0x1 ;  /* 0x0000000105050836 */ /* 0x000fc80000000000 */
[----:B------:R-:W-:Y:S01]  /*02a0*/  IMAD.MOV.U32 R4, RZ, RZ, R5 ;  /* 0x000000ffff047224 */ /* 0x000fe200078e0005 */
[----:B------:R-:W-:-:S03]  /*02b0*/  SHF.R.S32.HI R5, RZ, 0x1f, R2 ;  /* 0x0000001fff057819 */ /* 0x000fc60000011402 */
[----:B------:R-:W-:Y:S01]  /*02c0*/  @!P2 IMAD.MOV R4, RZ, RZ, -R4 ;  /* 0x000000ffff04a224 */ /* 0x000fe200078e0a04 */
[----:B------:R-:W-:Y:S02]  /*02d0*/  @!P1 LOP3.LUT R4, RZ, R0, RZ, 0x33, !PT ;  /* 0x00000000ff049212 */ /* 0x000fe400078e33ff */
[----:B------:R-:W-:-:S03]  /*02e0*/  LEA.HI R5, R5, R2, RZ, 0x7 ;  /* 0x0000000205057211 */ /* 0x000fc600078f38ff */
[----:B------:R-:W-:Y:S02]  /*02f0*/  IMAD.SHL.U32 R2, R4, 0x8, RZ ;  /* 0x0000000804027824 */ /* 0x000fe400078e00ff */
[----:B------:R-:W-:-:S03]  /*0300*/  IMAD.MOV R4, RZ, RZ, -R4 ;  /* 0x000000ffff047224 */ /* 0x000fc600078e0a04 */
[----:B------:R-:W-:Y:S01]  /*0310*/  LEA.HI.SX32 R5, R5, -R2, 0x19 ;  /* 0x8000000205057211 */ /* 0x000fe200078fcaff */
[----:B------:R-:W-:Y:S02]  /*0320*/  IMAD R13, R0, R4, R3 ;  /* 0x00000004000d7224 */ /* 0x000fe400078e0203 */
[----:B------:R-:W-:Y:S01]  /*0330*/  IMAD.MOV.U32 R4, RZ, RZ, RZ ;  /* 0x000000ffff047224 */ /* 0x000fe200078e00ff */
[----:B------:R-:W-:Y:S02]  /*0340*/  VIMNMX R6, PT, PT, R5, 0x8, PT ;  /* 0x0000000805067848 */ /* 0x000fe40003fe0100 */
[----:B------:R-:W-:Y:S02]  /*0350*/  IABS R11, R13 ;  /* 0x0000000d000b7213 */ /* 0x000fe40000000000 */
[----:B------:R-:W-:-:S04]  /*0360*/  IABS R9, R6 ;  /* 0x0000000600097213 */ /* 0x000fc80000000000 */
[----:B------:R-:W0:Y:S08]  /*0370*/  I2F.RP R7, R9 ;  /* 0x0000000900077306 */ /* 0x000e300000209400 */
[----:B0-----:R-:W0:Y:S02]  /*0380*/  MUFU.RCP R7, R7 ;  /* 0x0000000700077308 */ /* 0x001e240000001000 */
[----:B0-----:R-:W-:-:S06]  /*0390*/  VIADD R5, R7, 0xffffffe ;  /* 0x0ffffffe07057836 */ /* 0x001fcc0000000000 */
[----:B------:R-:W0:Y:S02]  /*03a0*/  F2I.FTZ.U32.TRUNC.NTZ R5, R5 ;  /* 0x0000000500057305 */ /* 0x000e24000021f000 */
[----:B0-----:R-:W-:-:S04]  /*03b0*/  IMAD.MOV R8, RZ, RZ, -R5 ;  /* 0x000000ffff087224 */ /* 0x001fc800078e0a05 */
[----:B------:R-:W-:-:S04]  /*03c0*/  IMAD.MOV.U32 R0, RZ, RZ, R8 ;  /* 0x000000ffff007224 */ /* 0x000fc800078e0008 */
[----:B------:R-:W-:Y:S01]  /*03d0*/  IMAD R3, R0, R9, RZ ;  /* 0x0000000900037224 */ /* 0x000fe200078e02ff */
[----:B------:R-:W-:-:S03]  /*03e0*/  IABS R0, R6 ;  /* 0x0000000600007213 */ /* 0x000fc60000000000 */
[----:B------:R-:W-:-:S04]  /*03f0*/  IMAD.HI.U32 R4, R5, R3, R4 ;  /* 0x0000000305047227 */ /* 0x000fc800078e0004 */
[----:B------:R-:W-:Y:S02]  /*0400*/  IMAD.MOV R0, RZ, RZ, -R0 ;  /* 0x000000ffff007224 */ /* 0x000fe400078e0a00 */
        /* <DEDUP_REMOVED lines=8> */
[----:B------:R-:W-:-:S07]  /*0490*/  ISETP.GE.AND P2, PT, R0, RZ, PT ;  /* 0x000000ff0000720c */ /* 0x000fce0003f46270 */
[----:B------:R-:W-:-:S06]  /*04a0*/  @P0 VIADD R4, R4, 0x1 ;  /* 0x0000000104040836 */ /* 0x000fcc0000000000 */
[----:B------:R-:W-:Y:S01]  /*04b0*/  @!P2 IMAD.MOV R4, RZ, RZ, -R4 ;  /* 0x000000ffff04a224 */ /* 0x000fe200078e0a04 */
[----:B------:R-:W-:-:S05]  /*04c0*/  @!P1 LOP3.LUT R4, RZ, R6, RZ, 0x33, !PT ;  /* 0x00000006ff049212 */ /* 0x000fca00078e33ff */
[----:B------:R-:W-:-:S04]  /*04d0*/  IMAD.MOV R3, RZ, RZ, -R4 ;  /* 0x000000ffff037224 */ /* 0x000fc800078e0a04 */
[----:B------:R-:W-:-:S04]  /*04e0*/  IMAD R3, R6, R3, R13 ;  /* 0x0000000306037224 */ /* 0x000fc800078e020d */
[----:B------:R-:W-:Y:S02]  /*04f0*/  IMAD.IADD R0, R2, 0x1, R3 ;  /* 0x0000000102007824 */ /* 0x000fe400078e0203 */
[----:B------:R-:W-:Y:S02]  /*0500*/  IMAD.SHL.U32 R3, R4, 0x100, RZ ;  /* 0x0000010004037824 */ /* 0x000fe400078e00ff */
[----:B------:R-:W-:Y:S02]  /*0510*/  IMAD R0, R0, 0x80, R14 ;  /* 0x0000008000007824 */ /* 0x000fe400078e020e */
[C---:B------:R-:W-:Y:S02]  /*0520*/  VIADD R2, R3.reuse, 0x1 ;  /* 0x0000000103027836 */ /* 0x040fe40000000000 */
[C---:B------:R-:W-:Y:S02]  /*0530*/  VIADD R5, R3.reuse, 0x2 ;  /* 0x0000000203057836 */ /* 0x040fe40000000000 */
[C---:B------:R-:W-:Y:S01]  /*0540*/  VIADD R4, R3.reuse, 0x3 ;  /* 0x0000000303047836 */ /* 0x040fe20000000000 */
[----:B------:R0:W-:Y:S01]  /*0550*/  STL [R1+0x5f4], R2 ;  /* 0x0005f40201007387 */ /* 0x0001e20000100800 */
[----:B------:R-:W-:-:S02]  /*0560*/  VIADD R6, R3, 0x1c ;  /* 0x0000001c03067836 */ /* 0x000fc40000000000 */
[C---:B------:R-:W-:Y:S01]  /*0570*/  VIADD R7, R3.reuse, 0xf7 ;  /* 0x000000f703077836 */ /* 0x040fe20000000000 */
[----:B------:R1:W-:Y:S01]  /*0580*/  STL [R1+0x5f0], R5 ;  /* 0x0005f00501007387 */ /* 0x0003e20000100800 */
[C---:B------:R-:W-:Y:S02]  /*0590*/  VIADD R29, R3.reuse, 0x11 ;  /* 0x00000011031d7836 */ /* 0x040fe40000000000 */
[C---:B------:R-:W-:Y:S01]  /*05a0*/  VIADD R28, R3.reuse, 0x12 ;  /* 0x00000012031c7836 */ /* 0x040fe20000000000 */
[----:B------:R2:W-:Y:S01]  /*05b0*/  STL [R1+0x5ec], R4 ;  /* 0x0005ec0401007387 */ /* 0x0005e20000100800 */
[C---:B------:R-:W-:Y:S02]  /*05c0*/  VIADD R21, R3.reuse, 0xf0 ;  /* 0x000000f003157836 */ /* 0x040fe40000000000 */
[C---:B0-----:R-:W-:Y:S02]  /*05d0*/  VIADD R2, R3.reuse, 0x4 ;  /* 0x0000000403027836 */ /* 0x041fe40000000000 */
[----:B------:R-:W-:-:S02]  /*05e0*/  VIADD R20, R3, 0xf1 ;  /* 0x000000f103147836 */ /* 0x000fc40000000000 */
[C---:B-1----:R-:W-:Y:S01]  /*05f0*/  VIADD R5, R3.reuse, 0x5 ;  /* 0x0000000503057836 */ /* 0x042fe20000000000 */
[----:B------:R0:W-:Y:S01]  /*0600*/  STL [R1+0x5e8], R2 ;  /* 0x0005e80201007387 */ /* 0x0001e20000100800 */
[C---:B------:R-:W-:Y:S02]  /*0610*/  VIADD R9, R3.reuse, 0xf2 ;  /* 0x000000f203097836 */ /* 0x040fe40000000000 */
[C---:B--2---:R-:W-:Y:S01]  /*0620*/  VIADD R4, R3.reuse, 0x6 ;  /* 0x0000000603047836 */ /* 0x044fe20000000000 */
[----:B------:R1:W-:Y:S01]  /*0630*/  STL [R1+0x5e4], R5 ;  /* 0x0005e40501007387 */ /* 0x0003e20000100800 */
[C---:B------:R-:W-:Y:S02]  /*0640*/  VIADD R19, R3.reuse, 0xf3 ;  /* 0x000000f303137836 */ /* 0x040fe40000000000 */
[C---:B------:R-:W-:Y:S01]  /*0650*/  VIADD R11, R3.reuse, 0xf4 ;  /* 0x000000f4030b7836 */ /* 0x040fe20000000000 */
[----:B------:R2:W-:Y:S01]  /*0660*/  STL [R1+0x5e0], R4 ;  /* 0x0005e00401007387 */ /* 0x0005e20000100800 */
[----:B------:R-:W-:-:S02]  /*0670*/  VIADD R8, R3, 0xf5 ;  /* 0x000000f503087836 */ /* 0x000fc40000000000 */
[C---:B0-----:R-:W-:Y:S02]  /*0680*/  VIADD R2, R3.reuse, 0x7 ;  /* 0x0000000703027836 */ /* 0x041fe40000000000 */
[C---:B------:R-:W-:Y:S02]  /*0690*/  VIADD R22, R3.reuse, 0xf9 ;  /* 0x000000f903167836 */ /* 0x040fe40000000000 */
[C---:B-1----:R-:W-:Y:S01]  /*06a0*/  VIADD R5, R3.reuse, 0x8 ;  /* 0x0000000803057836 */ /* 0x042fe20000000000 */
[----:B------:R0:W-:Y:S01]  /*06b0*/  STL [R1+0x5dc], R2 ;  /* 0x0005dc0201007387 */ /* 0x0001e20000100800 */
[C---:B------:R-:W-:Y:S02]  /*06c0*/  VIADD R23, R3.reuse, 0xfa ;  /* 0x000000fa03177836 */ /* 0x040fe40000000000 */
[C---:B--2---:R-:W-:Y:S01]  /*06d0*/  VIADD R4, R3.reuse, 0x9 ;  /* 0x0000000903047836 */ /* 0x044fe20000000000 */
[----:B------:R1:W-:Y:S01]  /*06e0*/  STL [R1+0x5d8], R5 ;  /* 0x0005d80501007387 */ /* 0x0003e20000100800 */
[----:B------:R-:W-:-:S02]  /*06f0*/  VIADD R24, R3, 0xfc ;  /* 0x000000fc03187836 */ /* 0x000fc40000000000 */
[C---:B------:R-:W-:Y:S01]  /*0700*/  VIADD R18, R3.reuse, 0xfd ;  /* 0x000000fd03127836 */ /* 0x040fe20000000000 */
[----:B------:R2:W-:Y:S01]  /*0710*/  STL [R1+0x5d4], R4 ;  /* 0x0005d40401007387 */ /* 0x0005e20000100800 */
[C---:B------:R-:W-:Y:S02]  /*0720*/  VIADD R25, R3.reuse, 0xff ;  /* 0x000000ff03197836 */ /* 0x040fe40000000000 */
[C---:B0-----:R-:W-:Y:S02]  /*0730*/  VIADD R2, R3.reuse, 0xa ;  /* 0x0000000a03027836 */ /* 0x041fe40000000000 */
[----:B-1----:R-:W-:-:S03]  /*0740*/  VIADD R5, R3, 0xb ;  /* 0x0000000b03057836 */ /* 0x002fc60000000000 */
[----:B------:R0:W-:Y:S01]  /*0750*/  STL [R1+0x5d0], R2 ;  /* 0x0005d00201007387 */ /* 0x0001e20000100800 */
[----:B--2---:R-:W-:-:S03]  /*0760*/  VIADD R4, R3, 0xc ;  /* 0x0000000c03047836 */ /* 0x004fc60000000000 */
[----:B------:R1:W-:Y:S04]  /*0770*/  STL [R1+0x5cc], R5 ;  /* 0x0005cc0501007387 */ /* 0x0003e80000100800 */
[----:B------:R2:W-:Y:S01]  /*0780*/  STL [R1+0x5c8], R4 ;  /* 0x0005c80401007387 */ /* 0x0005e20000100800 */
        /* <DEDUP_REMOVED lines=9> */
[C---:B--2---:R-:W-:Y:S02]  /*0820*/  VIADD R4, R3.reuse, 0x14 ;  /* 0x0000001403047836 */ /* 0x044fe40000000000 */
[----:B0-----:R-:W-:-:S05]  /*0830*/  VIADD R2, R3, 0x13 ;  /* 0x0000001303027836 */ /* 0x001fca0000000000 */
[----:B------:R0:W-:Y:S04]  /*0840*/  STL [R1+0x5ac], R2 ;  /* 0x0005ac0201007387 */ /* 0x0001e80000100800 */
[----:B------:R1:W-:Y:S01]  /*0850*/  STL [R1+0x5a8], R4 ;  /* 0x0005a80401007387 */ /* 0x0003e20000100800 */
[C---:B0-----:R-:W-:Y:S02]  /*0860*/  VIADD R2, R3.reuse, 0x15 ;  /* 0x0000001503027836 */ /* 0x041fe40000000000 */
[----:B-1----:R-:W-:-:S03]  /*0870*/  VIADD R4, R3, 0x17 ;  /* 0x0000001703047836 */ /* 0x002fc60000000000 */
[----:B------:R0:W-:Y:S04]  /*0880*/  STL [R1+0x5a4], R2 ;  /* 0x0005a40201007387 */ /* 0x0001e80000100800 */
        /* <DEDUP_REMOVED lines=8> */
[----:B0-----:R-:W-:-:S03]  /*0910*/  VIADD R2, R3, 0x1b ;  /* 0x0000001b03027836 */ /* 0x001fc60000000000 */
[----:B------:R0:W-:Y:S01]  /*0920*/  STL [R1+0x588], R6 ;  /* 0x0005880601007387 */ /* 0x0001e20000100800 */
[C---:B-1----:R-:W-:Y:S02]  /*0930*/  VIADD R5, R3.reuse, 0x1d ;  /* 0x0000001d03057836 */ /* 0x042fe40000000000 */
[----:B--2---:R-:W-:-:S03]  /*0940*/  VIADD R4, R3, 0x1e ;  /* 0x0000001e03047836 */ /* 0x004fc60000000000 */
[----:B------:R1:W-:Y:S01]  /*0950*/  STL [R1+0x584], R5 ;  /* 0x0005840501007387 */ /* 0x0003e20000100800 */
[----:B0-----:R-:W-:-:S03]  /*0960*/  VIADD R6, R3, 0x21 ;  /* 0x0000002103067836 */ /* 0x001fc60000000000 */
[----:B------:R0:W-:Y:S01]  /*0970*/  STL [R1+0x580], R4 ;  /* 0x0005800401007387 */ /* 0x0001e20000100800 */
[C---:B-1----:R-:W-:Y:S02]  /*0980*/  VIADD R5, R3.reuse, 0x1f ;  /* 0x0000001f03057836 */ /* 0x042fe40000000000 */
[----:B0-----:R-:W-:-:S03]  /*0990*/  VIADD R4, R3, 0x20 ;  /* 0x0000002003047836 */ /* 0x001fc60000000000 */
        /* <DEDUP_REMOVED lines=413> */
[----:B-1----:R-:W-:-:S03]  /*2370*/  VIADD R4, R3, 0xef ;  /* 0x000000ef03047836 */ /* 0x002fc60000000000 */
[----:B------:R1:W-:Y:S01]  /*2380*/  STL [R1], R5 ;  /* 0x0000000501007387 */ /* 0x0003e20000100800 */
[----:B--2---:R-:W-:-:S03]  /*2390*/  VIADD R6, R3, 0xf8 ;  /* 0x000000f803067836 */ /* 0x004fc60000000000 */
[----:B------:R2:W-:Y:S01]  /*23a0*/  STL [R1+0x10], R7 ;  /* 0x0000100701007387 */ /* 0x0005e20000100800 */
[----:B0-----:R-:W-:-:S03]  /*23b0*/  VIADD R0, R0, 0x40 ;  /* 0x0000004000007836 */ /* 0x001fc60000000000 */
[----:B------:R0:W-:Y:S01]  /*23c0*/  STL [R1+0xc], R6 ;  /* 0x00000c0601007387 */ /* 0x0001e20000100800 */
[----:B-1----:R-:W-:-:S03]  /*23d0*/  VIADD R5, R3, 0xf6 ;  /* 0x000000f603057836 */ /* 0x002fc60000000000 */
[----:B------:R1:W-:Y:S01]  /*23e0*/  STL [R1+0xf08], R0 ;  /* 0x000f080001007387 */ /* 0x0003e20000100800 */
[C---:B--2---:R-:W-:Y:S02]  /*23f0*/  VIADD R7, R3.reuse, 0xfe ;  /* 0x000000fe03077836 */ /* 0x044fe40000000000 */
[----:B0-----:R-:W-:Y:S01]  /*2400*/  VIADD R6, R3, 0xfb ;  /* 0x000000fb03067836 */ /* 0x001fe20000000000 */
[----:B----4-:R-:W-:Y:S06]  /*2410*/  BRA.U UP0, `(.L_x_0) ;  /* 0x0000000d00e07547 */ /* 0x010fec000b800000 */
[----:B------:R2:W-:Y:S01]  /*2420*/  STL [R1], RZ ;  /* 0x000000ff01007387 */ /* 0x0005e20000100800 */
[----:B-1----:R-:W-:Y:S01]  /*2430*/  IMAD.SHL.U32 R0, R12, 0x20, RZ ;  /* 0x000000200c007824 */ /* 0x002fe200078e00ff */
[----:B------:R-:W-:Y:S02]  /*2440*/  CS2R R24, SRZ ;  /* 0x0000000000187805 */ /* 0x000fe4000001ff00 */
[----:B------:R-:W-:Y:S01]  /*2450*/  CS2R R26, SRZ ;  /* 0x00000000001a7805 */ /* 0x000fe2000001ff00 */
[----:B------:R2:W-:Y:S01]  /*2460*/  STL [R1+0x4], RZ ;  /* 0x000004ff01007387 */ /* 0x0005e20000100800 */
[----:B------:R-:W-:Y:S02]  /*2470*/  CS2R R20, SRZ ;  /* 0x0000000000147805 */ /* 0x000fe4000001ff00 */
[----:B------:R-:W-:Y:S02]  /*2480*/  LOP3.LUT R0, R0, 0x400, RZ, 0xc0, !PT ;  /* 0x0000040000007812 */ /* 0x000fe400078ec0ff */
[----:B------:R-:W-:Y:S01]  /*2490*/  CS2R R22, SRZ ;  /* 0x0000000000167805 */ /* 0x000fe2000001ff00 */
[----:B------:R2:W-:Y:S01]  /*24a0*/  STL [R1+0x8], RZ ;  /* 0x000008ff01007387 */ /* 0x0005e20000100800 */
[----:B------:R-:W-:-:S02]  /*24b0*/  CS2R R16, SRZ ;  /* 0x0000000000107805 */ /* 0x000fc4000001ff00 */
[----:B------:R-:W-:Y:S02]  /*24c0*/  CS2R R18, SRZ ;  /* 0x0000000000127805 */ /* 0x000fe4000001ff00 */
[----:B------:R-:W-:Y:S01]  /*24d0*/  CS2R R12, SRZ ;  /* 0x00000000000c7805 */ /* 0x000fe2000001ff00 */
[----:B------:R2:W-:Y:S01]  /*24e0*/  STL [R1+0xc], RZ ;  /* 0x00000cff01007387 */ /* 0x0005e20000100800 */
[----:B------:R-:W-:Y:S02]  /*24f0*/  CS2R R14, SRZ ;  /* 0x00000000000e7805 */ /* 0x000fe4000001ff00 */
[----:B------:R-:W-:Y:S02]  /*2500*/  CS2R R8, SRZ ;  /* 0x0000000000087805 */ /* 0x000fe4000001ff00 */
[----:B------:R-:W-:Y:S01]  /*2510*/  CS2R R10, SRZ ;  /* 0x00000000000a7805 */ /* 0x000fe2000001ff00 */
[----:B------:R2:W-:Y:S01]  /*2520*/  STL [R1+0x10], RZ ;  /* 0x000010ff01007387 */ /* 0x0005e20000100800 */
[----:B------:R-:W-:-:S02]  /*2530*/  CS2R R4, SRZ ;  /* 0x0000000000047805 */ /* 0x000fc4000001ff00 */
[----:B------:R-:W-:Y:S01]  /*2540*/  CS2R R6, SRZ ;  /* 0x0000000000067805 */ /* 0x000fe2000001ff00 */
[----:B------:R2:W-:Y:S04]  /*2550*/  STL [R1+0x14], RZ ;  /* 0x000014ff01007387 */ /* 0x0005e80000100800 */
        /* <DEDUP_REMOVED lines=207> */
[----:B------:R2:W-:Y:S04]  /*3250*/  STL [R1+0x1b2c], R0 ;  /* 0x001b2c0001007387 */ /* 0x0005e80000100800 */
        /* <DEDUP_REMOVED lines=18> */
[----:B------:R2:W-:Y:S01]  /*3380*/  STL [R1+0x3dc], RZ ;  /* 0x0003dcff01007387 */ /* 0x0005e20000100800 */
[----:B------:R-:W-:Y:S05]  /*3390*/  BRA `(.L_x_1) ;  /* 0x00000594006c7947 */ /* 0x000fea0003800000 */
.L_x_0:
[----:B------:R0:W-:Y:S01]  /*33a0*/  STL [R1+0x1cb8], R20 ;  /* 0x001cb81401007387 */ /* 0x0001e20000100800 */
[----:B------:R-:W-:Y:S02]  /*33b0*/  IABS R10, R16 ;  /* 0x00000010000a7213 */ /* 0x000fe40000000000 */
[----:B-1----:R-:W-:Y:S01]  /*33c0*/  IABS R0, R17 ;  /* 0x0000001100007213 */ /* 0x002fe20000000000 */
[----:B------:R-:W-:Y:S01]  /*33d0*/  IMAD.MOV.U32 R12, RZ, RZ, RZ ;  /* 0x000000ffff0c7224 */ /* 0x000fe200078e00ff */
[----:B------:R-:W-:Y:S01]  /*33e0*/  ISETP.GE.AND P5, PT, R7, RZ, PT ;  /* 0x000000ff0700720c */ /* 0x000fe20003fa6270 */
[----:B------:R-:W1:Y:S01]  /*33f0*/  LDCU UR6, c[0x0][0x3ac] ;  /* 0x00007580ff0677ac */ /* 0x000e620008000800 */
[----:B0-----:R-:W2:Y:S01]  /*3400*/  LDL R20, [R1+0xf04] ;  /* 0x000f040001147983 */ /* 0x001ea20000100800 */
[----:B------:R-:W-:Y:S01]  /*3410*/  ISETP.GE.AND P3, PT, R25, RZ, PT ;  /* 0x000000ff1900720c */ /* 0x000fe20003f66270 */
[----:B------:R-:W0:Y:S02]  /*3420*/  LDCU.128 UR12, c[0x0][0x380] ;  /* 0x00007000ff0c77ac */ /* 0x000e240008000c00 */
[----:B------:R3:W-:Y:S01]  /*3430*/  STL [R1+0x1cb4], R21 ;  /* 0x001cb41501007387 */ /* 0x0007e20000100800 */
[----:B------:R-:W4:Y:S01]  /*3440*/  LDCU UR7, c[0x0][0x3a4] ;  /* 0x00007480ff0777ac */ /* 0x000f220008000800 */
[----:B------:R-:W0:Y:S02]  /*3450*/  LDCU UR10, c[0x0][0x3b0] ;  /* 0x00007600ff0a77ac */ /* 0x000e240008000800 */
[----:B---3--:R-:W3:Y:S01]  /*3460*/  LDL R21, [R1+0xf08] ;  /* 0x000f080001157983 */ /* 0x008ee20000100800 */
[----:B------:R-:W0:Y:S03]  /*3470*/  I2F.RP R14, R0 ;  /* 0x00000000000e7306 */ /* 0x000e260000209400 */
[----:B------:R1:W-:Y:S04]  /*3480*/  STL [R1+0x1cb0], R4 ;  /* 0x001cb00401007387 */ /* 0x0003e80000100800 */
[----:B------:R4:W-:Y:S04]  /*3490*/  STL [R1+0x1c30], R3 ;  /* 0x001c300301007387 */ /* 0x0009e80000100800 */
[----:B------:R4:W-:Y:S01]  /*34a0*/  STL [R1+0x1c2c], R17 ;  /* 0x001c2c1101007387 */ /* 0x0009e20000100800 */
[----:B-1----:R-:W-:Y:S01]  /*34b0*/  IMAD.MOV.U32 R4, RZ, RZ, R28 ;  /* 0x000000ffff047224 */ /* 0x002fe200078e001c */
[----:B------:R-:W-:Y:S01]  /*34c0*/  IABS R28, R25 ;  /* 0x00000019001c7213 */ /* 0x000fe20000000000 */
[----:B0-----:R-:W0:Y:S01]  /*34d0*/  MUFU.RCP R14, R14 ;  /* 0x0000000e000e7308 */ /* 0x001e220000001000 */
[----:B----4-:R-:W-:-:S02]  /*34e0*/  IMAD.MOV.U32 R3, RZ, RZ, R2 ;  /* 0x000000ffff037224 */ /* 0x010fc400078e0002 */
[----:B------:R-:W-:-:S05]  /*34f0*/  IMAD.MOV.U32 R17, RZ, RZ, R29 ;  /* 0x000000ffff117224 */ /* 0x000fca00078e001d */
[----:B------:R-:W1:Y:S01]  /*3500*/  I2F.RP R2, R10 ;  /* 0x0000000a00027306 */ /* 0x000e620000209400 */
[----:B0-----:R-:W-:-:S07]  /*3510*/  VIADD R14, R14, 0xffffffe ;  /* 0x0ffffffe0e0e7836 */ /* 0x001fce0000000000 */
[----:B------:R0:W-:Y:S08]  /*3520*/  F2I.FTZ.U32.TRUNC.NTZ R15, R14 ;  /* 0x0000000e000f7305 */ /* 0x0001f0000021f000 */
[----:B-1----:R-:W1:Y:S01]  /*3530*/  MUFU.RCP R2, R2 ;  /* 0x0000000200027308 */ /* 0x002e620000001000 */
[----:B0-----:R-:W-:Y:S02]  /*3540*/  IMAD.MOV.U32 R14, RZ, RZ, RZ ;  /* 0x000000ffff0e7224 */ /* 0x001fe400078e00ff */
[----:B-1----:R-:W-:-:S05]  /*3550*/  VIADD R2, R2, 0xffffffe ;  /* 0x0ffffffe02027836 */ /* 0x002fca0000000000 */
[----:B------:R-:W0:Y:S02]  /*3560*/  F2I.FTZ.U32.TRUNC.NTZ R13, R2 ;  /* 0x00000002000d7305 */ /* 0x000e24000021f000 */
[----:B0-----:R-:W-:-:S04]  /*3570*/  IMAD.MOV R2, RZ, RZ, -R13 ;  /* 0x000000ffff027224 */ /* 0x001fc800078e0a0d */
[----:B------:R-:W-:-:S04]  /*3580*/  IMAD R27, R2, R10, RZ ;  /* 0x0000000a021b7224 */ /* 0x000fc800078e02ff */
[----:B------:R-:W-:Y:S01]  /*3590*/  IMAD.HI.U32 R27, R13, R27, R12 ;  /* 0x0000001b0d1b7227 */ /* 0x000fe200078e000c */
[----:B--2---:R-:W-:-:S05]  /*35a0*/  IABS R2, R20 ;  /* 0x0000001400027213 */ /* 0x004fca0000000000 */
[----:B------:R-:W-:Y:S02]  /*35b0*/  IMAD.MOV.U32 R13, RZ, RZ, R2 ;  /* 0x000000ffff0d7224 */ /* 0x000fe400078e0002 */
[----:B------:R-:W-:Y:S02]  /*35c0*/  IMAD.MOV R2, RZ, RZ, -R15 ;  /* 0x000000ffff027224 */ /* 0x000fe400078e0a0f */
[----:B------:R-:W-:-:S04]  /*35d0*/  IMAD.HI.U32 R26, R27, R13, RZ ;  /* 0x0000000d1b1a7227 */ /* 0x000fc800078e00ff */
[----:B------:R-:W-:Y:S01]  /*35e0*/  IMAD R2, R2, R0, RZ ;  /* 0x0000000002027224 */ /* 0x000fe200078e02ff */
[----:B---3--:R-:W-:Y:S01]  /*35f0*/  IABS R12, R21 ;  /* 0x00000015000c7213 */ /* 0x008fe20000000000 */
[----:B------:R-:W-:Y:S02]  /*3600*/  IMAD.MOV R26, RZ, RZ, -R26 ;  /* 0x000000ffff1a7224 */ /* 0x000fe400078e0a1a */
[----:B------:R-:W-:Y:S01]  /*3610*/  IMAD.HI.U32 R2, R15, R2, R14 ;  /* 0x000000020f027227 */ /* 0x000fe200078e000e */
[----:B------:R-:W-:Y:S02]  /*3620*/  ISETP.GE.AND P2, PT, R20, RZ, PT ;  /* 0x000000ff1400720c */ /* 0x000fe40003f46270 */
[----:B------:R-:W-:Y:S01]  /*3630*/  ISETP.GE.AND P4, PT, R21, RZ, PT ;  /* 0x000000ff1500720c */ /* 0x000fe20003f86270 */
[----:B------:R-:W-:Y:S01]  /*3640*/  IMAD.HI.U32 R27, R27, R12, RZ ;  /* 0x0000000c1b1b7227 */ /* 0x000fe200078e00ff */
[----:B------:R-:W-:-:S03]  /*3650*/  IABS R14, R18 ;  /* 0x00000012000e7213 */ /* 0x000fc60000000000 */
[----:B------:R-:W-:Y:S02]  /*3660*/  IMAD.MOV R27, RZ, RZ, -R27 ;  /* 0x000000ffff1b7224 */ /* 0x000fe400078e0a1b */
[C---:B------:R-:W-:Y:S01]  /*3670*/  IMAD R15, R10.reuse, R26, R13 ;  /* 0x0000001a0a0f7224 */ /* 0x040fe200078e020d */
[----:B------:R-:W-:Y:S01]  /*3680*/  IABS R26, R24 ;  /* 0x00000018001a7213 */ /* 0x000fe20000000000 */
[----:B------:R-:W-:Y:S01]  /*3690*/  IMAD R12, R10, R27, R12 ;  /* 0x0000001b0a0c7224 */ /* 0x000fe200078e020c */
[----:B------:R-:W-:Y:S01]  /*36a0*/  IABS R27, R7 ;  /* 0x00000007001b7213 */ /* 0x000fe20000000000 */
[----:B------:R-:W-:Y:S01]  /*36b0*/  IMAD.HI.U32 R13, R2, R28, RZ ;  /* 0x0000001c020d7227 */ /* 0x000fe200078e00ff */
[----:B------:R-:W2:Y:S01]  /*36c0*/  LDL R7, [R1+0x5cc] ;  /* 0x0005cc0001077983 */ /* 0x000ea20000100800 */
[C---:B------:R-:W-:Y:S02]  /*36d0*/  ISETP.GT.U32.AND P0, PT, R10.reuse, R15, PT ;  /* 0x0000000f0a00720c */ /* 0x040fe40003f04070 */
[----:B------:R-:W-:Y:S01]  /*36e0*/  ISETP.GT.U32.AND P1, PT, R10, R12, PT ;  /* 0x0000000c0a00720c */ /* 0x000fe20003f24070 */
[----:B------:R-:W-:-:S02]  /*36f0*/  IMAD.MOV R13, RZ, RZ, -R13 ;  /* 0x000000ffff0d7224 */ /* 0x000fc400078e0a0d */
[----:B------:R-:W-:-:S04]  /*3700*/  IMAD.HI.U32 R29, R2, R27, RZ ;  /* 0x0000001b021d7227 */ /* 0x000fc800078e00ff */
[----:B------:R-:W-:Y:S02]  /*3710*/  IMAD R13, R0, R13, R28 ;  /* 0x0000000d000d7224 */ /* 0x000fe400078e021c */
[----:B------:R-:W-:Y:S02]  /*3720*/  IMAD.MOV R29, RZ, RZ, -R29 ;  /* 0x000000ffff1d7224 */ /* 0x000fe400078e0a1d */
[--C-:B------:R-:W-:Y:S02]  /*3730*/  @!P0 IMAD.IADD R15, R15, 0x1, -R10.reuse ;  /* 0x000000010f0f8824 */ /* 0x100fe400078e0a0a */
[----:B------:R-:W-:Y:S01]  /*3740*/  @!P1 IMAD.IADD R12, R12, 0x1, -R10 ;  /* 0x000000010c0c9824 */ /* 0x000fe200078e0a0a */
[----:B------:R-:W-:Y:S01]  /*3750*/  ISETP.GT.U32.AND P1, PT, R0, R13, PT ;  /* 0x0000000d0000720c */ /* 0x000fe20003f24070 */
[----:B------:R-:W-:Y:S01]  /*3760*/  IMAD.HI.U32 R28, R2, R14, RZ ;  /* 0x0000000e021c7227 */ /* 0x000fe200078e00ff */
[C---:B------:R-:W-:Y:S02]  /*3770*/  ISETP.GT.U32.AND P0, PT, R10.reuse, R15, PT ;  /* 0x0000000f0a00720c */ /* 0x040fe40003f04070 */
[----:B------:R-:W-:Y:S01]  /*3780*/  ISETP.GT.U32.AND P6, PT, R10, R12, PT ;  /* 0x0000000c0a00720c */ /* 0x000fe20003fc4070 */
[----:B------:R-:W-:-:S02]  /*3790*/  IMAD R27, R0, R29, R27 ;  /* 0x0000001d001b7224 */ /* 0x000fc400078e021b */
[----:B------:R-:W-:Y:S01]  /*37a0*/  IMAD.MOV R28, RZ, RZ, -R28 ;  /* 0x000000ffff1c7224 */ /* 0x000fe200078e0a1c */
[----:B------:R-:W3:Y:S01]  /*37b0*/  LDL.LU R29, [R1+0x590] ;  /* 0x00059000011d7983 */ /* 0x000ee20000300800 */
[----:B------:R-:W-:-:S06]  /*37c0*/  IMAD.HI.U32 R25, R2, R26, RZ ;  /* 0x0000001a02197227 */ /* 0x000fcc00078e00ff */
[--C-:B------:R-:W-:Y:S02]  /*37d0*/  @!P0 IMAD.IADD R15, R15, 0x1, -R10.reuse ;  /* 0x000000010f0f8824 */ /* 0x100fe400078e0a0a */
[----:B------:R-:W-:Y:S02]  /*37e0*/  @!P6 IMAD.IADD R12, R12, 0x1, -R10 ;  /* 0x000000010c0ce824 */ /* 0x000fe400078e0a0a */
[----:B------:R-:W-:Y:S01]  /*37f0*/  @!P1 IMAD.IADD R13, R13, 0x1, -R0 ;  /* 0x000000010d0d9824 */ /* 0x000fe200078e0a00 */
[----:B------:R-:W-:Y:S01]  /*3800*/  ISETP.NE.AND P1, PT, R16, RZ, PT ;  /* 0x000000ff1000720c */ /* 0x000fe20003f25270 */
[----:B------:R-:W-:Y:S01]  /*3810*/  @!P2 IMAD.MOV R15, RZ, RZ, -R15 ;  /* 0x000000ffff0fa224 */ /* 0x000fe200078e0a0f */
[----:B------:R-:W-:Y:S01]  /*3820*/  ISETP.GT.U32.AND P0, PT, R0, R27, PT ;  /* 0x0000001b0000720c */ /* 0x000fe20003f04070 */
[----:B------:R-:W-:Y:S01]  /*3830*/  @!P4 IMAD.MOV R12, RZ, RZ, -R12 ;  /* 0x000000ffff0cc224 */ /* 0x000fe200078e0a0c */
[----:B------:R-:W-:Y:S01]  /*3840*/  LOP3.LUT R16, RZ, R16, RZ, 0x33, !PT ;  /* 0x00000010ff107212 */ /* 0x000fe200078e33ff */
[----:B------:R-:W-:-:S02]  /*3850*/  IMAD.MOV R25, RZ, RZ, -R25 ;  /* 0x000000ffff197224 */ /* 0x000fc400078e0a19 */
[----:B------:R-:W-:Y:S01]  /*3860*/  IMAD R14, R0, R28, R14 ;  /* 0x0000001c000e7224 */ /* 0x000fe200078e020e */
[C---:B------:R-:W-:Y:S01]  /*3870*/  SEL R15, R16.reuse, R15, !P1 ;  /* 0x0000000f100f7207 */ /* 0x040fe20004800000 */
[----:B------:R-:W4:Y:S01]  /*3880*/  LDL.LU R28, [R1+0x5ac] ;  /* 0x0005ac00011c7983 */ /* 0x000f220000300800 */
[----:B------:R-:W-:Y:S01]  /*3890*/  SEL R12, R16, R12, !P1 ;  /* 0x0000000c100c7207 */ /* 0x000fe20004800000 */
[----:B------:R-:W-:Y:S02]  /*38a0*/  IMAD R25, R0, R25, R26 ;  /* 0x0000001900197224 */ /* 0x000fe400078e021a */
[----:B------:R-:W3:Y:S04]  /*38b0*/  LDL.LU R20, [R1+0x1cb8] ;  /* 0x001cb80001147983 */ /* 0x000ee80000300800 */
[----:B------:R-:W3:Y:S04]  /*38c0*/  LDL.LU R21, [R1+0x1cb4] ;  /* 0x001cb40001157983 */ /* 0x000ee80000300800 */
[----:B------:R-:W3:Y:S04]  /*38d0*/  LDL.LU R26, [R1+0x5a8] ;  /* 0x0005a800011a7983 */ /* 0x000ee80000300800 */
[----:B------:R0:W-:Y:S01]  /*38e0*/  STL [R1+0x5fc], R15 ;  /* 0x0005fc0f01007387 */ /* 0x0001e20000100800 */
[----:B------:R-:W-:-:S03]  /*38f0*/  @!P0 IMAD.IADD R27, R27, 0x1, -R0 ;  /* 0x000000011b1b8824 */ /* 0x000fc600078e0a00 */
[----:B------:R-:W-:Y:S01]  /*3900*/  STL [R1+0x5f8], R12 ;  /* 0x0005f80c01007387 */ /* 0x000fe20000100800 */
[----:B------:R-:W-:-:S03]  /*3910*/  ISETP.GE.AND P0, PT, R18, RZ, PT ;  /* 0x000000ff1200720c */ /* 0x000fc60003f06270 */
[----:B------:R-:W3:Y:S04]  /*3920*/  LDL.LU R16, [R1+0x10] ;  /* 0x0000100001107983 */ /* 0x000ee80000300800 */
[----:B------:R-:W4:Y:S01]  /*3930*/  LDL.LU R18, [R1+0xc] ;  /* 0x00000c0001127983 */ /* 0x000f220000300800 */
[C---:B------:R-:W-:Y:S02]  /*3940*/  ISETP.GT.U32.AND P2, PT, R0.reuse, R14, PT ;  /* 0x0000000e0000720c */ /* 0x040fe40003f44070 */
[C---:B------:R-:W-:Y:S02]  /*3950*/  ISETP.GT.U32.AND P6, PT, R0.reuse, R13, PT ;  /* 0x0000000d0000720c */ /* 0x040fe40003fc4070 */
[C---:B------:R-:W-:Y:S02]  /*3960*/  ISETP.GT.U32.AND P4, PT, R0.reuse, R27, PT ;  /* 0x0000001b0000720c */ /* 0x040fe40003f84070 */
[----:B------:R-:W-:-:S07]  /*3970*/  ISETP.GT.U32.AND P1, PT, R0, R25, PT ;  /* 0x000000190000720c */ /* 0x000fce0003f24070 */
[--C-:B------:R-:W-:Y:S02]  /*3980*/  @!P2 IMAD.IADD R14, R14, 0x1, -R0.reuse ;  /* 0x000000010e0ea824 */ /* 0x100fe400078e0a00 */
[--C-:B------:R-:W-:Y:S02]  /*3990*/  @!P6 IMAD.IADD R13, R13, 0x1, -R0.reuse ;  /* 0x000000010d0de824 */ /* 0x100fe400078e0a00 */
[--C-:B------:R-:W-:Y:S01]  /*39a0*/  @!P4 IMAD.IADD R27, R27, 0x1, -R0.reuse ;  /* 0x000000011b1bc824 */ /* 0x100fe200078e0a00 */
[----:B------:R-:W-:Y:S01]  /*39b0*/  ISETP.GT.U32.AND P4, PT, R0, R14, PT ;  /* 0x0000000e0000720c */ /* 0x000fe20003f84070 */
[----:B------:R-:W-:Y:S02]  /*39c0*/  @!P3 IMAD.MOV R13, RZ, RZ, -R13 ;  /* 0x000000ffff0db224 */ /* 0x000fe400078e0a0d */
[----:B------:R-:W-:Y:S01]  /*39d0*/  @!P1 IMAD.IADD R25, R25, 0x1, -R0 ;  /* 0x0000000119199824 */ /* 0x000fe200078e0a00 */
[----:B------:R-:W-:-:S04]  /*39e0*/  ISETP.GE.AND P6, PT, R24, RZ, PT ;  /* 0x000000ff1800720c */ /* 0x000fc80003fc6270 */
[----:B------:R-:W-:Y:S01]  /*39f0*/  ISETP.GT.U32.AND P1, PT, R0, R25, PT ;  /* 0x000000190000720c */ /* 0x000fe20003f24070 */
[----:B------:R1:W-:Y:S04]  /*3a00*/  STL [R1+0x4c0], R13 ;  /* 0x0004c00d01007387 */ /* 0x0003e80000100800 */
[----:B------:R-:W-:Y:S01]  /*3a10*/  @!P4 IMAD.IADD R14, R14, 0x1, -R0 ;  /* 0x000000010e0ec824 */ /* 0x000fe200078e0a00 */
[----:B0-----:R-:W-:Y:S02]  /*3a20*/  IABS R15, R22 ;  /* 0x00000016000f7213 */ /* 0x001fe40000000000 */
[----:B------:R-:W-:Y:S01]  /*3a30*/  ISETP.GE.AND P2, PT, R6, RZ, PT ;  /* 0x000000ff0600720c */ /* 0x000fe20003f46270 */
[----:B-1----:R-:W-:-:S04]  /*3a40*/  IMAD.MOV.U32 R13, RZ, RZ, R14 ;  /* 0x000000ffff0d7224 */ /* 0x002fc800078e000e */
[----:B------:R-:W-:Y:S02]  /*3a50*/  @!P1 IMAD.IADD R25, R25, 0x1, -R0 ;  /* 0x0000000119199824 */ /* 0x000fe400078e0a00 */
[----:B------:R-:W-:Y:S02]  /*3a60*/  @!P0 IMAD.MOV R13, RZ, RZ, -R13 ;  /* 0x000000ffff0d8224 */ /* 0x000fe400078e0a0d */
[----:B------:R-:W-:Y:S01]  /*3a70*/  @!P5 IMAD.MOV R27, RZ, RZ, -R27 ;  /* 0x000000ffff1bd224 */ /* 0x000fe200078e0a1b */
[----:B------:R-:W-:-:S04]  /*3a80*/  ISETP.GE.AND P5, PT, R23, RZ, PT ;  /* 0x000000ff1700720c */ /* 0x000fc80003fa6270 */
[----:B------:R-:W-:Y:S04]  /*3a90*/  STL [R1+0x4bc], R27 ;  /* 0x0004bc1b01007387 */ /* 0x000fe80000100800 */
[----:B------:R0:W-:Y:S02]  /*3aa0*/  STL [R1+0x4b0], R13 ;  /* 0x0004b00d01007387 */ /* 0x0001e40000100800 */
[----:B0-----:R-:W-:Y:S01]  /*3ab0*/  IABS R13, R5 ;  /* 0x00000005000d7213 */ /* 0x001fe20000000000 */
[----:B--2---:R-:W-:Y:S01]  /*3ac0*/  IMAD.MOV.U32 R10, RZ, RZ, R7 ;  /* 0x000000ffff0a7224 */ /* 0x004fe200078e0007 */
[----:B------:R-:W-:-:S05]  /*3ad0*/  IABS R7, R6 ;  /* 0x0000000600077213 */ /* 0x000fca0000000000 */
[----:B------:R-:W-:-:S04]  /*3ae0*/  IMAD.HI.U32 R12, R2, R7, RZ ;  /* 0x00000007020c7227 */ /* 0x000fc800078e00ff */
[----:B------:R-:W-:-:S04]  /*3af0*/  IMAD.MOV R12, RZ, RZ, -R12 ;  /* 0x000000ffff0c7224 */ /* 0x000fc800078e0a0c */
[----:B------:R-:W-:-:S05]  /*3b00*/  IMAD R7, R0, R12, R7 ;  /* 0x0000000c00077224 */ /* 0x000fca00078e0207 */
[----:B------:R-:W-:Y:S01]  /*3b10*/  ISETP.GT.U32.AND P3, PT, R0, R7, PT ;  /* 0x000000070000720c */ /* 0x000fe20003f64070 */
[----:B------:R-:W-:Y:S01]  /*3b20*/  IMAD.MOV.U32 R24, RZ, RZ, R10 ;  /* 0x000000ffff187224 */ /* 0x000fe200078e000a */
[----:B------:R-:W-:Y:S01]  /*3b30*/  IABS R10, R23 ;  /* 0x00000017000a7213 */ /* 0x000fe20000000000 */
[----:B------:R-:W-:-:S04]  /*3b40*/  IMAD.HI.U32 R12, R2, R15, RZ ;  /* 0x0000000f020c7227 */ /* 0x000fc800078e00ff */
[----:B------:R-:W-:-:S06]  /*3b50*/  IMAD.HI.U32 R6, R2, R10, RZ ;  /* 0x0000000a02067227 */ /* 0x000fcc00078e00ff */
[----:B------:R-:W-:Y:S02]  /*3b60*/  @!P3 IMAD.IADD R7, R7, 0x1, -R0 ;  /* 0x000000010707b824 */ /* 0x000fe400078e0a00 */
[----:B------:R-:W-:-:S03]  /*3b70*/  IMAD.MOV R6, RZ, RZ, -R6 ;  /* 0x000000ffff067224 */ /* 0x000fc600078e0a06 */
[C---:B------:R-:W-:Y:S01]  /*3b80*/  ISETP.GT.U32.AND P0, PT, R0.reuse, R7, PT ;  /* 0x000000070000720c */ /* 0x040fe20003f04070 */
[----:B------:R-:W-:Y:S02]  /*3b90*/  IMAD.MOV R12, RZ, RZ, -R12 ;  /* 0x000000ffff0c7224 */ /* 0x000fe400078e0a0c */
[C---:B------:R-:W-:Y:S02]  /*3ba0*/  IMAD R10, R0.reuse, R6, R10 ;  /* 0x00000006000a7224 */ /* 0x040fe400078e020a */
[----:B------:R-:W-:Y:S02]  /*3bb0*/  IMAD.MOV.U32 R23, RZ, RZ, R25 ;  /* 0x000000ffff177224 */ /* 0x000fe400078e0019 */
[C---:B------:R-:W-:Y:S02]  /*3bc0*/  IMAD R15, R0.reuse, R12, R15 ;  /* 0x0000000c000f7224 */ /* 0x040fe400078e020f */
[----:B------:R-:W-:Y:S01]  /*3bd0*/  @!P6 IMAD.MOV R23, RZ, RZ, -R23 ;  /* 0x000000ffff17e224 */ /* 0x000fe200078e0a17 */
[----:B------:R-:W-:-:S03]  /*3be0*/  ISETP.GT.U32.AND P6, PT, R0, R10, PT ;  /* 0x0000000a0000720c */ /* 0x000fc60003fc4070 */
[----:B------:R-:W-:Y:S01]  /*3bf0*/  @!P0 IMAD.IADD R7, R7, 0x1, -R0 ;  /* 0x0000000107078824 */ /* 0x000fe200078e0a00 */
[----:B------:R-:W-:-:S09]  /*3c00*/  ISETP.GT.U32.AND P0, PT, R0, R15, PT ;  /* 0x0000000f0000720c */ /* 0x000fd20003f04070 */
[----:B------:R-:W-:-:S04]  /*3c10*/  @!P6 IMAD.IADD R10, R10, 0x1, -R0 ;  /* 0x000000010a0ae824 */ /* 0x000fc800078e0a00 */
[----:B------:R-:W-:Y:S01]  /*3c20*/  @!P0 IMAD.IADD R15, R15, 0x1, -R0 ;  /* 0x000000010f0f8824 */ /* 0x000fe200078e0a00 */
[----:B------:R-:W-:Y:S02]  /*3c30*/  ISETP.GT.U32.AND P0, PT, R0, R10, PT ;  /* 0x0000000a0000720c */ /* 0x000fe40003f04070 */
[----:B---3--:R-:W-:Y:S02]  /*3c40*/  IABS R14, R16 ;  /* 0x00000010000e7213 */ /* 0x008fe40000000000 */
[----:B----4-:R-:W-:Y:S02]  /*3c50*/  ISETP.GE.AND P1, PT, R18, RZ, PT ;  /* 0x000000ff1200720c */ /* 0x010fe40003f26270 */
[----:B------:R-:W-:Y:S01]  /*3c60*/  IABS R6, R18 ;  /* 0x0000001200067213 */ /* 0x000fe20000000000 */
[----:B------:R-:W-:-:S04]  /*3c70*/  IMAD.HI.U32 R18, R2, R14, RZ ;  /* 0x0000000e02127227 */ /* 0x000fc800078e00ff */
[----:B------:R-:W-:Y:S02]  /*3c80*/  IMAD.MOV R18, RZ, RZ, -R18 ;  /* 0x000000ffff127224 */ /* 0x000fe400078e0a12 */
[----:B------:R-:W-:Y:S02]  /*3c90*/  IMAD.MOV.U32 R25, RZ, RZ, R29 ;  /* 0x000000ffff197224 */ /* 0x000fe400078e001d */
[----:B------:R-:W-:Y:S02]  /*3ca0*/  IMAD.MOV.U32 R29, RZ, RZ, R4 ;  /* 0x000000ffff1d7224 */ /* 0x000fe400078e0004 */
[----:B------:R-:W-:Y:S02]  /*3cb0*/  IMAD.MOV.U32 R4, RZ, RZ, R7 ;  /* 0x000000ffff047224 */ /* 0x000fe400078e0007 */
[----:B------:R-:W-:Y:S02]  /*3cc0*/  IMAD R14, R0, R18, R14 ;  /* 0x00000012000e7224 */ /* 0x000fe400078e020e */
[----:B------:R-:W-:-:S02]  /*3cd0*/  @!P2 IMAD.MOV R4, RZ, RZ, -R4 ;  /* 0x000000ffff04a224 */ /* 0x000fc400078e0a04 */
[----:B------:R-:W-:Y:S01]  /*3ce0*/  @!P0 IMAD.IADD R10, R10, 0x1, -R0 ;  /* 0x000000010a0a8824 */ /* 0x000fe200078e0a00 */
[----:B------:R-:W-:Y:S01]  /*3cf0*/  ISETP.GT.U32.AND P0, PT, R0, R14, PT ;  /* 0x0000000e0000720c */ /* 0x000fe20003f04070 */
[----:B------:R-:W-:Y:S04]  /*3d00*/  STL [R1+0x4ac], R23 ;  /* 0x0004ac1701007387 */ /* 0x000fe80000100800 */
[----:B------:R0:W-:Y:S02]  /*3d10*/  STL [R1+0x4a8], R4 ;  /* 0x0004a80401007387 */ /* 0x0001e40000100800 */
[----:B0-----:R-:W-:-:S04]  /*3d20*/  IMAD.MOV.U32 R4, RZ, RZ, R10 ;  /* 0x000000ffff047224 */ /* 0x001fc800078e000a */
[----:B------:R-:W-:Y:S02]  /*3d30*/  @!P5 IMAD.MOV R4, RZ, RZ, -R4 ;  /* 0x000000ffff04d224 */ /* 0x000fe400078e0a04 */
[----:B------:R-:W-:Y:S01]  /*3d40*/  @!P0 IMAD.IADD R14, R14, 0x1, -R0 ;  /* 0x000000010e0e8824 */ /* 0x000fe200078e0a00 */
[----:B------:R-:W-:Y:S02]  /*3d50*/  ISETP.GE.AND P0, PT, R5, RZ, PT ;  /* 0x000000ff0500720c */ /* 0x000fe40003f06270 */
[----:B------:R0:W-:Y:S04]  /*3d60*/  STL [R1+0x4a4], R4 ;  /* 0x0004a40401007387 */ /* 0x0001e80000100800 */
[----:B0-----:R-:W2:Y:S04]  /*3d70*/  LDL.LU R4, [R1+0x1cb0] ;  /* 0x001cb00001047983 */ /* 0x001ea80000300800 */
[----:B------:R-:W3:Y:S01]  /*3d80*/  LDL.LU R5, [R1+0x554] ;  /* 0x0005540001057983 */ /* 0x000ee20000300800 */
[----:B------:R-:W-:Y:S01]  /*3d90*/  ISETP.GE.AND P4, PT, R22, RZ, PT ;  /* 0x000000ff1600720c */ /* 0x000fe20003f86270 */
[----:B------:R-:W-:-:S04]  /*3da0*/  IMAD.HI.U32 R22, R2, R6, RZ ;  /* 0x0000000602167227 */ /* 0x000fc800078e00ff */
[----:B------:R-:W-:-:S04]  /*3db0*/  IMAD.MOV R22, RZ, RZ, -R22 ;  /* 0x000000ffff167224 */ /* 0x000fc800078e0a16 */
[----:B------:R-:W-:Y:S01]  /*3dc0*/  IMAD R6, R0, R22, R6 ;  /* 0x0000001600067224 */ /* 0x000fe200078e0206 */
[----:B------:R-:W-:-:S04]  /*3dd0*/  ISETP.GE.AND P3, PT, R16, RZ, PT ;  /* 0x000000ff1000720c */ /* 0x000fc80003f66270 */
[----:B------:R-:W-:Y:S02]  /*3de0*/  ISETP.GT.U32.AND P6, PT, R0, R6, PT ;  /* 0x000000060000720c */ /* 0x000fe40003fc4070 */
[----:B------:R-:W-:-:S05]  /*3df0*/  IABS R16, R11 ;  /* 0x0000000b00107213 */ /* 0x000fca0000000000 */
[----:B------:R-:W-:Y:S01]  /*3e00*/  IMAD.HI.U32 R18, R2, R16, RZ ;  /* 0x0000001002127227 */ /* 0x000fe200078e00ff */
[----:B------:R-:W-:-:S03]  /*3e10*/  IABS R12, R8 ;  /* 0x00000008000c7213 */ /* 0x000fc60000000000 */
[----:B------:R-:W-:Y:S02]  /*3e20*/  IMAD.MOV R18, RZ, RZ, -R18 ;  /* 0x000000ffff127224 */ /* 0x000fe400078e0a12 */
[----:B------:R-:W-:Y:S01]  /*3e30*/  @!P6 IMAD.IADD R6, R6, 0x1, -R0 ;  /* 0x000000010606e824 */ /* 0x000fe200078e0a00 */
[C---:B------:R-:W-:Y:S01]  /*3e40*/  ISETP.GT.U32.AND P2, PT, R0.reuse, R15, PT ;  /* 0x0000000f0000720c */ /* 0x040fe20003f44070 */
[----:B------:R-:W-:Y:S01]  /*3e50*/  IMAD R16, R0, R18, R16 ;  /* 0x0000001200107224 */ /* 0x000fe200078e0210 */
[----:B------:R-:W-:Y:S01]  /*3e60*/  IABS R18, R9 ;  /* 0x0000000900127213 */ /* 0x000fe20000000000 */
[----:B------:R-:W-:Y:S01]  /*3e70*/  IMAD.HI.U32 R22, R2, R12, RZ ;  /* 0x0000000c02167227 */ /* 0x000fe200078e00ff */
[----:B------:R-:W-:-:S03]  /*3e80*/  ISETP.GT.U32.AND P6, PT, R0, R6, PT ;  /* 0x000000060000720c */ /* 0x000fc60003fc4070 */
[----:B------:R-:W-:Y:S02]  /*3e90*/  IMAD.MOV.U32 R27, RZ, RZ, R24 ;  /* 0x000000ffff1b7224 */ /* 0x000fe400078e0018 */
[----:B------:R-:W-:Y:S02]  /*3ea0*/  IMAD.MOV R22, RZ, RZ, -R22 ;  /* 0x000000ffff167224 */ /* 0x000fe400078e0a16 */
[----:B------:R-:W-:-:S04]  /*3eb0*/  IMAD.HI.U32 R24, R2, R18, RZ ;  /* 0x0000001202187227 */ /* 0x000fc800078e00ff */
[----:B------:R-:W-:Y:S01]  /*3ec0*/  IMAD.HI.U32 R23, R2, R13, RZ ;  /* 0x0000000d02177227 */ /* 0x000fe200078e00ff */
[----:B------:R-:W-:-:S03]  /*3ed0*/  IABS R7, R20 ;  /* 0x0000001400077213 */ /* 0x000fc60000000000 */
[----:B------:R-:W-:Y:S01]  /*3ee0*/  IMAD R12, R0, R22, R12 ;  /* 0x00000016000c7224 */ /* 0x000fe200078e020c */
[----:B------:R-:W-:Y:S01]  /*3ef0*/  IABS R22, R19 ;  /* 0x0000001300167213 */ /* 0x000fe20000000000 */
[----:B------:R-:W-:Y:S02]  /*3f00*/  IMAD.MOV R24, RZ, RZ, -R24 ;  /* 0x000000ffff187224 */ /* 0x000fe400078e0a18 */
[----:B------:R-:W-:Y:S02]  /*3f10*/  IMAD.MOV R23, RZ, RZ, -R23 ;  /* 0x000000ffff177224 */ /* 0x000fe400078e0a17 */
[--C-:B------:R-:W-:Y:S02]  /*3f20*/  @!P2 IMAD.IADD R15, R15, 0x1, -R0.reuse ;  /* 0x000000010f0fa824 */ /* 0x100fe400078e0a00 */
[----:B------:R-:W-:Y:S02]  /*3f30*/  @!P6 IMAD.IADD R6, R6, 0x1, -R0 ;  /* 0x000000010606e824 */ /* 0x000fe400078e0a00 */
[----:B------:R-:W-:-:S02]  /*3f40*/  IMAD R18, R0, R24, R18 ;  /* 0x0000001800127224 */ /* 0x000fc400078e0212 */
[----:B------:R-:W-:-:S04]  /*3f50*/  IMAD.HI.U32 R10, R2, R22, RZ ;  /* 0x00000016020a7227 */ /* 0x000fc800078e00ff */
[----:B------:R-:W-:Y:S02]  /*3f60*/  IMAD R13, R0, R23, R13 ;  /* 0x00000017000d7224 */ /* 0x000fe400078e020d */
[----:B------:R-:W-:-:S04]  /*3f70*/  IMAD.HI.U32 R23, R2, R7, RZ ;  /* 0x0000000702177227 */ /* 0x000fc800078e00ff */
[----:B------:R-:W-:Y:S02]  /*3f80*/  IMAD.MOV R10, RZ, RZ, -R10 ;  /* 0x000000ffff0a7224 */ /* 0x000fe400078e0a0a */
[----:B------:R-:W-:Y:S02]  /*3f90*/  IMAD.MOV R23, RZ, RZ, -R23 ;  /* 0x000000ffff177224 */ /* 0x000fe400078e0a17 */
[C---:B------:R-:W-:Y:S02]  /*3fa0*/  IMAD R10, R0.reuse, R10, R22 ;  /* 0x0000000a000a7224 */ /* 0x040fe400078e0216 */
[----:B------:R-:W4:Y:S01]  /*3fb0*/  LDL.LU R22, [R1+0x588] ;  /* 0x0005880001167983 */ /* 0x000f220000300800 */
[----:B------:R-:W-:Y:S02]  /*3fc0*/  IMAD R7, R0, R23, R7 ;  /* 0x0000001700077224 */ /* 0x000fe400078e0207 */
[----:B---3--:R-:W-:Y:S02]  /*3fd0*/  IMAD.MOV.U32 R24, RZ, RZ, R5 ;  /* 0x000000ffff187224 */ /* 0x008fe400078e0005 */
[----:B------:R-:W-:-:S02]  /*3fe0*/  IMAD.MOV.U32 R5, RZ, RZ, R15 ;  /* 0x000000ffff057224 */ /* 0x000fc400078e000f */
[----:B------:R-:W-:Y:S02]  /*3ff0*/  IMAD.MOV.U32 R15, RZ, RZ, R6 ;  /* 0x000000ffff0f7224 */ /* 0x000fe400078e0006 */
[----:B------:R-:W-:Y:S02]  /*4000*/  @!P4 IMAD.MOV R5, RZ, RZ, -R5 ;  /* 0x000000ffff05c224 */ /* 0x000fe400078e0a05 */
[----:B------:R-:W-:-:S03]  /*4010*/  @!P1 IMAD.MOV R15, RZ, RZ, -R15 ;  /* 0x000000ffff0f9224 */ /* 0x000fc600078e0a0f */
[----:B------:R-:W-:Y:S04]  /*4020*/  STL [R1+0x4a0], R5 ;  /* 0x0004a00501007387 */ /* 0x000fe80000100800 */
[----:B------:R0:W-:Y:S04]  /*4030*/  STL [R1+0x49c], R15 ;  /* 0x00049c0f01007387 */ /* 0x0001e80000100800 */
[----:B------:R-:W3:Y:S01]  /*4040*/  LDL.LU R23, [R1] ;  /* 0x0000000001177983 */ /* 0x000ee20000300800 */
[C---:B------:R-:W-:Y:S02]  /*4050*/  ISETP.GT.U32.AND P5, PT, R0.reuse, R13, PT ;  /* 0x0000000d0000720c */ /* 0x040fe40003fa4070 */
[----:B------:R-:W-:-:S02]  /*4060*/  ISETP.GT.U32.AND P2, PT, R0, R12, PT ;  /* 0x0000000c0000720c */ /* 0x000fc40003f44070 */
[C---:B------:R-:W-:Y:S02]  /*4070*/  ISETP.GT.U32.AND P6, PT, R0.reuse, R16, PT ;  /* 0x000000100000720c */ /* 0x040fe40003fc4070 */
[----:B------:R-:W-:-:S07]  /*4080*/  ISETP.GT.U32.AND P1, PT, R0, R10, PT ;  /* 0x0000000a0000720c */ /* 0x000fce0003f24070 */
[--C-:B------:R-:W-:Y:S01]  /*4090*/  @!P5 IMAD.IADD R13, R13, 0x1, -R0.reuse ;  /* 0x000000010d0dd824 */ /* 0x100fe200078e0a00 */
[----:B------:R-:W-:Y:S01]  /*40a0*/  ISETP.GT.U32.AND P5, PT, R0, R14, PT ;  /* 0x0000000e0000720c */ /* 0x000fe20003fa4070 */
[--C-:B------:R-:W-:Y:S02]  /*40b0*/  @!P2 IMAD.IADD R12, R12, 0x1, -R0.reuse ;  /* 0x000000010c0ca824 */ /* 0x100fe400078e0a00 */
[--C-:B------:R-:W-:Y:S01]  /*40c0*/  @!P6 IMAD.IADD R16, R16, 0x1, -R0.reuse ;  /* 0x000000011010e824 */ /* 0x100fe200078e0a00 */
[C---:B------:R-:W-:Y:S02]  /*40d0*/  ISETP.GT.U32.AND P2, PT, R0.reuse, R13, PT ;  /* 0x0000000d0000720c */ /* 0x040fe40003f44070 */
[C---:B------:R-:W-:Y:S02]  /*40e0*/  ISETP.GT.U32.AND P6, PT, R0.reuse, R12, PT ;  /* 0x0000000c0000720c */ /* 0x040fe40003fc4070 */
[----:B------:R-:W-:Y:S02]  /*40f0*/  ISETP.GT.U32.AND P4, PT, R0, R16, PT ;  /* 0x000000100000720c */ /* 0x000fe40003f84070 */
[----:B------:R-:W-:Y:S01]  /*4100*/  IABS R6, R21 ;  /* 0x0000001500067213 */ /* 0x000fe20000000000 */
[----:B------:R-:W-:-:S02]  /*4110*/  @!P1 IMAD.IADD R10, R10, 0x1, -R0 ;  /* 0x000000010a0a9824 */ /* 0x000fc400078e0a00 */
[----:B------:R-:W-:Y:S01]  /*4120*/  @!P5 IMAD.IADD R14, R14, 0x1, -R0 ;  /* 0x000000010e0ed824 */ /* 0x000fe200078e0a00 */
[----:B------:R-:W-:-:S03]  /*4130*/  ISETP.GT.U32.AND P5, PT, R0, R18, PT ;  /* 0x000000120000720c */ /* 0x000fc60003fa4070 */
[----:B------:R-:W-:Y:S01]  /*4140*/  @!P2 IMAD.IADD R13, R13, 0x1, -R0 ;  /* 0x000000010d0da824 */ /* 0x000fe200078e0a00 */
[----:B------:R-:W-:Y:S01]  /*4150*/  ISETP.GE.AND P2, PT, R8, RZ, PT ;  /* 0x000000ff0800720c */ /* 0x000fe20003f46270 */
[----:B------:R-:W-:-:S04]  /*4160*/  IMAD.HI.U32 R8, R2, R6, RZ ;  /* 0x0000000602087227 */ /* 0x000fc800078e00ff */
[--C-:B------:R-:W-:Y:S02]  /*4170*/  @!P6 IMAD.IADD R12, R12, 0x1, -R0.reuse ;  /* 0x000000010c0ce824 */ /* 0x100fe400078e0a00 */
[----:B------:R-:W-:Y:S01]  /*4180*/  @!P4 IMAD.IADD R16, R16, 0x1, -R0 ;  /* 0x000000011010c824 */ /* 0x000fe200078e0a00 */
[----:B------:R-:W-:Y:S01]  /*4190*/  ISETP.GE.AND P4, PT, R11, RZ, PT ;  /* 0x000000ff0b00720c */ /* 0x000fe20003f86270 */
[----:B------:R-:W-:Y:S02]  /*41a0*/  IMAD.MOV R8, RZ, RZ, -R8 ;  /* 0x000000ffff087224 */ /* 0x000fe400078e0a08 */
[----:B------:R-:W-:Y:S01]  /*41b0*/  @!P3 IMAD.MOV R14, RZ, RZ, -R14 ;  /* 0x000000ffff0eb224 */ /* 0x000fe200078e0a0e */
[C---:B------:R-:W-:Y:S01]  /*41c0*/  ISETP.GT.U32.AND P3, PT, R0.reuse, R10, PT ;  /* 0x0000000a0000720c */ /* 0x040fe20003f64070 */
[----:B0-----:R-:W-:Y:S01]  /*41d0*/  IMAD.MOV.U32 R15, RZ, RZ, R13 ;  /* 0x000000ffff0f7224 */ /* 0x001fe200078e000d */
[----:B------:R-:W-:Y:S01]  /*41e0*/  ISETP.GE.AND P1, PT, R19, RZ, PT ;  /* 0x000000ff1300720c */ /* 0x000fe20003f26270 */
[----:B------:R-:W-:-:S02]  /*41f0*/  IMAD R6, R0, R8, R6 ;  /* 0x0000000800067224 */ /* 0x000fc400078e0206 */
[----:B------:R-:W-:Y:S02]  /*4200*/  IMAD.MOV.U32 R13, RZ, RZ, R12 ;  /* 0x000000ffff0d7224 */ /* 0x000fe400078e000c */
[----:B------:R-:W-:Y:S01]  /*4210*/  @!P5 IMAD.IADD R18, R18, 0x1, -R0 ;  /* 0x000000011212d824 */ /* 0x000fe200078e0a00 */
[----:B------:R-:W-:Y:S01]  /*4220*/  ISETP.GE.AND P5, PT, R9, RZ, PT ;  /* 0x000000ff0900720c */ /* 0x000fe20003fa6270 */
[----:B------:R-:W-:Y:S01]  /*4230*/  @!P2 IMAD.MOV R13, RZ, RZ, -R13 ;  /* 0x000000ffff0da224 */ /* 0x000fe200078e0a0d */
[----:B------:R-:W-:Y:S01]  /*4240*/  ISETP.GT.U32.AND P2, PT, R0, R6, PT ;  /* 0x000000060000720c */ /* 0x000fe20003f44070 */
[----:B------:R-:W-:Y:S02]  /*4250*/  @!P0 IMAD.MOV R15, RZ, RZ, -R15 ;  /* 0x000000ffff0f8224 */ /* 0x000fe400078e0a0f */
[----:B------:R-:W-:Y:S01]  /*4260*/  IMAD.MOV.U32 R9, RZ, RZ, R16 ;  /* 0x000000ffff097224 */ /* 0x000fe200078e0010 */
[----:B------:R-:W-:Y:S01]  /*4270*/  STL [R1+0x490], R14 ;  /* 0x0004900e01007387 */ /* 0x000fe20000100800 */
[----:B------:R-:W-:-:S02]  /*4280*/  @!P3 IMAD.IADD R10, R10, 0x1, -R0 ;  /* 0x000000010a0ab824 */ /* 0x000fc400078e0a00 */
[----:B------:R-:W-:Y:S01]  /*4290*/  @!P4 IMAD.MOV R9, RZ, RZ, -R9 ;  /* 0x000000ffff09c224 */ /* 0x000fe200078e0a09 */
[----:B------:R-:W-:Y:S01]  /*42a0*/  STL [R1+0x48c], R15 ;  /* 0x00048c0f01007387 */ /* 0x000fe20000100800 */
[----:B------:R-:W-:-:S03]  /*42b0*/  @!P1 IMAD.MOV R10, RZ, RZ, -R10 ;  /* 0x000000ffff0a9224 */ /* 0x000fc600078e0a0a */
[----:B------:R-:W4:Y:S04]  /*42c0*/  LDL.LU R12, [R1+0x8] ;  /* 0x00000800010c7983 */ /* 0x000f280000300800 */
[----:B------:R-:W4:Y:S04]  /*42d0*/  LDL.LU R16, [R1+0x4] ;  /* 0x0000040001107983 */ /* 0x000f280000300800 */
[----:B------:R0:W-:Y:S01]  /*42e0*/  STL [R1+0x488], R13 ;  /* 0x0004880d01007387 */ /* 0x0001e20000100800 */
[----:B------:R-:W-:-:S03]  /*42f0*/  @!P2 IMAD.IADD R6, R6, 0x1, -R0 ;  /* 0x000000010606a824 */ /* 0x000fc600078e0a00 */
[----:B------:R-:W-:Y:S04]  /*4300*/  STL [R1+0x484], R9 ;  /* 0x0004840901007387 */ /* 0x000fe80000100800 */
[----:B0-----:R-:W4:Y:S04]  /*4310*/  LDL.LU R13, [R1+0x40] ;  /* 0x00004000010d7983 */ /* 0x001f280000300800 */
[----:B------:R-:W4:Y:S04]  /*4320*/  LDL.LU R14, [R1+0x44] ;  /* 0x00004400010e7983 */ /* 0x000f280000300800 */
[----:B------:R-:W4:Y:S04]  /*4330*/  LDL R15, [R1+0x14] ;  /* 0x00001400010f7983 */ /* 0x000f280000100800 */
[----:B------:R-:W-:Y:S01]  /*4340*/  STL [R1+0x480], R10 ;  /* 0x0004800a01007387 */ /* 0x000fe20000100800 */
[----:B---3--:R-:W-:-:S02]  /*4350*/  IABS R8, R23 ;  /* 0x0000001700087213 */ /* 0x008fc40000000000 */
[----:B------:R-:W-:Y:S02]  /*4360*/  ISETP.GE.AND P2, PT, R23, RZ, PT ;  /* 0x000000ff1700720c */ /* 0x000fe40003f46270 */
[----:B------:R-:W3:Y:S04]  /*4370*/  LDL.LU R23, [R1+0x18] ;  /* 0x0000180001177983 */ /* 0x000ee80000300800 */
[----:B------:R-:W3:Y:S01]  /*4380*/  LDL.LU R19, [R1+0x1c] ;  /* 0x00001c0001137983 */ /* 0x000ee20000300800 */
[----:B------:R-:W-:Y:S02]  /*4390*/  ISETP.GT.U32.AND P6, PT, R0, R7, PT ;  /* 0x000000070000720c */ /* 0x000fe40003fc4070 */
[----:B--2---:R-:W-:-:S05]  /*43a0*/  IABS R5, R4 ;  /* 0x0000000400057213 */ /* 0x004fca0000000000 */
[----:B------:R-:W-:-:S04]  /*43b0*/  IMAD.HI.U32 R11, R2, R5, RZ ;  /* 0x00000005020b7227 */ /* 0x000fc800078e00ff */
[----:B------:R-:W-:Y:S02]  /*43c0*/  IMAD.MOV R11, RZ, RZ, -R11 ;  /* 0x000000ffff0b7224 */ /* 0x000fe400078e0a0b */
[----:B------:R-:W-:Y:S02]  /*43d0*/  @!P6 IMAD.IADD R7, R7, 0x1, -R0 ;  /* 0x000000010707e824 */ /* 0x000fe400078e0a00 */
[----:B------:R-:W-:-:S03]  /*43e0*/  IMAD R5, R0, R11, R5 ;  /* 0x0000000b00057224 */ /* 0x000fc600078e0205 */
[C---:B------:R-:W-:Y:S02]  /*43f0*/  ISETP.GT.U32.AND P6, PT, R0.reuse, R7, PT ;  /* 0x000000070000720c */ /* 0x040fe40003fc4070 */
[C---:B------:R-:W-:Y:S02]  /*4400*/  ISETP.GT.U32.AND P3, PT, R0.reuse, R5, PT ;  /* 0x000000050000720c */ /* 0x040fe40003f64070 */
[----:B------:R-:W-:Y:S02]  /*4410*/  ISETP.GT.U32.AND P0, PT, R0, R18, PT ;  /* 0x000000120000720c */ /* 0x000fe40003f04070 */
[----:B------:R-:W-:-:S07]  /*4420*/  ISETP.GE.AND P4, PT, R20, RZ, PT ;  /* 0x000000ff1400720c */ /* 0x000fce0003f86270 */
[----:B------:R-:W-:Y:S01]  /*4430*/  @!P6 IMAD.IADD R7, R7, 0x1, -R0 ;  /* 0x000000010707e824 */ /* 0x000fe200078e0a00 */
[----:B------:R-:W-:Y:S01]  /*4440*/  ISETP.GE.AND P6, PT, R4, RZ, PT ;  /* 0x000000ff0400720c */ /* 0x000fe20003fc6270 */
[----:B------:R-:W-:-:S04]  /*4450*/  IMAD.HI.U32 R4, R2, R8, RZ ;  /* 0x0000000802047227 */ /* 0x000fc800078e00ff */
[--C-:B------:R-:W-:Y:S01]  /*4460*/  @!P3 IMAD.IADD R5, R5, 0x1, -R0.reuse ;  /* 0x000000010505b824 */ /* 0x100fe200078e0a00 */
[----:B------:R-:W-:Y:S01]  /*4470*/  ISETP.GT.U32.AND P3, PT, R0, R6, PT ;  /* 0x000000060000720c */ /* 0x000fe20003f64070 */
[----:B------:R-:W-:Y:S01]  /*4480*/  @!P0 IMAD.IADD R18, R18, 0x1, -R0 ;  /* 0x0000000112128824 */ /* 0x000fe200078e0a00 */
[----:B------:R-:W-:Y:S01]  /*4490*/  ISETP.GE.AND P0, PT, R21, RZ, PT ;  /* 0x000000ff1500720c */ /* 0x000fe20003f06270 */
[----:B------:R-:W-:Y:S01]  /*44a0*/  IMAD.MOV R4, RZ, RZ, -R4 ;  /* 0x000000ffff047224 */ /* 0x000fe200078e0a04 */
[----:B------:R-:W-:-:S03]  /*44b0*/  ISETP.GT.U32.AND P1, PT, R0, R5, PT ;  /* 0x000000050000720c */ /* 0x000fc60003f24070 */
[----:B------:R-:W-:Y:S02]  /*44c0*/  IMAD R8, R0, R4, R8 ;  /* 0x0000000400087224 */ /* 0x000fe400078e0208 */
[----:B------:R-:W-:-:S03]  /*44d0*/  @!P5 IMAD.MOV R18, RZ, RZ, -R18 ;  /* 0x000000ffff12d224 */ /* 0x000fc600078e0a12 */
[----:B------:R-:W-:Y:S01]  /*44e0*/  ISETP.GT.U32.AND P5, PT, R0, R8, PT ;  /* 0x000000080000720c */ /* 0x000fe20003fa4070 */
[----:B------:R-:W-:Y:S02]  /*44f0*/  @!P3 IMAD.IADD R6, R6, 0x1, -R0 ;  /* 0x000000010606b824 */ /* 0x000fe400078e0a00 */
[----:B------:R-:W-:Y:S02]  /*4500*/  @!P4 IMAD.MOV R7, RZ, RZ, -R7 ;  /* 0x000000ffff07c224 */ /* 0x000fe400078e0a07 */
[----:B------:R-:W-:Y:S01]  /*4510*/  @!P0 IMAD.MOV R6, RZ, RZ, -R6 ;  /* 0x000000ffff068224 */ /* 0x000fe200078e0a06 */
[----:B------:R0:W-:Y:S01]  /*4520*/  STL [R1+0x478], R18 ;  /* 0x0004781201007387 */ /* 0x0001e20000100800 */
[----:B------:R-:W-:-:S03]  /*4530*/  @!P1 IMAD.IADD R5, R5, 0x1, -R0 ;  /* 0x0000000105059824 */ /* 0x000fc600078e0a00 */
[----:B------:R1:W-:Y:S01]  /*4540*/  STL [R1+0x474], R7 ;  /* 0x0004740701007387 */ /* 0x0003e20000100800 */
[----:B------:R-:W-:-:S03]  /*4550*/  @!P6 IMAD.MOV R5, RZ, RZ, -R5 ;  /* 0x000000ffff05e224 */ /* 0x000fc600078e0a05 */
[----:B0-----:R-:W2:Y:S01]  /*4560*/  LDL.LU R18, [R1+0x24] ;  /* 0x0000240001127983 */ /* 0x001ea20000300800 */
[----:B------:R-:W-:-:S03]  /*4570*/  @!P5 IMAD.IADD R8, R8, 0x1, -R0 ;  /* 0x000000010808d824 */ /* 0x000fc600078e0a00 */
[----:B------:R0:W-:Y:S04]  /*4580*/  STL [R1+0x464], R6 ;  /* 0x0004640601007387 */ /* 0x0001e80000100800 */
[----:B------:R-:W2:Y:S01]  /*4590*/  LDL.LU R21, [R1+0x28] ;  /* 0x0000280001157983 */ /* 0x000ea20000300800 */
[----:B----4-:R-:W-:Y:S02]  /*45a0*/  ISETP.GE.AND P5, PT, R14, RZ, PT ;  /* 0x000000ff0e00720c */ /* 0x010fe40003fa6270 */
[----:B-1----:R-:W-:Y:S02]  /*45b0*/  IABS R7, R14 ;  /* 0x0000000e00077213 */ /* 0x002fe40000000000 */
[----:B0-----:R-:W-:Y:S01]  /*45c0*/  IABS R6, R15 ;  /* 0x0000000f00067213 */ /* 0x001fe20000000000 */
[----:B---3--:R0:W-:Y:S01]  /*45d0*/  STL [R1+0x1ca8], R23 ;  /* 0x001ca81701007387 */ /* 0x0081e20000100800 */
[----:B------:R-:W-:-:S03]  /*45e0*/  IABS R14, R23 ;  /* 0x00000017000e7213 */ /* 0x000fc60000000000 */
[----:B------:R-:W-:Y:S04]  /*45f0*/  STL [R1+0x1cac], R19 ;  /* 0x001cac1301007387 */ /* 0x000fe80000100800 */
[----:B------:R-:W3:Y:S04]  /*4600*/  LDL R15, [R1+0x20] ;  /* 0x00002000010f7983 */ /* 0x000ee80000100800 */
[----:B------:R1:W-:Y:S04]  /*4610*/  STL [R1+0x460], R5 ;  /* 0x0004600501007387 */ /* 0x0003e80000100800 */
[----:B0-----:R-:W4:Y:S01]  /*4620*/  LDL.LU R23, [R1+0x14] ;  /* 0x0000140001177983 */ /* 0x001f220000300800 */
[----:B------:R-:W-:-:S02]  /*4630*/  IABS R9, R16 ;  /* 0x0000001000097213 */ /* 0x000fc40000000000 */
[----:B------:R-:W-:-:S03]  /*4640*/  IABS R11, R12 ;  /* 0x0000000c000b7213 */ /* 0x000fc60000000000 */
[----:B------:R-:W-:Y:S01]  /*4650*/  IMAD.HI.U32 R4, R2, R9, RZ ;  /* 0x0000000902047227 */ /* 0x000fe200078e00ff */
[----:B------:R-:W-:-:S03]  /*4660*/  ISETP.GT.U32.AND P0, PT, R0, R8, PT ;  /* 0x000000080000720c */ /* 0x000fc60003f04070 */
[----:B------:R-:W-:-:S04]  /*4670*/  IMAD.HI.U32 R10, R2, R11, RZ ;  /* 0x0000000b020a7227 */ /* 0x000fc800078e00ff */
[----:B------:R-:W-:Y:S02]  /*4680*/  IMAD.MOV R4, RZ, RZ, -R4 ;  /* 0x000000ffff047224 */ /* 0x000fe400078e0a04 */
[----:B------:R-:W-:Y:S02]  /*4690*/  IMAD.MOV R10, RZ, RZ, -R10 ;  /* 0x000000ffff0a7224 */ /* 0x000fe400078e0a0a */
[C---:B------:R-:W-:Y:S02]  /*46a0*/  IMAD R9, R0.reuse, R4, R9 ;  /* 0x0000000400097224 */ /* 0x040fe400078e0209 */
[----:B------:R-:W-:-:S03]  /*46b0*/  IMAD R11, R0, R10, R11 ;  /* 0x0000000a000b7224 */ /* 0x000fc600078e020b */
[----:B------:R-:W-:Y:S01]  /*46c0*/  ISETP.GT.U32.AND P6, PT, R0, R9, PT ;  /* 0x000000090000720c */ /* 0x000fe20003fc4070 */
[----:B------:R-:W-:Y:S01]  /*46d0*/  @!P0 IMAD.IADD R8, R8, 0x1, -R0 ;  /* 0x0000000108088824 */ /* 0x000fe200078e0a00 */
[----:B------:R-:W-:Y:S02]  /*46e0*/  ISETP.GT.U32.AND P0, PT, R0, R11, PT ;  /* 0x0000000b0000720c */ /* 0x000fe40003f04070 */
[----:B------:R-:W-:Y:S01]  /*46f0*/  ISETP.GE.AND P3, PT, R12, RZ, PT ;  /* 0x000000ff0c00720c */ /* 0x000fe20003f66270 */
[----:B------:R-:W-:-:S08]  /*4700*/  IMAD.HI.U32 R12, R2, R7, RZ ;  /* 0x00000007020c7227 */ /* 0x000fd000078e00ff */
[--C-:B------:R-:W-:Y:S02]  /*4710*/  @!P6 IMAD.IADD R9, R9, 0x1, -R0.reuse ;  /* 0x000000010909e824 */ /* 0x100fe400078e0a00 */
[----:B------:R-:W-:-:S03]  /*4720*/  @!P0 IMAD.IADD R11, R11, 0x1, -R0 ;  /* 0x000000010b0b8824 */ /* 0x000fc600078e0a00 */
[----:B------:R-:W-:Y:S01]  /*4730*/  ISETP.GT.U32.AND P0, PT, R0, R9, PT ;  /* 0x000000090000720c */ /* 0x000fe20003f04070 */
[----:B------:R-:W-:Y:S02]  /*4740*/  IMAD.MOV R12, RZ, RZ, -R12 ;  /* 0x000000ffff0c7224 */ /* 0x000fe400078e0a0c */
[----:B-1----:R-:W-:Y:S02]  /*4750*/  IMAD.MOV.U32 R5, RZ, RZ, R14 ;  /* 0x000000ffff057224 */ /* 0x002fe400078e000e */
[----:B------:R-:W-:Y:S01]  /*4760*/  IMAD.HI.U32 R14, R2, R6, RZ ;  /* 0x00000006020e7227 */ /* 0x000fe200078e00ff */
[----:B------:R-:W-:-:S03]  /*4770*/  ISETP.GE.AND P4, PT, R16, RZ, PT ;  /* 0x000000ff1000720c */ /* 0x000fc60003f86270 */
[C---:B------:R-:W-:Y:S02]  /*4780*/  IMAD R7, R0.reuse, R12, R7 ;  /* 0x0000000c00077224 */ /* 0x040fe400078e0207 */
[----:B------:R-:W-:Y:S02]  /*4790*/  IMAD.MOV R14, RZ, RZ, -R14 ;  /* 0x000000ffff0e7224 */ /* 0x000fe400078e0a0e */
[----:B------:R-:W-:Y:S01]  /*47a0*/  @!P0 IMAD.IADD R9, R9, 0x1, -R0 ;  /* 0x0000000109098824 */ /* 0x000fe200078e0a00 */
[C---:B------:R-:W-:Y:S01]  /*47b0*/  ISETP.GT.U32.AND P0, PT, R0.reuse, R7, PT ;  /* 0x000000070000720c */ /* 0x040fe20003f04070 */
[----:B------:R-:W-:Y:S02]  /*47c0*/  IMAD R6, R0, R14, R6 ;  /* 0x0000000e00067224 */ /* 0x000fe400078e0206 */
[----:B------:R-:W-:Y:S01]  /*47d0*/  IMAD.MOV.U32 R14, RZ, RZ, R8 ;  /* 0x000000ffff0e7224 */ /* 0x000fe200078e0008 */
[----:B------:R-:W-:Y:S01]  /*47e0*/  IABS R10, R19 ;  /* 0x00000013000a7213 */ /* 0x000fe20000000000 */
[----:B------:R-:W-:-:S02]  /*47f0*/  IMAD.MOV.U32 R19, RZ, RZ, R9 ;  /* 0x000000ffff137224 */ /* 0x000fc400078e0009 */
[----:B------:R-:W-:Y:S02]  /*4800*/  @!P2 IMAD.MOV R14, RZ, RZ, -R14 ;  /* 0x000000ffff0ea224 */ /* 0x000fe400078e0a0e */
[----:B------:R-:W-:-:S03]  /*4810*/  @!P4 IMAD.MOV R19, RZ, RZ, -R19 ;  /* 0x000000ffff13c224 */ /* 0x000fc600078e0a13 */
[----:B------:R-:W-:Y:S01]  /*4820*/  STL [R1+0x44c], R14 ;  /* 0x00044c0e01007387 */ /* 0x000fe20000100800 */
[----:B------:R-:W-:-:S03]  /*4830*/  @!P0 IMAD.IADD R7, R7, 0x1, -R0 ;  /* 0x0000000107078824 */ /* 0x000fc600078e0a00 */
[----:B------:R-:W3:Y:S04]  /*4840*/  LDL.LU R20, [R1+0x2c] ;  /* 0x00002c0001147983 */ /* 0x000ee80000300800 */
[----:B------:R-:W3:Y:S04]  /*4850*/  LDL.LU R16, [R1+0x30] ;  /* 0x0000300001107983 */ /* 0x000ee80000300800 */
[----:B------:R0:W-:Y:S04]  /*4860*/  STL [R1+0x444], R19 ;  /* 0x0004441301007387 */ /* 0x0001e80000100800 */
[----:B0-----:R-:W3:Y:S01]  /*4870*/  LDL.LU R19, [R1+0x1cac] ;  /* 0x001cac0001137983 */ /* 0x001ee20000300800 */
[----:B----4-:R-:W-:-:S03]  /*4880*/  ISETP.GE.AND P0, PT, R23, RZ, PT ;  /* 0x000000ff1700720c */ /* 0x010fc60003f06270 */
[----:B------:R-:W4:Y:S01]  /*4890*/  LDL.LU R23, [R1+0x1ca8] ;  /* 0x001ca80001177983 */ /* 0x000f220000300800 */
[----:B------:R-:W-:Y:S02]  /*48a0*/  IABS R4, R13 ;  /* 0x0000000d00047213 */ /* 0x000fe40000000000 */
[----:B------:R-:W-:-:S03]  /*48b0*/  ISETP.GE.AND P1, PT, R13, RZ, PT ;  /* 0x000000ff0d00720c */ /* 0x000fc60003f26270 */
[----:B------:R-:W-:-:S04]  /*48c0*/  IMAD.HI.U32 R13, R2, R4, RZ ;  /* 0x00000004020d7227 */ /* 0x000fc800078e00ff */
[----:B------:R-:W-:-:S04]  /*48d0*/  IMAD.MOV R13, RZ, RZ, -R13 ;  /* 0x000000ffff0d7224 */ /* 0x000fc800078e0a0d */
[C---:B------:R-:W-:Y:S01]  /*48e0*/  IMAD R4, R0.reuse, R13, R4 ;  /* 0x0000000d00047224 */ /* 0x040fe200078e0204 */
[----:B------:R-:W-:Y:S01]  /*48f0*/  ISETP.GT.U32.AND P2, PT, R0, R11, PT ;  /* 0x0000000b0000720c */ /* 0x000fe20003f44070 */
[----:B------:R-:W-:-:S03]  /*4900*/  IMAD.HI.U32 R13, R2, R5, RZ ;  /* 0x00000005020d7227 */ /* 0x000fc600078e00ff */
[----:B------:R-:W-:Y:S01]  /*4910*/  ISETP.GT.U32.AND P6, PT, R0, R4, PT ;  /* 0x000000040000720c */ /* 0x000fe20003fc4070 */
[----:B------:R-:W-:-:S04]  /*4920*/  IMAD.HI.U32 R12, R2, R10, RZ ;  /* 0x0000000a020c7227 */ /* 0x000fc800078e00ff */
[----:B------:R-:W-:Y:S02]  /*4930*/  IMAD.MOV R13, RZ, RZ, -R13 ;  /* 0x000000ffff0d7224 */ /* 0x000fe400078e0a0d */
[----:B------:R-:W-:Y:S01]  /*4940*/  IMAD.MOV R12, RZ, RZ, -R12 ;  /* 0x000000ffff0c7224 */ /* 0x000fe200078e0a0c */
[C---:B------:R-:W-:Y:S01]  /*4950*/  ISETP.GT.U32.AND P4, PT, R0.reuse, R6, PT ;  /* 0x000000060000720c */ /* 0x040fe20003f84070 */
[C---:B------:R-:W-:Y:S02]  /*4960*/  IMAD R5, R0.reuse, R13, R5 ;  /* 0x0000000d00057224 */ /* 0x040fe400078e0205 */
[----:B------:R-:W-:Y:S01]  /*4970*/  IMAD R10, R0, R12, R10 ;  /* 0x0000000c000a7224 */ /* 0x000fe200078e020a */
[----:B--2---:R-:W-:Y:S01]  /*4980*/  IABS R12, R18 ;  /* 0x00000012000c7213 */ /* 0x004fe20000000000 */
[--C-:B------:R-:W-:Y:S02]  /*4990*/  @!P6 IMAD.IADD R4, R4, 0x1, -R0.reuse ;  /* 0x000000010404e824 */ /* 0x100fe400078e0a00 */
[----:B------:R-:W-:Y:S01]  /*49a0*/  @!P2 IMAD.IADD R11, R11, 0x1, -R0 ;  /* 0x000000010b0ba824 */ /* 0x000fe200078e0a00 */
[----:B------:R-:W-:-:S02]  /*49b0*/  ISETP.GT.U32.AND P2, PT, R0, R5, PT ;  /* 0x000000050000720c */ /* 0x000fc40003f44070 */
[----:B---3--:R-:W-:Y:S01]  /*49c0*/  IABS R13, R15 ;  /* 0x0000000f000d7213 */ /* 0x008fe20000000000 */
[----:B------:R-:W-:Y:S01]  /*49d0*/  IMAD.HI.U32 R15, R2, R12, RZ ;  /* 0x0000000c020f7227 */ /* 0x000fe200078e00ff */
[----:B------:R-:W-:-:S03]  /*49e0*/  ISETP.GT.U32.AND P6, PT, R0, R4, PT ;  /* 0x000000040000720c */ /* 0x000fc60003fc4070 */
[----:B------:R-:W-:Y:S02]  /*49f0*/  IMAD.MOV R15, RZ, RZ, -R15 ;  /* 0x000000ffff0f7224 */ /* 0x000fe400078e0a0f */
[----:B------:R-:W-:Y:S02]  /*4a00*/  @!P4 IMAD.IADD R6, R6, 0x1, -R0 ;  /* 0x000000010606c824 */ /* 0x000fe400078e0a00 */
[----:B------:R-:W-:-:S04]  /*4a10*/  IMAD.HI.U32 R9, R2, R13, RZ ;  /* 0x0000000d02097227 */ /* 0x000fc800078e00ff */
[C---:B------:R-:W-:Y:S02]  /*4a20*/  IMAD R12, R0.reuse, R15, R12 ;  /* 0x0000000f000c7224 */ /* 0x040fe400078e020c */
[--C-:B------:R-:W-:Y:S01]  /*4a30*/  @!P2 IMAD.IADD R5, R5, 0x1, -R0.reuse ;  /* 0x000000010505a824 */ /* 0x100fe200078e0a00 */
[----:B------:R-:W2:Y:S01]  /*4a40*/  LDL.LU R15, [R1+0x20] ;  /* 0x00002000010f7983 */ /* 0x000ea20000300800 */
[----:B------:R-:W-:Y:S01]  /*4a50*/  IMAD.MOV R9, RZ, RZ, -R9 ;  /* 0x000000ffff097224 */ /* 0x000fe200078e0a09 */
[----:B------:R-:W-:Y:S01]  /*4a60*/  ISETP.GT.U32.AND P2, PT, R0, R6, PT ;  /* 0x000000060000720c */ /* 0x000fe20003f44070 */
[----:B------:R-:W-:Y:S02]  /*4a70*/  @!P6 IMAD.IADD R4, R4, 0x1, -R0 ;  /* 0x000000010404e824 */ /* 0x000fe400078e0a00 */
[----:B------:R-:W-:Y:S02]  /*4a80*/  IMAD R9, R0, R9, R13 ;  /* 0x0000000900097224 */ /* 0x000fe400078e020d */
[----:B------:R-:W-:-:S02]  /*4a90*/  IMAD.MOV.U32 R13, RZ, RZ, R4 ;  /* 0x000000ffff0d7224 */ /* 0x000fc400078e0004 */
[----:B------:R-:W-:Y:S02]  /*4aa0*/  @!P3 IMAD.MOV R11, RZ, RZ, -R11 ;  /* 0x000000ffff0bb224 */ /* 0x000fe400078e0a0b */
[----:B------:R-:W-:-:S03]  /*4ab0*/  @!P1 IMAD.MOV R13, RZ, RZ, -R13 ;  /* 0x000000ffff0d9224 */ /* 0x000fc600078e0a0d */
[----:B------:R0:W-:Y:S01]  /*4ac0*/  STL [R1+0x440], R11 ;  /* 0x0004400b01007387 */ /* 0x0001e20000100800 */
[----:B------:R-:W-:-:S03]  /*4ad0*/  @!P2 IMAD.IADD R6, R6, 0x1, -R0 ;  /* 0x000000010606a824 */ /* 0x000fc600078e0a00 */
[----:B------:R1:W-:Y:S01]  /*4ae0*/  STL [R1+0x43c], R13 ;  /* 0x00043c0d01007387 */ /* 0x0003e20000100800 */
[----:B----4-:R-:W-:-:S03]  /*4af0*/  ISETP.GE.AND P2, PT, R23, RZ, PT ;  /* 0x000000ff1700720c */ /* 0x010fc60003f46270 */
[----:B------:R-:W3:Y:S01]  /*4b00*/  LDL.LU R23, [R1+0x34] ;  /* 0x0000340001177983 */ /* 0x000ee20000300800 */
[C---:B------:R-:W-:Y:S02]  /*4b10*/  ISETP.GT.U32.AND P6, PT, R0.reuse, R10, PT ;  /* 0x0000000a0000720c */ /* 0x040fe40003fc4070 */
[----:B------:R-:W-:Y:S02]  /*4b20*/  IABS R8, R21 ;  /* 0x0000001500087213 */ /* 0x000fe40000000000 */
[----:B------:R-:W-:-:S03]  /*4b30*/  ISETP.GT.U32.AND P4, PT, R0, R7, PT ;  /* 0x000000070000720c */ /* 0x000fc60003f84070 */
[----:B------:R-:W-:-:S06]  /*4b40*/  IMAD.HI.U32 R14, R2, R8, RZ ;  /* 0x00000008020e7227 */ /* 0x000fcc00078e00ff */
[----:B------:R-:W-:Y:S01]  /*4b50*/  @!P6 IMAD.IADD R10, R10, 0x1, -R0 ;  /* 0x000000010a0ae824 */ /* 0x000fe200078e0a00 */
[C---:B------:R-:W-:Y:S01]  /*4b60*/  ISETP.GT.U32.AND P6, PT, R0.reuse, R5, PT ;  /* 0x000000050000720c */ /* 0x040fe20003fc4070 */
[----:B------:R-:W-:Y:S01]  /*4b70*/  IMAD.MOV R14, RZ, RZ, -R14 ;  /* 0x000000ffff0e7224 */ /* 0x000fe200078e0a0e */
[C---:B------:R-:W-:Y:S02]  /*4b80*/  ISETP.GT.U32.AND P1, PT, R0.reuse, R9, PT ;  /* 0x000000090000720c */ /* 0x040fe40003f24070 */
[C---:B------:R-:W-:Y:S01]  /*4b90*/  ISETP.GT.U32.AND P3, PT, R0.reuse, R10, PT ;  /* 0x0000000a0000720c */ /* 0x040fe20003f64070 */
[C---:B------:R-:W-:Y:S02]  /*4ba0*/  IMAD R8, R0.reuse, R14, R8 ;  /* 0x0000000e00087224 */ /* 0x040fe400078e0208 */
[----:B------:R-:W-:Y:S01]  /*4bb0*/  @!P4 IMAD.IADD R7, R7, 0x1, -R0 ;  /* 0x000000010707c824 */ /* 0x000fe200078e0a00 */
[----:B------:R-:W-:Y:S02]  /*4bc0*/  ISETP.GT.U32.AND P4, PT, R0, R12, PT ;  /* 0x0000000c0000720c */ /* 0x000fe40003f84070 */
[----:B0-----:R-:W-:-:S03]  /*4bd0*/  IABS R11, R20 ;  /* 0x00000014000b7213 */ /* 0x001fc60000000000 */
[----:B------:R-:W-:Y:S01]  /*4be0*/  @!P6 IMAD.IADD R5, R5, 0x1, -R0 ;  /* 0x000000010505e824 */ /* 0x000fe200078e0a00 */
[----:B------:R-:W-:Y:S01]  /*4bf0*/  ISETP.GT.U32.AND P6, PT, R0, R8, PT ;  /* 0x000000080000720c */ /* 0x000fe20003fc4070 */
[----:B-1----:R-:W-:-:S04]  /*4c00*/  IMAD.HI.U32 R13, R2, R11, RZ ;  /* 0x0000000b020d7227 */ /* 0x002fc800078e00ff */
[--C-:B------:R-:W-:Y:S02]  /*4c10*/  @!P1 IMAD.IADD R9, R9, 0x1, -R0.reuse ;  /* 0x0000000109099824 */ /* 0x100fe400078e0a00 */
[----:B------:R-:W-:Y:S02]  /*4c20*/  @!P5 IMAD.MOV R7, RZ, RZ, -R7 ;  /* 0x000000ffff07d224 */ /* 0x000fe400078e0a07 */
[--C-:B------:R-:W-:Y:S01]  /*4c30*/  @!P3 IMAD.IADD R10, R10, 0x1, -R0.reuse ;  /* 0x000000010a0ab824 */ /* 0x100fe200078e0a00 */
[----:B------:R-:W-:Y:S01]  /*4c40*/  ISETP.GE.AND P3, PT, R19, RZ, PT ;  /* 0x000000ff1300720c */ /* 0x000fe20003f66270 */
[----:B------:R-:W-:Y:S01]  /*4c50*/  IMAD.MOV R13, RZ, RZ, -R13 ;  /* 0x000000ffff0d7224 */ /* 0x000fe200078e0a0d */
[----:B------:R-:W4:Y:S01]  /*4c60*/  LDL.LU R19, [R1+0x38] ;  /* 0x0000380001137983 */ /* 0x000f220000300800 */
[--C-:B------:R-:W-:Y:S01]  /*4c70*/  @!P4 IMAD.IADD R12, R12, 0x1, -R0.reuse ;  /* 0x000000010c0cc824 */ /* 0x100fe200078e0a00 */
[C---:B------:R-:W-:Y:S01]  /*4c80*/  ISETP.GT.U32.AND P5, PT, R0.reuse, R9, PT ;  /* 0x000000090000720c */ /* 0x040fe20003fa4070 */
[----:B------:R-:W-:Y:S01]  /*4c90*/  IMAD R11, R0, R13, R11 ;  /* 0x0000000d000b7224 */ /* 0x000fe200078e020b */
[----:B------:R0:W-:Y:S01]  /*4ca0*/  STL [R1+0x434], R7 ;  /* 0x0004340701007387 */ /* 0x0001e20000100800 */
[----:B------:R-:W-:-:S02]  /*4cb0*/  @!P6 IMAD.IADD R8, R8, 0x1, -R0 ;  /* 0x000000010808e824 */ /* 0x000fc400078e0a00 */
[----:B------:R-:W-:Y:S01]  /*4cc0*/  @!P0 IMAD.MOV R6, RZ, RZ, -R6 ;  /* 0x000000ffff068224 */ /* 0x000fe200078e0a06 */
[C---:B------:R-:W-:Y:S02]  /*4cd0*/  ISETP.GT.U32.AND P0, PT, R0.reuse, R12, PT ;  /* 0x0000000c0000720c */ /* 0x040fe40003f04070 */
[----:B--2---:R-:W-:Y:S01]  /*4ce0*/  ISETP.GE.AND P1, PT, R15, RZ, PT ;  /* 0x000000ff0f00720c */ /* 0x004fe20003f26270 */
[----:B0-----:R-:W-:Y:S01]  /*4cf0*/  IMAD.MOV.U32 R7, RZ, RZ, R5 ;  /* 0x000000ffff077224 */ /* 0x001fe200078e0005 */
[----:B------:R0:W-:Y:S03]  /*4d00*/  STL [R1+0x42c], R6 ;  /* 0x00042c0601007387 */ /* 0x0001e60000100800 */
[----:B------:R-:W-:Y:S01]  /*4d10*/  @!P2 IMAD.MOV R7, RZ, RZ, -R7 ;  /* 0x000000ffff07a224 */ /* 0x000fe200078e0a07 */
[C---:B------:R-:W-:Y:S02]  /*4d20*/  ISETP.GT.U32.AND P2, PT, R0.reuse, R11, PT ;  /* 0x0000000b0000720c */ /* 0x040fe40003f44070 */
[----:B------:R-:W-:-:S02]  /*4d30*/  ISETP.GT.U32.AND P6, PT, R0, R8, PT ;  /* 0x000000080000720c */ /* 0x000fc40003fc4070 */
[----:B------:R-:W-:Y:S01]  /*4d40*/  ISETP.GE.AND P4, PT, R18, RZ, PT ;  /* 0x000000ff1200720c */ /* 0x000fe20003f86270 */
[----:B0-----:R-:W-:Y:S01]  /*4d50*/  IMAD.MOV.U32 R6, RZ, RZ, R10 ;  /* 0x000000ffff067224 */ /* 0x001fe200078e000a */
[----:B------:R-:W2:Y:S01]  /*4d60*/  LDL.LU R18, [R1+0x3c] ;  /* 0x00003c0001127983 */ /* 0x000ea20000300800 */
[----:B------:R-:W-:Y:S02]  /*4d70*/  @!P5 IMAD.IADD R9, R9, 0x1, -R0 ;  /* 0x000000010909d824 */ /* 0x000fe400078e0a00 */
[----:B------:R-:W-:Y:S01]  /*4d80*/  @!P3 IMAD.MOV R6, RZ, RZ, -R6 ;  /* 0x000000ffff06b224 */ /* 0x000fe200078e0a06 */
[----:B------:R-:W-:Y:S01]  /*4d90*/  STL [R1+0x428], R7 ;  /* 0x0004280701007387 */ /* 0x000fe20000100800 */
[----:B------:R-:W-:Y:S01]  /*4da0*/  @!P1 IMAD.MOV R9, RZ, RZ, -R9 ;  /* 0x000000ffff099224 */ /* 0x000fe200078e0a09 */
[----:B------:R-:W-:Y:S01]  /*4db0*/  ISETP.GE.AND P3, PT, R21, RZ, PT ;  /* 0x000000ff1500720c */ /* 0x000fe20003f66270 */
[--C-:B------:R-:W-:Y:S01]  /*4dc0*/  @!P0 IMAD.IADD R12, R12, 0x1, -R0.reuse ;  /* 0x000000010c0c8824 */ /* 0x100fe200078e0a00 */
[----:B------:R0:W-:Y:S01]  /*4dd0*/  STL [R1+0x424], R6 ;  /* 0x0004240601007387 */ /* 0x0001e20000100800 */
[----:B------:R-:W-:Y:S01]  /*4de0*/  ISETP.GE.AND P0, PT, R20, RZ, PT ;  /* 0x000000ff1400720c */ /* 0x000fe20003f06270 */
[----:B------:R-:W-:-:S02]  /*4df0*/  @!P2 IMAD.IADD R11, R11, 0x1, -R0 ;  /* 0x000000010b0ba824 */ /* 0x000fc400078e0a00 */
[----:B------:R-:W2:Y:S01]  /*4e00*/  LDL.LU R21, [R1+0x74] ;  /* 0x0000740001157983 */ /* 0x000ea20000300800 */
[----:B------:R-:W-:Y:S01]  /*4e10*/  @!P6 IMAD.IADD R8, R8, 0x1, -R0 ;  /* 0x000000010808e824 */ /* 0x000fe200078e0a00 */
[----:B------:R-:W-:Y:S02]  /*4e20*/  IABS R4, R16 ;  /* 0x0000001000047213 */ /* 0x000fe40000000000 */
[----:B------:R-:W2:Y:S01]  /*4e30*/  LDL.LU R20, [R1+0x78] ;  /* 0x0000780001147983 */ /* 0x000ea20000300800 */
[----:B------:R-:W-:Y:S02]  /*4e40*/  ISETP.GE.AND P6, PT, R16, RZ, PT ;  /* 0x000000ff1000720c */ /* 0x000fe40003fc6270 */
[----:B---3--:R-:W-:Y:S02]  /*4e50*/  IABS R5, R23 ;  /* 0x0000001700057213 */ /* 0x008fe40000000000 */
[----:B------:R-:W-:Y:S02]  /*4e60*/  ISETP.GE.AND P2, PT, R23, RZ, PT ;  /* 0x000000ff1700720c */ /* 0x000fe40003f46270 */
[----:B------:R-:W3:Y:S04]  /*4e70*/  LDL.LU R23, [R1+0x4c] ;  /* 0x00004c0001177983 */ /* 0x000ee80000300800 */
[----:B------:R-:W-:Y:S04]  /*4e80*/  STL [R1+0x420], R9 ;  /* 0x0004200901007387 */ /* 0x000fe80000100800 */
[----:B------:R-:W3:Y:S01]  /*4e90*/  LDL R16, [R1+0x48] ;  /* 0x0000480001107983 */ /* 0x000ee20000100800 */
[----:B------:R-:W-:-:S04]  /*4ea0*/  IMAD.HI.U32 R14, R2, R4, RZ ;  /* 0x00000004020e7227 */ /* 0x000fc800078e00ff */
[----:B------:R-:W-:-:S04]  /*4eb0*/  IMAD.MOV R14, RZ, RZ, -R14 ;  /* 0x000000ffff0e7224 */ /* 0x000fc800078e0a0e */
[----:B------:R-:W-:-:S05]  /*4ec0*/  IMAD R4, R0, R14, R4 ;  /* 0x0000000e00047224 */ /* 0x000fca00078e0204 */
[----:B------:R-:W-:Y:S01]  /*4ed0*/  ISETP.GT.U32.AND P5, PT, R0, R4, PT ;  /* 0x000000040000720c */ /* 0x000fe20003fa4070 */
[----:B0-----:R-:W-:-:S04]  /*4ee0*/  IMAD.HI.U32 R6, R2, R5, RZ ;  /* 0x0000000502067227 */ /* 0x001fc800078e00ff */
[----:B------:R-:W-:-:S08]  /*4ef0*/  IMAD.MOV R6, RZ, RZ, -R6 ;  /* 0x000000ffff067224 */ /* 0x000fd000078e0a06 */
[----:B------:R-:W-:Y:S01]  /*4f00*/  @!P5 IMAD.IADD R4, R4, 0x1, -R0 ;  /* 0x000000010404d824 */ /* 0x000fe200078e0a00 */
[----:B------:R-:W-:Y:S01]  /*4f10*/  ISETP.GT.U32.AND P5, PT, R0, R11, PT ;  /* 0x0000000b0000720c */ /* 0x000fe20003fa4070 */
[----:B------:R-:W-:-:S03]  /*4f20*/  @!P4 IMAD.MOV R12, RZ, RZ, -R12 ;  /* 0x000000ffff0cc224 */ /* 0x000fc600078e0a0c */
[C---:B------:R-:W-:Y:S01]  /*4f30*/  ISETP.GT.U32.AND P1, PT, R0.reuse, R4, PT ;  /* 0x000000040000720c */ /* 0x040fe20003f24070 */
[----:B------:R-:W-:Y:S01]  /*4f40*/  IMAD R6, R0, R6, R5 ;  /* 0x0000000600067224 */ /* 0x000fe200078e0205 */
[----:B----4-:R-:W-:Y:S01]  /*4f50*/  IABS R7, R19 ;  /* 0x0000001300077213 */ /* 0x010fe20000000000 */
[----:B------:R-:W-:Y:S01]  /*4f60*/  @!P3 IMAD.MOV R8, RZ, RZ, -R8 ;  /* 0x000000ffff08b224 */ /* 0x000fe200078e0a08 */
[----:B------:R-:W-:Y:S01]  /*4f70*/  STL [R1+0x41c], R12 ;  /* 0x00041c0c01007387 */ /* 0x000fe20000100800 */
[----:B------:R-:W-:-:S03]  /*4f80*/  ISETP.GE.AND P3, PT, R19, RZ, PT ;  /* 0x000000ff1300720c */ /* 0x000fc60003f66270 */
[----:B------:R-:W4:Y:S01]  /*4f90*/  LDL R19, [R1+0x50] ;  /* 0x0000500001137983 */ /* 0x000f220000100800 */
[--C-:B------:R-:W-:Y:S01]  /*4fa0*/  @!P5 IMAD.IADD R11, R11, 0x1, -R0.reuse ;  /* 0x000000010b0bd824 */ /* 0x100fe200078e0a00 */
[----:B------:R-:W-:Y:S02]  /*4fb0*/  ISETP.GT.U32.AND P4, PT, R0, R6, PT ;  /* 0x000000060000720c */ /* 0x000fe40003f84070 */
[----:B------:R0:W-:Y:S01]  /*4fc0*/  STL [R1+0x418], R8 ;  /* 0x0004180801007387 */ /* 0x0001e20000100800 */
[----:B------:R-:W-:Y:S01]  /*4fd0*/  @!P1 IMAD.IADD R4, R4, 0x1, -R0 ;  /* 0x0000000104049824 */ /* 0x000fe200078e0a00 */
[----:B--2---:R-:W-:Y:S01]  /*4fe0*/  IABS R10, R18 ;  /* 0x00000012000a7213 */ /* 0x004fe20000000000 */
[----:B0-----:R-:W-:-:S04]  /*4ff0*/  IMAD.MOV.U32 R8, RZ, RZ, R11 ;  /* 0x000000ffff087224 */ /* 0x001fc800078e000b */
[----:B------:R-:W-:Y:S01]  /*5000*/  IMAD.HI.U32 R9, R2, R10, RZ ;  /* 0x0000000a02097227 */ /* 0x000fe200078e00ff */
[----:B------:R-:W-:Y:S02]  /*5010*/  ISETP.GE.AND P5, PT, R18, RZ, PT ;  /* 0x000000ff1200720c */ /* 0x000fe40003fa6270 */
[----:B------:R-:W2:Y:S01]  /*5020*/  LDL.LU R18, [R1+0x54] ;  /* 0x0000540001127983 */ /* 0x000ea20000300800 */
[----:B------:R-:W-:Y:S02]  /*5030*/  @!P0 IMAD.MOV R8, RZ, RZ, -R8 ;  /* 0x000000ffff088224 */ /* 0x000fe400078e0a08 */
[----:B------:R-:W-:Y:S02]  /*5040*/  IMAD.MOV.U32 R14, RZ, RZ, R4 ;  /* 0x000000ffff0e7224 */ /* 0x000fe400078e0004 */
[----:B------:R-:W-:Y:S01]  /*5050*/  IMAD.MOV R9, RZ, RZ, -R9 ;  /* 0x000000ffff097224 */ /* 0x000fe200078e0a09 */
[----:B------:R0:W-:Y:S01]  /*5060*/  STL [R1+0x414], R8 ;  /* 0x0004140801007387 */ /* 0x0001e20000100800 */
[----:B------:R-:W-:Y:S01]  /*5070*/  @!P6 IMAD.MOV R14, RZ, RZ, -R14 ;  /* 0x000000ffff0ee224 */ /* 0x000fe200078e0a0e */
[----:B------:R-:W-:Y:S01]  /*5080*/  ISETP.GE.AND P1, PT, R21, RZ, PT ;  /* 0x000000ff1500720c */ /* 0x000fe20003f26270 */
[----:B------:R-:W-:Y:S01]  /*5090*/  IMAD R10, R0, R9, R10 ;  /* 0x00000009000a7224 */ /* 0x000fe200078e020a */
[----:B------:R-:W-:Y:S01]  /*50a0*/  IABS R12, R21 ;  /* 0x00000015000c7213 */ /* 0x000fe20000000000 */
[----:B------:R-:W-:Y:S01]  /*50b0*/  @!P4 IMAD.IADD R6, R6, 0x1, -R0 ;  /* 0x000000010606c824 */ /* 0x000fe200078e0a00 */
[----:B------:R-:W-:Y:S01]  /*50c0*/  ISETP.GE.AND P4, PT, R20, RZ, PT ;  /* 0x000000ff1400720c */ /* 0x000fe20003f86270 */
[----:B------:R-:W2:Y:S01]  /*50d0*/  LDL.LU R21, [R1+0x58] ;  /* 0x0000580001157983 */ /* 0x000ea20000300800 */
[----:B------:R-:W-:-:S03]  /*50e0*/  IABS R9, R20 ;  /* 0x0000001400097213 */ /* 0x000fc60000000000 */
[----:B------:R-:W2:Y:S01]  /*50f0*/  LDL.LU R20, [R1+0x5c] ;  /* 0x00005c0001147983 */ /* 0x000ea20000300800 */
[----:B------:R-:W-:-:S04]  /*5100*/  IMAD.HI.U32 R5, R2, R7, RZ ;  /* 0x0000000702057227 */ /* 0x000fc800078e00ff */
[----:B------:R-:W-:-:S04]  /*5110*/  IMAD.MOV R5, RZ, RZ, -R5 ;  /* 0x000000ffff057224 */ /* 0x000fc800078e0a05 */
[----:B------:R-:W-:Y:S01]  /*5120*/  IMAD R7, R0, R5, R7 ;  /* 0x0000000500077224 */ /* 0x000fe200078e0207 */
[----:B---3--:R-:W-:Y:S04]  /*5130*/  STL [R1+0x1ca0], R23 ;  /* 0x001ca01701007387 */ /* 0x008fe80000100800 */
[----:B------:R1:W-:Y:S01]  /*5140*/  STL [R1+0x410], R14 ;  /* 0x0004100e01007387 */ /* 0x0003e20000100800 */
[----:B0-----:R-:W-:-:S05]  /*5150*/  IABS R8, R16 ;  /* 0x0000001000087213 */ /* 0x001fca0000000000 */
[----:B-1----:R-:W-:-:S04]  /*5160*/  IMAD.HI.U32 R14, R2, R8, RZ ;  /* 0x00000008020e7227 */ /* 0x002fc800078e00ff */
[----:B------:R-:W-:-:S04]  /*5170*/  IMAD.MOV R14, RZ, RZ, -R14 ;  /* 0x000000ffff0e7224 */ /* 0x000fc800078e0a0e */
[----:B------:R-:W-:Y:S01]  /*5180*/  IMAD R8, R0, R14, R8 ;  /* 0x0000000e00087224 */ /* 0x000fe200078e0208 */
[----:B------:R-:W-:-:S04]  /*5190*/  IABS R5, R23 ;  /* 0x0000001700057213 */ /* 0x000fc80000000000 */
[----:B------:R0:W-:Y:S04]  /*51a0*/  STL [R1+0x1ca4], R8 ;  /* 0x001ca40801007387 */ /* 0x0001e80000100800 */
[----:B------:R-:W3:Y:S01]  /*51b0*/  LDL.LU R23, [R1+0x48] ;  /* 0x0000480001177983 */ /* 0x000ee20000300800 */
[C---:B------:R-:W-:Y:S02]  /*51c0*/  ISETP.GT.U32.AND P0, PT, R0.reuse, R6, PT ;  /* 0x000000060000720c */ /* 0x040fe40003f04070 */
[----:B------:R-:W-:-:S11]  /*51d0*/  ISETP.GT.U32.AND P6, PT, R0, R7, PT ;  /* 0x000000070000720c */ /* 0x000fd60003fc4070 */
[--C-:B------:R-:W-:Y:S01]  /*51e0*/  @!P0 IMAD.IADD R6, R6, 0x1, -R0.reuse ;  /* 0x0000000106068824 */ /* 0x100fe200078e0a00 */
[----:B------:R-:W-:Y:S01]  /*51f0*/  ISETP.GT.U32.AND P0, PT, R0, R10, PT ;  /* 0x0000000a0000720c */ /* 0x000fe20003f04070 */
[----:B------:R-:W-:-:S12]  /*5200*/  @!P6 IMAD.IADD R7, R7, 0x1, -R0 ;  /* 0x000000010707e824 */ /* 0x000fd800078e0a00 */
[----:B------:R-:W-:Y:S01]  /*5210*/  @!P0 IMAD.IADD R10, R10, 0x1, -R0 ;  /* 0x000000010a0a8824 */ /* 0x000fe200078e0a00 */
[----:B------:R-:W-:Y:S01]  /*5220*/  ISETP.GT.U32.AND P0, PT, R0, R7, PT ;  /* 0x000000070000720c */ /* 0x000fe20003f04070 */
[----:B------:R-:W-:-:S04]  /*5230*/  IMAD.MOV.U32 R15, RZ, RZ, R6 ;  /* 0x000000ffff0f7224 */ /* 0x000fc800078e0006 */
[----:B------:R-:W-:-:S08]  /*5240*/  @!P2 IMAD.MOV R15, RZ, RZ, -R15 ;  /* 0x000000ffff0fa224 */ /* 0x000fd000078e0a0f */
[----:B------:R-:W-:-:S04]  /*5250*/  @!P0 IMAD.IADD R7, R7, 0x1, -R0 ;  /* 0x0000000107078824 */ /* 0x000fc800078e0a00 */
[----:B0-----:R-:W-:Y:S01]  /*5260*/  IMAD.MOV.U32 R8, RZ, RZ, R7 ;  /* 0x000000ffff087224 */ /* 0x001fe200078e0007 */
[----:B------:R-:W-:Y:S03]  /*5270*/  STL [R1+0x404], R15 ;  /* 0x0004040f01007387 */ /* 0x000fe60000100800 */
[----:B------:R-:W-:Y:S01]  /*5280*/  @!P3 IMAD.MOV R8, RZ, RZ, -R8 ;  /* 0x000000ffff08b224 */ /* 0x000fe200078e0a08 */
[----:B----4-:R-:W-:Y:S01]  /*5290*/  IABS R11, R19 ;  /* 0x00000013000b7213 */ /* 0x010fe20000000000 */
[----:B------:R-:W4:Y:S04]  /*52a0*/  LDL.LU R16, [R1+0x60] ;  /* 0x0000600001107983 */ /* 0x000f280000300800 */
[----:B------:R-:W4:Y:S04]  /*52b0*/  LDL.LU R19, [R1+0x64] ;  /* 0x0000640001137983 */ /* 0x000f280000300800 */
[----:B------:R0:W-:Y:S01]  /*52c0*/  STL [R1+0x400], R8 ;  /* 0x0004000801007387 */ /* 0x0001e20000100800 */
[----:B------:R-:W-:-:S03]  /*52d0*/  IMAD.HI.U32 R13, R2, R9, RZ ;  /* 0x00000009020d7227 */ /* 0x000fc600078e00ff */
[----:B0-----:R-:W4:Y:S01]  /*52e0*/  LDL.LU R8, [R1+0x1ca4] ;  /* 0x001ca40001087983 */ /* 0x001f220000300800 */
[----:B------:R-:W-:-:S04]  /*52f0*/  IMAD.MOV R13, RZ, RZ, -R13 ;  /* 0x000000ffff0d7224 */ /* 0x000fc800078e0a0d */
[----:B------:R-:W-:-:S05]  /*5300*/  IMAD R9, R0, R13, R9 ;  /* 0x0000000d00097224 */ /* 0x000fca00078e0209 */
[----:B------:R-:W-:-:S13]  /*5310*/  ISETP.GT.U32.AND P0, PT, R0, R9, PT ;  /* 0x000000090000720c */ /* 0x000fda0003f04070 */
[----:B------:R-:W-:Y:S01]  /*5320*/  @!P0 IMAD.IADD R9, R9, 0x1, -R0 ;  /* 0x0000000109098824 */ /* 0x000fe200078e0a00 */
[----:B---3--:R-:W-:Y:S02]  /*5330*/  ISETP.GE.AND P0, PT, R23, RZ, PT ;  /* 0x000000ff1700720c */ /* 0x008fe40003f06270 */
[----:B------:R-:W3:Y:S01]  /*5340*/  LDL.LU R23, [R1+0x1ca0] ;  /* 0x001ca00001177983 */ /* 0x000ee20000300800 */
[----:B------:R-:W-:-:S04]  /*5350*/  IMAD.HI.U32 R4, R2, R12, RZ ;  /* 0x0000000c02047227 */ /* 0x000fc800078e00ff */
[----:B------:R-:W-:-:S04]  /*5360*/  IMAD.MOV R4, RZ, RZ, -R4 ;  /* 0x000000ffff047224 */ /* 0x000fc800078e0a04 */
[----:B------:R-:W-:Y:S02]  /*5370*/  IMAD R4, R0, R4, R12 ;  /* 0x0000000400047224 */ /* 0x000fe400078e020c */
[----:B------:R-:W-:Y:S01]  /*5380*/  IMAD.HI.U32 R12, R2, R11, RZ ;  /* 0x0000000b020c7227 */ /* 0x000fe200078e00ff */
[C---:B------:R-:W-:Y:S02]  /*5390*/  ISETP.GT.U32.AND P2, PT, R0.reuse, R10, PT ;  /* 0x0000000a0000720c */ /* 0x040fe40003f44070 */
[----:B------:R-:W-:Y:S01]  /*53a0*/  ISETP.GT.U32.AND P6, PT, R0, R4, PT ;  /* 0x000000040000720c */ /* 0x000fe20003fc4070 */
[----:B------:R-:W-:-:S04]  /*53b0*/  IMAD.HI.U32 R13, R2, R5, RZ ;  /* 0x00000005020d7227 */ /* 0x000fc800078e00ff */
[----:B------:R-:W-:Y:S02]  /*53c0*/  IMAD.MOV R12, RZ, RZ, -R12 ;  /* 0x000000ffff0c7224 */ /* 0x000fe400078e0a0c */
[----:B------:R-:W-:Y:S02]  /*53d0*/  IMAD.MOV R13, RZ, RZ, -R13 ;  /* 0x000000ffff0d7224 */ /* 0x000fe400078e0a0d */
[C---:B------:R-:W-:Y:S01]  /*53e0*/  IMAD R11, R0.reuse, R12, R11 ;  /* 0x0000000c000b7224 */ /* 0x040fe200078e020b */
[----:B--2---:R-:W-:Y:S01]  /*53f0*/  IABS R12, R21 ;  /* 0x00000015000c7213 */ /* 0x004fe20000000000 */
[----:B------:R-:W-:Y:S02]  /*5400*/  IMAD R5, R0, R13, R5 ;  /* 0x0000000d00057224 */ /* 0x000fe400078e0205 */
[----:B------:R-:W-:Y:S02]  /*5410*/  @!P6 IMAD.IADD R4, R4, 0x1, -R0 ;  /* 0x000000010404e824 */ /* 0x000fe400078e0a00 */
[----:B------:R-:W-:-:S04]  /*5420*/  IMAD.HI.U32 R15, R2, R12, RZ ;  /* 0x0000000c020f7227 */ /* 0x000fc800078e00ff */
[----:B------:R-:W-:Y:S01]  /*5430*/  @!P2 IMAD.IADD R10, R10, 0x1, -R0 ;  /* 0x000000010a0aa824 */ /* 0x000fe200078e0a00 */
[C---:B------:R-:W-:Y:S01]  /*5440*/  ISETP.GT.U32.AND P2, PT, R0.reuse, R5, PT ;  /* 0x000000050000720c */ /* 0x040fe20003f44070 */
[----:B------:R-:W-:Y:S01]  /*5450*/  IMAD.MOV R15, RZ, RZ, -R15 ;  /* 0x000000ffff0f7224 */ /* 0x000fe200078e0a0f */
[C---:B------:R-:W-:Y:S02]  /*5460*/  ISETP.GT.U32.AND P6, PT, R0.reuse, R4, PT ;  /* 0x000000040000720c */ /* 0x040fe40003fc4070 */
[----:B------:R-:W-:Y:S01]  /*5470*/  IABS R13, R18 ;  /* 0x00000012000d7213 */ /* 0x000fe20000000000 */
[----:B------:R-:W-:Y:S02]  /*5480*/  IMAD R12, R0, R15, R12 ;  /* 0x0000000f000c7224 */ /* 0x000fe400078e020c */
[----:B------:R-:W2:Y:S02]  /*5490*/  LDL.LU R15, [R1+0x50] ;  /* 0x00005000010f7983 */ /* 0x000ea40000300800 */
[----:B------:R-:W-:-:S04]  /*54a0*/  IMAD.HI.U32 R7, R2, R13, RZ ;  /* 0x0000000d02077227 */ /* 0x000fc800078e00ff */
[--C-:B------:R-:W-:Y:S02]  /*54b0*/  @!P2 IMAD.IADD R5, R5, 0x1, -R0.reuse ;  /* 0x000000010505a824 */ /* 0x100fe400078e0a00 */
[----:B------:R-:W-:Y:S01]  /*54c0*/  IMAD.MOV R7, RZ, RZ, -R7 ;  /* 0x000000ffff077224 */ /* 0x000fe200078e0a07 */
[----:B----4-:R-:W-:Y:S01]  /*54d0*/  ISETP.GT.U32.AND P3, PT, R0, R8, PT ;  /* 0x000000080000720c */ /* 0x010fe20003f64070 */
[----:B------:R-:W-:Y:S02]  /*54e0*/  @!P6 IMAD.IADD R4, R4, 0x1, -R0 ;  /* 0x000000010404e824 */ /* 0x000fe400078e0a00 */
[----:B------:R-:W-:-:S10]  /*54f0*/  IMAD R7, R0, R7, R13 ;  /* 0x0000000700077224 */ /* 0x000fd400078e020d */
[----:B------:R-:W-:-:S05]  /*5500*/  @!P3 IMAD.IADD R8, R8, 0x1, -R0 ;  /* 0x000000010808b824 */ /* 0x000fca00078e0a00 */
[----:B------:R-:W-:Y:S01]  /*5510*/  ISETP.GT.U32.AND P2, PT, R0, R8, PT ;  /* 0x000000080000720c */ /* 0x000fe20003f44070 */
[----:B------:R-:W-:Y:S02]  /*5520*/  IMAD.MOV.U32 R13, RZ, RZ, R4 ;  /* 0x000000ffff0d7224 */ /* 0x000fe400078e0004 */
[----:B------:R-:W-:Y:S02]  /*5530*/  @!P5 IMAD.MOV R10, RZ, RZ, -R10 ;  /* 0x000000ffff0ad224 */ /* 0x000fe400078e0a0a */
[----:B------:R-:W-:-:S03]  /*5540*/  @!P1 IMAD.MOV R13, RZ, RZ, -R13 ;  /* 0x000000ffff0d9224 */ /* 0x000fc600078e0a0d */
[----:B------:R0:W-:Y:S04]  /*5550*/  STL [R1+0x3fc], R10 ;  /* 0x0003fc0a01007387 */ /* 0x0001e80000100800 */
[----:B------:R1:W-:Y:S01]  /*5560*/  STL [R1+0x3f8], R13 ;  /* 0x0003f80d01007387 */ /* 0x0003e20000100800 */
[----:B------:R-:W-:Y:S01]  /*5570*/  @!P2 IMAD.IADD R8, R8, 0x1, -R0 ;  /* 0x000000010808a824 */ /* 0x000fe200078e0a00 */
[----:B---3--:R-:W-:Y:S02]  /*5580*/  ISETP.GE.AND P2, PT, R23, RZ, PT ;  /* 0x000000ff1700720c */ /* 0x008fe40003f46270 */
[----:B------:R-:W3:Y:S01]  /*5590*/  LDL.LU R23, [R1+0x68] ;  /* 0x0000680001177983 */ /* 0x000ee20000300800 */
[----:B------:R-:W-:Y:S02]  /*55a0*/  ISETP.GT.U32.AND P6, PT, R0, R11, PT ;  /* 0x0000000b0000720c */ /* 0x000fe40003fc4070 */
[----:B------:R-:W-:-:S02]  /*55b0*/  IABS R6, R20 ;  /* 0x0000001400067213 */ /* 0x000fc40000000000 */
[----:B------:R-:W-:-:S03]  /*55c0*/  ISETP.GT.U32.AND P3, PT, R0, R9, PT ;  /* 0x000000090000720c */ /* 0x000fc60003f64070 */
[----:B------:R-:W-:-:S06]  /*55d0*/  IMAD.HI.U32 R14, R2, R6, RZ ;  /* 0x00000006020e7227 */ /* 0x000fcc00078e00ff */
[----:B------:R-:W-:Y:S01]  /*55e0*/  @!P6 IMAD.IADD R11, R11, 0x1, -R0 ;  /* 0x000000010b0be824 */ /* 0x000fe200078e0a00 */
[C---:B------:R-:W-:Y:S01]  /*55f0*/  ISETP.GT.U32.AND P6, PT, R0.reuse, R5, PT ;  /* 0x000000050000720c */ /* 0x040fe20003fc4070 */
[----:B------:R-:W-:Y:S01]  /*5600*/  IMAD.MOV R14, RZ, RZ, -R14 ;  /* 0x000000ffff0e7224 */ /* 0x000fe200078e0a0e */
[C---:B------:R-:W-:Y:S01]  /*5610*/  ISETP.GT.U32.AND P1, PT, R0.reuse, R7, PT ;  /* 0x000000070000720c */ /* 0x040fe20003f24070 */
[----:B------:R-:W-:Y:S01]  /*5620*/  @!P3 IMAD.IADD R9, R9, 0x1, -R0 ;  /* 0x000000010909b824 */ /* 0x000fe200078e0a00 */
[C---:B------:R-:W-:Y:S01]  /*5630*/  ISETP.GT.U32.AND P5, PT, R0.reuse, R11, PT ;  /* 0x0000000b0000720c */ /* 0x040fe20003fa4070 */
[C---:B------:R-:W-:Y:S01]  /*5640*/  IMAD R6, R0.reuse, R14, R6 ;  /* 0x0000000e00067224 */ /* 0x040fe200078e0206 */
[----:B------:R-:W-:Y:S02]  /*5650*/  ISETP.GT.U32.AND P3, PT, R0, R12, PT ;  /* 0x0000000c0000720c */ /* 0x000fe40003f64070 */
[----:B0-----:R-:W-:-:S05]  /*5660*/  IABS R10, R16 ;  /* 0x00000010000a7213 */ /* 0x001fca0000000000 */
[----:B------:R-:W-:Y:S01]  /*5670*/  @!P6 IMAD.IADD R5, R5, 0x1, -R0 ;  /* 0x000000010505e824 */ /* 0x000fe200078e0a00 */
[----:B------:R-:W-:Y:S01]  /*5680*/  ISETP.GT.U32.AND P6, PT, R0, R6, PT ;  /* 0x000000060000720c */ /* 0x000fe20003fc4070 */
[----:B-1----:R-:W-:-:S04]  /*5690*/  IMAD.HI.U32 R13, R2, R10, RZ ;  /* 0x0000000a020d7227 */ /* 0x002fc800078e00ff */
[--C-:B------:R-:W-:Y:S02]  /*56a0*/  @!P1 IMAD.IADD R7, R7, 0x1, -R0.reuse ;  /* 0x0000000107079824 */ /* 0x100fe400078e0a00 */
[----:B------:R-:W-:Y:S02]  /*56b0*/  @!P4 IMAD.MOV R9, RZ, RZ, -R9 ;  /* 0x000000ffff09c224 */ /* 0x000fe400078e0a09 */
[--C-:B------:R-:W-:Y:S01]  /*56c0*/  @!P5 IMAD.IADD R11, R11, 0x1, -R0.reuse ;  /* 0x000000010b0bd824 */ /* 0x100fe200078e0a00 */
[----:B--2---:R-:W-:Y:S01]  /*56d0*/  ISETP.GE.AND P5, PT, R15, RZ, PT ;  /* 0x000000ff0f00720c */ /* 0x004fe20003fa6270 */
[----:B------:R-:W-:Y:S01]  /*56e0*/  IMAD.MOV R13, RZ, RZ, -R13 ;  /* 0x000000ffff0d7224 */ /* 0x000fe200078e0a0d */
[----:B------:R-:W-:Y:S01]  /*56f0*/  ISETP.GT.U32.AND P4, PT, R0, R7, PT ;  /* 0x000000070000720c */ /* 0x000fe20003f84070 */
[----:B------:R-:W2:Y:S01]  /*5700*/  LDL.LU R15, [R1+0x6c] ;  /* 0x00006c00010f7983 */ /* 0x000ea20000300800 */
[----:B------:R-:W-:Y:S01]  /*5710*/  @!P3 IMAD.IADD R12, R12, 0x1, -R0 ;  /* 0x000000010c0cb824 */ /* 0x000fe200078e0a00 */
[----:B------:R-:W-:Y:S01]  /*5720*/  ISETP.GE.AND P1, PT, R18, RZ, PT ;  /* 0x000000ff1200720c */ /* 0x000fe20003f26270 */
[----:B------:R-:W-:Y:S01]  /*5730*/  IMAD R10, R0, R13, R10 ;  /* 0x0000000d000a7224 */ /* 0x000fe200078e020a */
[----:B------:R0:W-:Y:S01]  /*5740*/  STL [R1+0x3e4], R9 ;  /* 0x0003e40901007387 */ /* 0x0001e20000100800 */
[----:B------:R-:W-:-:S02]  /*5750*/  @!P0 IMAD.MOV R8, RZ, RZ, -R8 ;  /* 0x000000ffff088224 */ /* 0x000fc400078e0a08 */
[--C-:B------:R-:W-:Y:S01]  /*5760*/  @!P6 IMAD.IADD R6, R6, 0x1, -R0.reuse ;  /* 0x000000010606e824 */ /* 0x100fe200078e0a00 */
[C---:B------:R-:W-:Y:S01]  /*5770*/  ISETP.GT.U32.AND P0, PT, R0.reuse, R12, PT ;  /* 0x0000000c0000720c */ /* 0x040fe20003f04070 */
[----:B0-----:R-:W-:Y:S01]  /*5780*/  IMAD.MOV.U32 R9, RZ, RZ, R5 ;  /* 0x000000ffff097224 */ /* 0x001fe200078e0005 */
[----:B------:R0:W-:Y:S02]  /*5790*/  STL [R1+0x3e0], R8 ;  /* 0x0003e00801007387 */ /* 0x0001e40000100800 */
[C---:B------:R-:W-:Y:S01]  /*57a0*/  ISETP.GT.U32.AND P6, PT, R0.reuse, R6, PT ;  /* 0x000000060000720c */ /* 0x040fe20003fc4070 */
[----:B------:R-:W-:Y:S01]  /*57b0*/  @!P2 IMAD.MOV R9, RZ, RZ, -R9 ;  /* 0x000000ffff09a224 */ /* 0x000fe200078e0a09 */
[----:B------:R-:W-:Y:S01]  /*57c0*/  ISETP.GT.U32.AND P2, PT, R0, R10, PT ;  /* 0x0000000a0000720c */ /* 0x000fe20003f44070 */
[----:B------:R-:W-:Y:S01]  /*57d0*/  @!P4 IMAD.IADD R7, R7, 0x1, -R0 ;  /* 0x000000010707c824 */ /* 0x000fe200078e0a00 */
[----:B------:R-:W4:Y:S01]  /*57e0*/  LDL.LU R18, [R1+0x70] ;  /* 0x0000700001127983 */ /* 0x000f220000300800 */
[----:B0-----:R-:W-:-:S04]  /*57f0*/  IMAD.MOV.U32 R8, RZ, RZ, R11 ;  /* 0x000000ffff087224 */ /* 0x001fc800078e000b */
[----:B------:R-:W-:Y:S01]  /*5800*/  @!P5 IMAD.MOV R8, RZ, RZ, -R8 ;  /* 0x000000ffff08d224 */ /* 0x000fe200078e0a08 */
[----:B------:R-:W-:Y:S01]  /*5810*/  STL [R1+0x3dc], R9 ;  /* 0x0003dc0901007387 */ /* 0x000fe20000100800 */
[----:B------:R-:W-:Y:S01]  /*5820*/  @!P1 IMAD.MOV R7, RZ, RZ, -R7 ;  /* 0x000000ffff079224 */ /* 0x000fe200078e0a07 */
[----:B------:R-:W-:Y:S01]  /*5830*/  ISETP.GE.AND P3, PT, R21, RZ, PT ;  /* 0x000000ff1500720c */ /* 0x000fe20003f66270 */
[--C-:B------:R-:W-:Y:S01]  /*5840*/  @!P0 IMAD.IADD R12, R12, 0x1, -R0.reuse ;  /* 0x000000010c0c8824 */ /* 0x100fe200078e0a00 */
[----:B------:R0:W-:Y:S01]  /*5850*/  STL [R1+0x3d8], R8 ;  /* 0x0003d80801007387 */ /* 0x0001e20000100800 */
[----:B------:R-:W-:Y:S01]  /*5860*/  ISETP.GE.AND P5, PT, R20, RZ, PT ;  /* 0x000000ff1400720c */ /* 0x000fe20003fa6270 */
[--C-:B------:R-:W-:Y:S01]  /*5870*/  @!P2 IMAD.IADD R10, R10, 0x1, -R0.reuse ;  /* 0x000000010a0aa824 */ /* 0x100fe200078e0a00 */
[----:B------:R-:W-:Y:S01]  /*5880*/  ISETP.GE.AND P0, PT, R16, RZ, PT ;  /* 0x000000ff1000720c */ /* 0x000fe20003f06270 */
[----:B------:R-:W4:Y:S01]  /*5890*/  LDL.LU R21, [R1+0xa8] ;  /* 0x0000a80001157983 */ /* 0x000f220000300800 */
[----:B------:R-:W-:-:S03]  /*58a0*/  @!P6 IMAD.IADD R6, R6, 0x1, -R0 ;  /* 0x000000010606e824 */ /* 0x000fc600078e0a00 */
[----:B------:R-:W4:Y:S01]  /*58b0*/  LDL.LU R20, [R1+0xac] ;  /* 0x0000ac0001147983 */ /* 0x000f220000300800 */
[----:B------:R-:W-:-:S03]  /*58c0*/  IABS R4, R19 ;  /* 0x0000001300047213 */ /* 0x000fc60000000000 */
[----:B------:R-:W4:Y:S01]  /*58d0*/  LDL R16, [R1+0x7c] ;  /* 0x00007c0001107983 */ /* 0x000f220000100800 */
[----:B------:R-:W-:-:S03]  /*58e0*/  ISETP.GE.AND P6, PT, R19, RZ, PT ;  /* 0x000000ff1300720c */ /* 0x000fc60003fc6270 */
[----:B------:R-:W-:Y:S01]  /*58f0*/  STL [R1+0x3d4], R7 ;  /* 0x0003d40701007387 */ /* 0x000fe20000100800 */
[----:B---3--:R-:W-:Y:S02]  /*5900*/  IABS R5, R23 ;  /* 0x0000001700057213 */ /* 0x008fe40000000000 */
[----:B------:R-:W-:Y:S02]  /*5910*/  ISETP.GE.AND P2, PT, R23, RZ, PT ;  /* 0x000000ff1700720c */ /* 0x000fe40003f46270 */
[----:B------:R-:W3:Y:S04]  /*5920*/  LDL.LU R23, [R1+0x80] ;  /* 0x0000800001177983 */ /* 0x000ee80000300800 */
[----:B------:R-:W3:Y:S01]  /*5930*/  LDL.LU R19, [R1+0x84] ;  /* 0x0000840001137983 */ /* 0x000ee20000300800 */
[----:B------:R-:W-:-:S04]  /*5940*/  IMAD.HI.U32 R14, R2, R4, RZ ;  /* 0x00000004020e7227 */ /* 0x000fc800078e00ff */
[----:B------:R-:W-:-:S04]  /*5950*/  IMAD.MOV R14, RZ, RZ, -R14 ;  /* 0x000000ffff0e7224 */ /* 0x000fc800078e0a0e */
[----:B------:R-:W-:-:S05]  /*5960*/  IMAD R4, R0, R14, R4 ;  /* 0x0000000e00047224 */ /* 0x000fca00078e0204 */
[----:B------:R-:W-:Y:S01]  /*5970*/  ISETP.GT.U32.AND P4, PT, R0, R4, PT ;  /* 0x000000040000720c */ /* 0x000fe20003f84070 */
[----:B------:R-:W-:-:S12]  /*5980*/  @!P3 IMAD.MOV R12, RZ, RZ, -R12 ;  /* 0x000000ffff0cb224 */ /* 0x000fd800078e0a0c */
[----:B------:R-:W-:Y:S01]  /*5990*/  @!P4 IMAD.IADD R4, R4, 0x1, -R0 ;  /* 0x000000010404c824 */ /* 0x000fe200078e0a00 */
[----:B------:R-:W-:-:S04]  /*59a0*/  ISETP.GT.U32.AND P4, PT, R0, R10, PT ;  /* 0x0000000a0000720c */ /* 0x000fc80003f84070 */
[----:B------:R-:W-:Y:S01]  /*59b0*/  ISETP.GT.U32.AND P1, PT, R0, R4, PT ;  /* 0x000000040000720c */ /* 0x000fe20003f24070 */
[----:B------:R-:W-:Y:S01]  /*59c0*/  @!P5 IMAD.MOV R6, RZ, RZ, -R6 ;  /* 0x000000ffff06d224 */ /* 0x000fe200078e0a06 */
[----:B------:R-:W-:Y:S01]  /*59d0*/  STL [R1+0x3c8], R12 ;  /* 0x0003c80c01007387 */ /* 0x000fe20000100800 */
[----:B0-----:R-:W-:Y:S01]  /*59e0*/  IMAD.HI.U32 R8, R2, R5, RZ ;  /* 0x0000000502087227 */ /* 0x001fe200078e00ff */
[----:B--2---:R-:W-:Y:S02]  /*59f0*/  IABS R9, R15 ;  /* 0x0000000f00097213 */ /* 0x004fe40000000000 */
[----:B------:R0:W-:Y:S03]  /*5a00*/  STL [R1+0x3c4], R6 ;  /* 0x0003c40601007387 */ /* 0x0001e60000100800 */
[----:B------:R-:W-:Y:S02]  /*5a10*/  @!P4 IMAD.IADD R10, R10, 0x1, -R0 ;  /* 0x000000010a0ac824 */ /* 0x000fe400078e0a00 */
[----:B------:R-:W-:-:S02]  /*5a20*/  IMAD.MOV R8, RZ, RZ, -R8 ;  /* 0x000000ffff087224 */ /* 0x000fc400078e0a08 */
[----:B------:R-:W-:Y:S02]  /*5a30*/  @!P1 IMAD.IADD R4, R4, 0x1, -R0 ;  /* 0x0000000104049824 */ /* 0x000fe400078e0a00 */
[----:B0-----:R-:W-:Y:S02]  /*5a40*/  IMAD.MOV.U32 R6, RZ, RZ, R10 ;  /* 0x000000ffff067224 */ /* 0x001fe400078e000a */
[----:B------:R-:W-:Y:S02]  /*5a50*/  IMAD R8, R0, R8, R5 ;  /* 0x0000000800087224 */ /* 0x000fe400078e0205 */
[----:B------:R-:W-:Y:S02]  /*5a60*/  @!P0 IMAD.MOV R6, RZ, RZ, -R6 ;  /* 0x000000ffff068224 */ /* 0x000fe400078e0a06 */
[----:B------:R-:W-:Y:S01]  /*5a70*/  IMAD.HI.U32 R5, R2, R9, RZ ;  /* 0x0000000902057227 */ /* 0x000fe200078e00ff */
[----:B----4-:R-:W-:Y:S02]  /*5a80*/  IABS R11, R18 ;  /* 0x00000012000b7213 */ /* 0x010fe40000000000 */
[----:B------:R-:W-:Y:S01]  /*5a90*/  ISETP.GE.AND P4, PT, R18, RZ, PT ;  /* 0x000000ff1200720c */ /* 0x000fe20003f86270 */
[----:B------:R-:W-:Y:S01]  /*5aa0*/  IMAD.MOV.U32 R14, RZ, RZ, R4 ;  /* 0x000000ffff0e7224 */ /* 0x000fe200078e0004 */
[----:B------:R-:W2:Y:S01]  /*5ab0*/  LDL.LU R18, [R1+0x8c] ;  /* 0x00008c0001127983 */ /* 0x000ea20000300800 */
[----:B------:R-:W-:-:S02]  /*5ac0*/  IMAD.MOV R5, RZ, RZ, -R5 ;  /* 0x000000ffff057224 */ /* 0x000fc400078e0a05 */
[----:B------:R-:W-:Y:S01]  /*5ad0*/  @!P6 IMAD.MOV R14, RZ, RZ, -R14 ;  /* 0x000000ffff0ee224 */ /* 0x000fe200078e0a0e */
[----:B------:R0:W-:Y:S01]  /*5ae0*/  STL [R1+0x3b8], R6 ;  /* 0x0003b80601007387 */ /* 0x0001e20000100800 */
[----:B------:R-:W-:Y:S01]  /*5af0*/  IMAD R9, R0, R5, R9 ;  /* 0x0000000500097224 */ /* 0x000fe200078e0209 */
[----:B------:R-:W-:Y:S02]  /*5b00*/  ISETP.GE.AND P1, PT, R21, RZ, PT ;  /* 0x000000ff1500720c */ /* 0x000fe40003f26270 */
[----:B------:R-:W-:Y:S02]  /*5b10*/  IABS R12, R21 ;  /* 0x00000015000c7213 */ /* 0x000fe40000000000 */
[----:B------:R-:W4:Y:S01]  /*5b20*/  LDL.LU R21, [R1+0x90] ;  /* 0x0000900001157983 */ /* 0x000f220000300800 */
[----:B0-----:R-:W-:-:S03]  /*5b30*/  IABS R6, R16 ;  /* 0x0000001000067213 */ /* 0x001fc60000000000 */
[----:B---3--:R0:W-:Y:S01]  /*5b40*/  STL [R1+0x1c98], R23 ;  /* 0x001c981701007387 */ /* 0x0081e20000100800 */
[----:B------:R-:W-:-:S03]  /*5b50*/  IABS R5, R23 ;  /* 0x0000001700057213 */ /* 0x000fc60000000000 */
[----:B------:R-:W-:Y:S04]  /*5b60*/  STL [R1+0x1c9c], R19 ;  /* 0x001c9c1301007387 */ /* 0x000fe80000100800 */
[----:B------:R-:W3:Y:S04]  /*5b70*/  LDL R16, [R1+0x88] ;  /* 0x0000880001107983 */ /* 0x000ee80000100800 */
[----:B------:R1:W-:Y:S04]  /*5b80*/  STL [R1+0x3b4], R14 ;  /* 0x0003b40e01007387 */ /* 0x0003e80000100800 */
[----:B0-----:R-:W2:Y:S01]  /*5b90*/  LDL.LU R23, [R1+0x7c] ;  /* 0x00007c0001177983 */ /* 0x001ea20000300800 */
[----:B------:R-:W-:Y:S01]  /*5ba0*/  ISETP.GT.U32.AND P3, PT, R0, R8, PT ;  /* 0x000000080000720c */ /* 0x000fe20003f64070 */
[----:B------:R-:W-:-:S12]  /*5bb0*/  IMAD.HI.U32 R7, R2, R11, RZ ;  /* 0x0000000b02077227 */ /* 0x000fd800078e00ff */
[----:B------:R-:W-:-:S05]  /*5bc0*/  @!P3 IMAD.IADD R8, R8, 0x1, -R0 ;  /* 0x000000010808b824 */ /* 0x000fca00078e0a00 */
[C---:B------:R-:W-:Y:S01]  /*5bd0*/  ISETP.GT.U32.AND P0, PT, R0.reuse, R8, PT ;  /* 0x000000080000720c */ /* 0x040fe20003f04070 */
[----:B------:R-:W-:Y:S01]  /*5be0*/  IMAD.MOV R7, RZ, RZ, -R7 ;  /* 0x000000ffff077224 */ /* 0x000fe200078e0a07 */
[----:B------:R-:W-:-:S03]  /*5bf0*/  ISETP.GT.U32.AND P6, PT, R0, R9, PT ;  /* 0x000000090000720c */ /* 0x000fc60003fc4070 */
[----:B------:R-:W-:-:S08]  /*5c00*/  IMAD R11, R0, R7, R11 ;  /* 0x00000007000b7224 */ /* 0x000fd000078e020b */
[--C-:B------:R-:W-:Y:S01]  /*5c10*/  @!P0 IMAD.IADD R8, R8, 0x1, -R0.reuse ;  /* 0x0000000108088824 */ /* 0x100fe200078e0a00 */
[----:B------:R-:W-:Y:S01]  /*5c20*/  ISETP.GT.U32.AND P0, PT, R0, R11, PT ;  /* 0x0000000b0000720c */ /* 0x000fe20003f04070 */
[----:B------:R-:W-:Y:S01]  /*5c30*/  @!P6 IMAD.IADD R9, R9, 0x1, -R0 ;  /* 0x000000010909e824 */ /* 0x000fe200078e0a00 */
[----:B------:R-:W-:-:S05]  /*5c40*/  IABS R7, R20 ;  /* 0x0000001400077213 */ /* 0x000fca0000000000 */
[----:B------:R-:W-:-:S06]  /*5c50*/  IMAD.HI.U32 R13, R2, R7, RZ ;  /* 0x00000007020d7227 */ /* 0x000fcc00078e00ff */
[----:B------:R-:W-:Y:S01]  /*5c60*/  @!P0 IMAD.IADD R11, R11, 0x1, -R0 ;  /* 0x000000010b0b8824 */ /* 0x000fe200078e0a00 */
[----:B------:R-:W-:Y:S01]  /*5c70*/  ISETP.GT.U32.AND P0, PT, R0, R9, PT ;  /* 0x000000090000720c */ /* 0x000fe20003f04070 */
[----:B------:R-:W-:Y:S02]  /*5c80*/  IMAD.MOV R13, RZ, RZ, -R13 ;  /* 0x000000ffff0d7224 */ /* 0x000fe400078e0a0d */
[----:B-1----:R-:W-:Y:S01]  /*5c90*/  IMAD.HI.U32 R14, R2, R6, RZ ;  /* 0x00000006020e7227 */ /* 0x002fe200078e00ff */
[----:B------:R-:W-:-:S03]  /*5ca0*/  ISETP.GE.AND P5, PT, R15, RZ, PT ;  /* 0x000000ff0f00720c */ /* 0x000fc60003fa6270 */
[----:B------:R-:W-:Y:S02]  /*5cb0*/  IMAD R7, R0, R13, R7 ;  /* 0x0000000d00077224 */ /* 0x000fe400078e0207 */
[----:B------:R-:W-:-:S04]  /*5cc0*/  IMAD.MOV R14, RZ, RZ, -R14 ;  /* 0x000000ffff0e7224 */ /* 0x000fc800078e0a0e */
[----:B------:R-:W-:Y:S01]  /*5cd0*/  @!P0 IMAD.IADD R9, R9, 0x1, -R0 ;  /* 0x0000000109098824 */ /* 0x000fe200078e0a00 */
[C---:B------:R-:W-:Y:S01]  /*5ce0*/  ISETP.GT.U32.AND P0, PT, R0.reuse, R7, PT ;  /* 0x000000070000720c */ /* 0x040fe20003f04070 */
[----:B------:R-:W-:Y:S02]  /*5cf0*/  IMAD R6, R0, R14, R6 ;  /* 0x0000000e00067224 */ /* 0x000fe400078e0206 */
[----:B------:R-:W-:Y:S01]  /*5d00*/  IMAD.MOV.U32 R14, RZ, RZ, R8 ;  /* 0x000000ffff0e7224 */ /* 0x000fe200078e0008 */
[----:B------:R-:W-:Y:S01]  /*5d10*/  IABS R10, R19 ;  /* 0x00000013000a7213 */ /* 0x000fe20000000000 */
[----:B------:R-:W-:-:S04]  /*5d20*/  IMAD.HI.U32 R13, R2, R5, RZ ;  /* 0x00000005020d7227 */ /* 0x000fc800078e00ff */
[----:B------:R-:W-:Y:S02]  /*5d30*/  IMAD.MOV.U32 R19, RZ, RZ, R9 ;  /* 0x000000ffff137224 */ /* 0x000fe400078e0009 */
[----:B------:R-:W-:Y:S02]  /*5d40*/  @!P2 IMAD.MOV R14, RZ, RZ, -R14 ;  /* 0x000000ffff0ea224 */ /* 0x000fe400078e0a0e */
[----:B------:R-:W-:Y:S02]  /*5d50*/  IMAD.MOV R13, RZ, RZ, -R13 ;  /* 0x000000ffff0d7224 */ /* 0x000fe400078e0a0d */
[----:B------:R-:W-:Y:S01]  /*5d60*/  @!P5 IMAD.MOV R19, RZ, RZ, -R19 ;  /* 0x000000ffff13d224 */ /* 0x000fe200078e0a13 */
[----:B------:R-:W-:Y:S01]  /*5d70*/  ISETP.GE.AND P3, PT, R20, RZ, PT ;  /* 0x000000ff1400720c */ /* 0x000fe20003f66270 */
[----:B------:R-:W-:Y:S01]  /*5d80*/  IMAD R5, R0, R13, R5 ;  /* 0x0000000d00057224 */ /* 0x000fe200078e0205 */
[----:B------:R-:W-:Y:S01]  /*5d90*/  STL [R1+0x3ac], R14 ;  /* 0x0003ac0e01007387 */ /* 0x000fe20000100800 */
[----:B------:R-:W-:-:S03]  /*5da0*/  @!P0 IMAD.IADD R7, R7, 0x1, -R0 ;  /* 0x0000000107078824 */ /* 0x000fc600078e0a00 */
[----:B------:R-:W4:Y:S01]  /*5db0*/  LDL.LU R20, [R1+0x94] ;  /* 0x0000940001147983 */ /* 0x000f220000300800 */
[----:B---3--:R-:W-:-:S03]  /*5dc0*/  IABS R13, R16 ;  /* 0x00000010000d7213 */ /* 0x008fc60000000000 */
[----:B------:R-:W3:Y:S04]  /*5dd0*/  LDL.LU R16, [R1+0x98] ;  /* 0x0000980001107983 */ /* 0x000ee80000300800 */
[----:B------:R0:W-:Y:S01]  /*5de0*/  STL [R1+0x3a8], R19 ;  /* 0x0003a81301007387 */ /* 0x0001e20000100800 */
[----:B--2---:R-:W-:-:S03]  /*5df0*/  ISETP.GE.AND P0, PT, R23, RZ, PT ;  /* 0x000000ff1700720c */ /* 0x004fc60003f06270 */
[----:B0-----:R-:W2:Y:S04]  /*5e00*/  LDL.LU R19, [R1+0x1c9c] ;  /* 0x001c9c0001137983 */ /* 0x001ea80000300800 */
[----:B------:R-:W2:Y:S01]  /*5e10*/  LDL.LU R23, [R1+0x1c98] ;  /* 0x001c980001177983 */ /* 0x000ea20000300800 */
[----:B------:R-:W-:-:S04]  /*5e20*/  IMAD.HI.U32 R4, R2, R12, RZ ;  /* 0x0000000c02047227 */ /* 0x000fc800078e00ff */
[----:B------:R-:W-:-:S04]  /*5e30*/  IMAD.MOV R4, RZ, RZ, -R4 ;  /* 0x000000ffff047224 */ /* 0x000fc800078e0a04 */
[C---:B------:R-:W-:Y:S01]  /*5e40*/  IMAD R4, R0.reuse, R4, R12 ;  /* 0x0000000400047224 */ /* 0x040fe200078e020c */
[----:B------:R-:W-:-:S04]  /*5e50*/  ISETP.GT.U32.AND P2, PT, R0, R11, PT ;  /* 0x0000000b0000720c */ /* 0x000fc80003f44070 */
[----:B------:R-:W-:Y:S01]  /*5e60*/  ISETP.GT.U32.AND P6, PT, R0, R4, PT ;  /* 0x000000040000720c */ /* 0x000fe20003fc4070 */
[----:B------:R-:W-:Y:S01]  /*5e70*/  IMAD.HI.U32 R12, R2, R10, RZ ;  /* 0x0000000a020c7227 */ /* 0x000fe200078e00ff */
[----:B------:R-:W-:-:S03]  /*5e80*/  ISETP.GT.U32.AND P5, PT, R0, R6, PT ;  /* 0x000000060000720c */ /* 0x000fc60003fa4070 */
[----:B------:R-:W-:-:S04]  /*5e90*/  IMAD.MOV R12, RZ, RZ, -R12 ;  /* 0x000000ffff0c7224 */ /* 0x000fc800078e0a0c */
[----:B------:R-:W-:Y:S01]  /*5ea0*/  IMAD R10, R0, R12, R10 ;  /* 0x0000000c000a7224 */ /* 0x000fe200078e020a */
[----:B------:R-:W-:Y:S01]  /*5eb0*/  IABS R12, R18 ;  /* 0x00000012000c7213 */ /* 0x000fe20000000000 */
[--C-:B------:R-:W-:Y:S02]  /*5ec0*/  @!P2 IMAD.IADD R11, R11, 0x1, -R0.reuse ;  /* 0x000000010b0ba824 */ /* 0x100fe400078e0a00 */
[----:B------:R-:W-:Y:S01]  /*5ed0*/  @!P6 IMAD.IADD R4, R4, 0x1, -R0 ;  /* 0x000000010404e824 */ /* 0x000fe200078e0a00 */
[----:B------:R-:W-:Y:S01]  /*5ee0*/  ISETP.GT.U32.AND P2, PT, R0, R5, PT ;  /* 0x000000050000720c */ /* 0x000fe20003f44070 */
[----:B------:R-:W-:-:S03]  /*5ef0*/  IMAD.HI.U32 R15, R2, R12, RZ ;  /* 0x0000000c020f7227 */ /* 0x000fc600078e00ff */
[----:B------:R-:W-:Y:S01]  /*5f00*/  ISETP.GT.U32.AND P6, PT, R0, R4, PT ;  /* 0x000000040000720c */ /* 0x000fe20003fc4070 */
[----:B------:R-:W-:Y:S02]  /*5f10*/  IMAD.MOV R15, RZ, RZ, -R15 ;  /* 0x000000ffff0f7224 */ /* 0x000fe400078e0a0f */
[----:B------:R-:W-:Y:S02]  /*5f20*/  @!P5 IMAD.IADD R6, R6, 0x1, -R0 ;  /* 0x000000010606d824 */ /* 0x000fe400078e0a00 */
[----:B------:R-:W-:-:S04]  /*5f30*/  IMAD.HI.U32 R9, R2, R13, RZ ;  /* 0x0000000d02097227 */ /* 0x000fc800078e00ff */
[C---:B------:R-:W-:Y:S02]  /*5f40*/  IMAD R12, R0.reuse, R15, R12 ;  /* 0x0000000f000c7224 */ /* 0x040fe400078e020c */
[--C-:B------:R-:W-:Y:S01]  /*5f50*/  @!P2 IMAD.IADD R5, R5, 0x1, -R0.reuse ;  /* 0x000000010505a824 */ /* 0x100fe200078e0a00 */
[----:B------:R-:W3:Y:S01]  /*5f60*/  LDL.LU R15, [R1+0x88] ;  /* 0x00008800010f7983 */ /* 0x000ee20000300800 */
        /* <DEDUP_REMOVED lines=10> */
[----:B--2---:R-:W-:-:S03]  /*6010*/  ISETP.GE.AND P2, PT, R23, RZ, PT ;  /* 0x000000ff1700720c */ /* 0x004fc60003f46270 */
[----:B------:R-:W2:Y:S01]  /*6020*/  LDL.LU R23, [R1+0x9c] ;  /* 0x00009c0001177983 */ /* 0x000ea20000300800 */
[C---:B------:R-:W-:Y:S02]  /*6030*/  ISETP.GT.U32.AND P6, PT, R0.reuse, R10, PT ;  /* 0x0000000a0000720c */ /* 0x040fe40003fc4070 */
[----:B----4-:R-:W-:Y:S02]  /*6040*/  IABS R8, R21 ;  /* 0x0000001500087213 */ /* 0x010fe40000000000 */
        /* <DEDUP_REMOVED lines=24> */
[----:B------:R-:W-:Y:S01]  /*61d0*/  @!P6 IMAD.IADD R8, R8, 0x1, -R0 ;  /* 0x000000010808e824 */ /* 0x000fe200078e0a00 */
[----:B---3--:R-:W-:Y:S01]  /*61e0*/  ISETP.GE.AND P1, PT, R15, RZ, PT ;  /* 0x000000ff0f00720c */ /* 0x008fe20003f26270 */
[----:B------:R-:W-:Y:S01]  /*61f0*/  @!P0 IMAD.MOV R6, RZ, RZ, -R6 ;  /* 0x000000ffff068224 */ /* 0x000fe200078e0a06 */
[----:B------:R-:W-:Y:S01]  /*6200*/  ISETP.GT.U32.AND P0, PT, R0, R12, PT ;  /* 0x0000000c0000720c */ /* 0x000fe20003f04070 */
[----:B0-----:R-:W-:-:S03]  /*6210*/  IMAD.MOV.U32 R7, RZ, RZ, R5 ;  /* 0x000000ffff077224 */ /* 0x001fc600078e0005 */
[----:B------:R0:W-:Y:S01]  /*6220*/  STL [R1+0x250], R6 ;  /* 0x0002500601007387 */ /* 0x0001e20000100800 */
[----:B------:R-:W-:Y:S01]  /*6230*/  @!P2 IMAD.MOV R7, RZ, RZ, -R7 ;  /* 0x000000ffff07a224 */ /* 0x000fe200078e0a07 */
[C---:B------:R-:W-:Y:S02]  /*6240*/  ISETP.GT.U32.AND P2, PT, R0.reuse, R11, PT ;  /* 0x0000000b0000720c */ /* 0x040fe40003f44070 */
[----:B------:R-:W-:Y:S02]  /*6250*/  ISETP.GT.U32.AND P6, PT, R0, R8, PT ;  /* 0x000000080000720c */ /* 0x000fe40003fc4070 */
[----:B------:R-:W-:Y:S01]  /*6260*/  ISETP.GE.AND P5, PT, R18, RZ, PT ;  /* 0x000000ff1200720c */ /* 0x000fe20003fa6270 */
[----:B0-----:R-:W-:Y:S01]  /*6270*/  IMAD.MOV.U32 R6, RZ, RZ, R10 ;  /* 0x000000ffff067224 */ /* 0x001fe200078e000a */
[----:B------:R-:W3:Y:S01]  /*6280*/  LDL.LU R18, [R1+0xa4] ;  /* 0x0000a40001127983 */ /* 0x000ee20000300800 */
        /* <DEDUP_REMOVED lines=9> */
[----:B------:R-:W3:Y:S01]  /*6320*/  LDL.LU R21, [R1+0xdc] ;  /* 0x0000dc0001157983 */ /* 0x000ee20000300800 */
[----:B------:R-:W-:Y:S01]  /*6330*/  @!P6 IMAD.IADD R8, R8, 0x1, -R0 ;  /* 0x000000010808e824 */ /* 0x000fe200078e0a00 */
[----:B------:R-:W-:Y:S02]  /*6340*/  IABS R4, R16 ;  /* 0x0000001000047213 */ /* 0x000fe40000000000 */
[----:B------:R-:W3:Y:S01]  /*6350*/  LDL.LU R20, [R1+0xe0] ;  /* 0x0000e00001147983 */ /* 0x000ee20000300800 */
[----:B------:R-:W-:Y:S02]  /*6360*/  ISETP.GE.AND P6, PT, R16, RZ, PT ;  /* 0x000000ff1000720c */ /* 0x000fe40003fc6270 */
[----:B--2---:R-:W-:Y:S02]  /*6370*/  IABS R5, R23 ;  /* 0x0000001700057213 */ /* 0x004fe40000000000 */
[----:B------:R-:W-:Y:S02]  /*6380*/  ISETP.GE.AND P2, PT, R23, RZ, PT ;  /* 0x000000ff1700720c */ /* 0x000fe40003f46270 */
[----:B------:R-:W2:Y:S04]  /*6390*/  LDL.LU R23, [R1+0xb4] ;  /* 0x0000b40001177983 */ /* 0x000ea80000300800 */
[----:B------:R-:W-:Y:S04]  /*63a0*/  STL [R1+0x268], R9 ;  /* 0x0002680901007387 */ /* 0x000fe80000100800 */
[----:B------:R-:W2:Y:S01]  /*63b0*/  LDL R16, [R1+0xb0] ;  /* 0x0000b00001107983 */ /* 0x000ea20000100800 */
        /* <DEDUP_REMOVED lines=20> */
[----:B---3--:R-:W-:Y:S01]  /*6500*/  IABS R10, R18 ;  /* 0x00000012000a7213 */ /* 0x008fe20000000000 */
[----:B0-----:R-:W-:-:S04]  /*6510*/  IMAD.MOV.U32 R8, RZ, RZ, R11 ;  /* 0x000000ffff087224 */ /* 0x001fc800078e000b */
[----:B------:R-:W-:Y:S01]  /*6520*/  IMAD.HI.U32 R9, R2, R10, RZ ;  /* 0x0000000a02097227 */ /* 0x000fe200078e00ff */
[----:B------:R-:W-:Y:S02]  /*6530*/  ISETP.GE.AND P3, PT, R18, RZ, PT ;  /* 0x000000ff1200720c */ /* 0x000fe40003f66270 */
[----:B------:R-:W3:Y:S01]  /*6540*/  LDL.LU R18, [R1+0xbc] ;  /* 0x0000bc0001127983 */ /* 0x000ee20000300800 */
        /* <DEDUP_REMOVED lines=10> */
[----:B------:R-:W3:Y:S01]  /*65f0*/  LDL.LU R21, [R1+0xc0] ;  /* 0x0000c00001157983 */ /* 0x000ee20000300800 */
[----:B------:R-:W-:-:S03]  /*6600*/  IABS R9, R20 ;  /* 0x0000001400097213 */ /* 0x000fc60000000000 */
[----:B------:R-:W3:Y:S01]  /*6610*/  LDL.LU R20, [R1+0xc4] ;  /* 0x0000c40001147983 */ /* 0x000ee20000300800 */
[----:B------:R-:W-:-:S04]  /*6620*/  IMAD.HI.U32 R5, R2, R7, RZ ;  /* 0x0000000702057227 */ /* 0x000fc800078e00ff */
[----:B------:R-:W-:-:S04]  /*6630*/  IMAD.MOV R5, RZ, RZ, -R5 ;  /* 0x000000ffff057224 */ /* 0x000fc800078e0a05 */
[----:B------:R-:W-:Y:S01]  /*6640*/  IMAD R7, R0, R5, R7 ;  /* 0x0000000500077224 */ /* 0x000fe200078e0207 */
[----:B--2---:R-:W-:Y:S04]  /*6650*/  STL [R1+0x1c90], R23 ;  /* 0x001c901701007387 */ /* 0x004fe80000100800 */
[----:B------:R1:W-:Y:S01]  /*6660*/  STL [R1+0x288], R14 ;  /* 0x0002880e01007387 */ /* 0x0003e20000100800 */
[----:B0-----:R-:W-:-:S05]  /*6670*/  IABS R8, R16 ;  /* 0x0000001000087213 */ /* 0x001fca0000000000 */
[----:B-1----:R-:W-:-:S04]  /*6680*/  IMAD.HI.U32 R14, R2, R8, RZ ;  /* 0x00000008020e7227 */ /* 0x002fc800078e00ff */
[----:B------:R-:W-:-:S04]  /*6690*/  IMAD.MOV R14, RZ, RZ, -R14 ;  /* 0x000000ffff0e7224 */ /* 0x000fc800078e0a0e */
[----:B------:R-:W-:Y:S01]  /*66a0*/  IMAD R8, R0, R14, R8 ;  /* 0x0000000e00087224 */ /* 0x000fe200078e0208 */
[----:B------:R-:W-:-:S04]  /*66b0*/  IABS R5, R23 ;  /* 0x0000001700057213 */ /* 0x000fc80000000000 */
[----:B------:R0:W-:Y:S04]  /*66c0*/  STL [R1+0x1c94], R8 ;  /* 0x001c940801007387 */ /* 0x0001e80000100800 */
[----:B------:R-:W2:Y:S01]  /*66d0*/  LDL.LU R23, [R1+0xb0] ;  /* 0x0000b00001177983 */ /* 0x000ea20000300800 */
        /* <DEDUP_REMOVED lines=23> */
[----:B--2---:R-:W-:Y:S02]  /*6850*/  ISETP.GE.AND P0, PT, R23, RZ, PT ;  /* 0x000000ff1700720c */ /* 0x004fe40003f06270 */
[----:B------:R-:W2:Y:S01]  /*6860*/  LDL.LU R23, [R1+0x1c90] ;  /* 0x001c900001177983 */ /* 0x000ea20000300800 */
        /* <DEDUP_REMOVED lines=10> */
[----:B---3--:R-:W-:Y:S01]  /*6910*/  IABS R12, R21 ;  /* 0x00000015000c7213 */ /* 0x008fe20000000000 */
        /* <DEDUP_REMOVED lines=9> */
[----:B------:R-:W3:Y:S02]  /*69b0*/  LDL.LU R15, [R1+0xb8] ;  /* 0x0000b800010f7983 */ /* 0x000ee40000300800 */
        /* <DEDUP_REMOVED lines=14> */
[----:B--2---:R-:W-:Y:S02]  /*6aa0*/  ISETP.GE.AND P2, PT, R23, RZ, PT ;  /* 0x000000ff1700720c */ /* 0x004fe40003f46270 */
[----:B------:R-:W2:Y:S01]  /*6ab0*/  LDL.LU R23, [R1+0xd0] ;  /* 0x0000d00001177983 */ /* 0x000ea20000300800 */
        /* <DEDUP_REMOVED lines=19> */
[----:B---3--:R-:W-:Y:S01]  /*6bf0*/  ISETP.GE.AND P3, PT, R15, RZ, PT ;  /* 0x000000ff0f00720c */ /* 0x008fe20003f66270 */
[----:B------:R-:W-:Y:S01]  /*6c00*/  IMAD.MOV R13, RZ, RZ, -R13 ;  /* 0x000000ffff0d7224 */ /* 0x000fe200078e0a0d */
[----:B------:R-:W-:Y:S01]  /*6c10*/  ISETP.GT.U32.AND P5, PT, R0, R7, PT ;  /* 0x000000070000720c */ /* 0x000fe20003fa4070 */
[----:B------:R-:W3:Y:S01]  /*6c20*/  LDL.LU R15, [R1+0xd4] ;  /* 0x0000d400010f7983 */ /* 0x000ee20000300800 */
        /* <DEDUP_REMOVED lines=31> */
[----:B--2---:R-:W-:Y:S02]  /*6e20*/  IABS R5, R23 ;  /* 0x0000001700057213 */ /* 0x004fe40000000000 */
[----:B------:R-:W-:Y:S02]  /*6e30*/  ISETP.GE.AND P2, PT, R23, RZ, PT ;  /* 0x000000ff1700720c */ /* 0x000fe40003f46270 */
[----:B------:R-:W2:Y:S04]  /*6e40*/  LDL.LU R23, [R1+0xe8] ;  /* 0x0000e80001177983 */ /* 0x000ea80000300800 */
[----:B------:R-:W2:Y:S01]  /*6e50*/  LDL.LU R19, [R1+0xec] ;  /* 0x0000ec0001137983 */ /* 0x000ea20000300800 */
        /* <DEDUP_REMOVED lines=11> */
[----:B---3--:R-:W-:Y:S02]  /*6f10*/  IABS R9, R15 ;  /* 0x0000000f00097213 */ /* 0x008fe40000000000 */
        /* <DEDUP_REMOVED lines=11> */
[----:B------:R-:W3:Y:S01]  /*6fd0*/  LDL.LU R18, [R1+0xf4] ;  /* 0x0000f40001127983 */ /* 0x000ee20000300800 */
        /* <DEDUP_REMOVED lines=8> */
[----:B--2---:R0:W-:Y:S01]  /*7060*/  STL [R1+0x1c88], R23 ;  /* 0x001c881701007387 */ /* 0x0041e20000100800 */
[----:B------:R-:W-:-:S03]  /*7070*/  IABS R5, R23 ;  /* 0x0000001700057213 */ /* 0x000fc60000000000 */
[----:B------:R-:W-:Y:S04]  /*7080*/  STL [R1+0x1c8c], R19 ;  /* 0x001c8c1301007387 */ /* 0x000fe80000100800 */
[----:B------:R-:W2:Y:S04]  /*7090*/  LDL R16, [R1+0xf0] ;  /* 0x0000f00001107983 */ /* 0x000ea80000100800 */
[----:B------:R1:W-:Y:S04]  /*70a0*/  STL [R1+0x308], R14 ;  /* 0x0003080e01007387 */ /* 0x0003e80000100800 */
[----:B0-----:R-:W3:Y:S01]  /*70b0*/  LDL.LU R23, [R1+0xe4] ;  /* 0x0000e40001177983 */ /* 0x001ee20000300800 */
        /* <DEDUP_REMOVED lines=34> */
[----:B--2---:R-:W-:-:S03]  /*72e0*/  IABS R13, R16 ;  /* 0x00000010000d7213 */ /* 0x004fc60000000000 */
[----:B------:R-:W2:Y:S04]  /*72f0*/  LDL.LU R16, [R1+0x100] ;  /* 0x0001000001107983 */ /* 0x000ea80000300800 */
[----:B------:R0:W-:Y:S01]  /*7300*/  STL [R1+0x318], R19 ;  /* 0x0003181301007387 */ /* 0x0001e20000100800 */
[----:B---3--:R-:W-:-:S03]  /*7310*/  ISETP.GE.AND P0, PT, R23, RZ, PT ;  /* 0x000000ff1700720c */ /* 0x008fc60003f06270 */
[----:B0-----:R-:W3:Y:S04]  /*7320*/  LDL.LU R19, [R1+0x1c8c] ;  /* 0x001c8c0001137983 */ /* 0x001ee80000300800 */
        /* <DEDUP_REMOVED lines=55> */
[----:B------:R-:W3:Y:S01]  /*76a0*/  LDL.LU R19, [R1+0x108] ;  /* 0x0001080001137983 */ /* 0x000ee20000300800 */
[--C-:B------:R-:W-:Y:S01]  /*76b0*/  @!P3 IMAD.IADD R12, R12, 0x1, -R0.reuse ;  /* 0x000000010c0cb824 */ /* 0x100fe200078e0a00 */
[C---:B------:R-:W-:Y:S01]  /*76c0*/  ISETP.GT.U32.AND P4, PT, R0.reuse, R9, PT ;  /* 0x000000090000720c */ /* 0x040fe20003f84070 */
[----:B------:R-:W-:Y:S01]  /*76d0*/  IMAD R11, R0, R13, R11 ;  /* 0x0000000d000b7224 */ /* 0x000fe200078e020b */
[----:B------:R0:W-:Y:S01]  /*76e0*/  STL [R1+0x334], R7 ;  /* 0x0003340701007387 */ /* 0x0001e20000100800 */
[----:B------:R-:W-:Y:S01]  /*76f0*/  @!P6 IMAD.IADD R8, R8, 0x1, -R0 ;  /* 0x000000010808e824 */ /* 0x000fe200078e0a00 */
[----:B------:R-:W-:Y:S01]  /*7700*/  ISETP.GE.AND P1, PT, R15, RZ, PT ;  /* 0x000000ff0f00720c */ /* 0x000fe20003f26270 */
        /* <DEDUP_REMOVED lines=9> */
[----:B------:R-:W4:Y:S01]  /*77a0*/  LDL.LU R18, [R1+0x10c] ;  /* 0x00010c0001127983 */ /* 0x000f220000300800 */
        /* <DEDUP_REMOVED lines=9> */
[----:B------:R-:W4:Y:S01]  /*7840*/  LDL.LU R21, [R1+0x144] ;  /* 0x0001440001157983 */ /* 0x000f220000300800 */
[----:B------:R-:W-:Y:S01]  /*7850*/  @!P6 IMAD.IADD R8, R8, 0x1, -R0 ;  /* 0x000000010808e824 */ /* 0x000fe200078e0a00 */
[----:B------:R-:W-:Y:S02]  /*7860*/  IABS R4, R16 ;  /* 0x0000001000047213 */ /* 0x000fe40000000000 */
[----:B------:R-:W4:Y:S01]  /*7870*/  LDL.LU R20, [R1+0x148] ;  /* 0x0001480001147983 */ /* 0x000f220000300800 */
        /* <DEDUP_REMOVED lines=17> */
[----:B---3--:R-:W-:Y:S01]  /*7990*/  IABS R7, R19 ;  /* 0x0000001300077213 */ /* 0x008fe20000000000 */
[----:B------:R-:W-:Y:S01]  /*79a0*/  @!P5 IMAD.MOV R8, RZ, RZ, -R8 ;  /* 0x000000ffff08d224 */ /* 0x000fe200078e0a08 */
[----:B------:R-:W-:Y:S01]  /*79b0*/  STL [R1+0x35c], R12 ;  /* 0x00035c0c01007387 */ /* 0x000fe20000100800 */
[----:B------:R-:W-:-:S03]  /*79c0*/  ISETP.GE.AND P5, PT, R19, RZ, PT ;  /* 0x000000ff1300720c */ /* 0x000fc60003fa6270 */
[----:B------:R-:W3:Y:S01]  /*79d0*/  LDL R19, [R1+0x120] ;  /* 0x0001200001137983 */ /* 0x000ee20000100800 */
[--C-:B------:R-:W-:Y:S01]  /*79e0*/  @!P4 IMAD.IADD R11, R11, 0x1, -R0.reuse ;  /* 0x000000010b0bc824 */ /* 0x100fe200078e0a00 */
[----:B------:R-:W-:Y:S02]  /*79f0*/  ISETP.GT.U32.AND P3, PT, R0, R6, PT ;  /* 0x000000060000720c */ /* 0x000fe40003f64070 */
[----:B------:R0:W-:Y:S01]  /*7a00*/  STL [R1+0x360], R8 ;  /* 0x0003600801007387 */ /* 0x0001e20000100800 */
[----:B------:R-:W-:Y:S01]  /*7a10*/  @!P1 IMAD.IADD R4, R4, 0x1, -R0 ;  /* 0x0000000104049824 */ /* 0x000fe200078e0a00 */
[----:B----4-:R-:W-:Y:S01]  /*7a20*/  IABS R10, R18 ;  /* 0x00000012000a7213 */ /* 0x010fe20000000000 */
[----:B0-----:R-:W-:-:S04]  /*7a30*/  IMAD.MOV.U32 R8, RZ, RZ, R11 ;  /* 0x000000ffff087224 */ /* 0x001fc800078e000b */
[----:B------:R-:W-:Y:S01]  /*7a40*/  IMAD.HI.U32 R9, R2, R10, RZ ;  /* 0x0000000a02097227 */ /* 0x000fe200078e00ff */
[----:B------:R-:W-:Y:S02]  /*7a50*/  ISETP.GE.AND P4, PT, R18, RZ, PT ;  /* 0x000000ff1200720c */ /* 0x000fe40003f86270 */
[----:B------:R-:W4:Y:S01]  /*7a60*/  LDL.LU R18, [R1+0x124] ;  /* 0x0001240001127983 */ /* 0x000f220000300800 */
        /* <DEDUP_REMOVED lines=10> */
[----:B------:R-:W4:Y:S01]  /*7b10*/  LDL.LU R21, [R1+0x128] ;  /* 0x0001280001157983 */ /* 0x000f220000300800 */
[----:B------:R-:W-:-:S03]  /*7b20*/  IABS R9, R20 ;  /* 0x0000001400097213 */ /* 0x000fc60000000000 */
[----:B------:R-:W4:Y:S01]  /*7b30*/  LDL.LU R20, [R1+0x12c] ;  /* 0x00012c0001147983 */ /* 0x000f220000300800 */
        /* <DEDUP_REMOVED lines=25> */
[----:B---3--:R-:W-:Y:S01]  /*7cd0*/  IABS R11, R19 ;  /* 0x00000013000b7213 */ /* 0x008fe20000000000 */
[----:B------:R-:W3:Y:S04]  /*7ce0*/  LDL.LU R16, [R1+0x130] ;  /* 0x0001300001107983 */ /* 0x000ee80000300800 */
[----:B------:R-:W3:Y:S04]  /*7cf0*/  LDL.LU R19, [R1+0x134] ;  /* 0x0001340001137983 */ /* 0x000ee80000300800 */
[----:B------:R0:W-:Y:S01]  /*7d00*/  STL [R1+0x378], R8 ;  /* 0x0003780801007387 */ /* 0x0001e20000100800 */
[----:B------:R-:W-:-:S03]  /*7d10*/  IMAD.HI.U32 R13, R2, R9, RZ ;  /* 0x00000009020d7227 */ /* 0x000fc600078e00ff */
[----:B0-----:R-:W3:Y:S01]  /*7d20*/  LDL.LU R8, [R1+0x1c84] ;  /* 0x001c840001087983 */ /* 0x001ee20000300800 */
        /* <DEDUP_REMOVED lines=16> */
[----:B----4-:R-:W-:Y:S01]  /*7e30*/  IABS R12, R21 ;  /* 0x00000015000c7213 */ /* 0x010fe20000000000 */
        /* <DEDUP_REMOVED lines=9> */
[----:B------:R-:W4:Y:S02]  /*7ed0*/  LDL.LU R15, [R1+0x120] ;  /* 0x00012000010f7983 */ /* 0x000f240000300800 */
[----:B------:R-:W-:-:S04]  /*7ee0*/  IMAD.HI.U32 R7, R2, R13, RZ ;  /* 0x0000000d02077227 */ /* 0x000fc800078e00ff */
[--C-:B------:R-:W-:Y:S02]  /*7ef0*/  @!P2 IMAD.IADD R5, R5, 0x1, -R0.reuse ;  /* 0x000000010505a824 */ /* 0x100fe400078e0a00 */
[----:B------:R-:W-:Y:S01]  /*7f00*/  IMAD.MOV R7, RZ, RZ, -R7 ;  /* 0x000000ffff077224 */ /* 0x000fe200078e0a07 */
[----:B---3--:R-:W-:Y:S01]  /*7f10*/  ISETP.GT.U32.AND P5, PT, R0, R8, PT ;  /* 0x000000080000720c */ /* 0x008fe20003fa4070 */
        /* <DEDUP_REMOVED lines=31> */
[----:B----4-:R-:W-:Y:S01]  /*8110*/  ISETP.GE.AND P4, PT, R15, RZ, PT ;  /* 0x000000ff0f00720c */ /* 0x010fe20003f86270 */
        /* <DEDUP_REMOVED lines=15> */
[----:B------:R-:W4:Y:S01]  /*8210*/  LDL.LU R18, [R1+0x140] ;  /* 0x0001400001127983 */ /* 0x000f220000300800 */
[----:B------:R-:W-:Y:S02]  /*8220*/  @!P3 IMAD.IADD R7, R7, 0x1, -R0 ;  /* 0x000000010707b824 */ /* 0x000fe400078e0a00 */
        /* <DEDUP_REMOVED lines=16> */
[----:B------:R1:W-:Y:S01]  /*8330*/  STL [R1+0x38c], R7 ;  /* 0x00038c0701007387 */ /* 0x0003e20000100800 */
[----:B--2---:R-:W-:Y:S02]  /*8340*/  IABS R5, R23 ;  /* 0x0000001700057213 */ /* 0x004fe40000000000 */
[----:B------:R-:W-:Y:S02]  /*8350*/  ISETP.GE.AND P2, PT, R23, RZ, PT ;  /* 0x000000ff1700720c */ /* 0x000fe40003f46270 */
[----:B------:R-:W2:Y:S04]  /*8360*/  LDL.LU R23, [R1+0x150] ;  /* 0x0001500001177983 */ /* 0x000ea80000300800 */
[----:B------:R-:W2:Y:S01]  /*8370*/  LDL.LU R19, [R1+0x154] ;  /* 0x0001540001137983 */ /* 0x000ea20000300800 */
[----:B------:R-:W-:-:S04]  /*8380*/  IMAD.HI.U32 R14, R2, R4, RZ ;  /* 0x00000004020e7227 */ /* 0x000fc800078e00ff */
[----:B------:R-:W-:-:S04]  /*8390*/  IMAD.MOV R14, RZ, RZ, -R14 ;  /* 0x000000ffff0e7224 */ /* 0x000fc800078e0a0e */
[----:B------:R-:W-:-:S05]  /*83a0*/  IMAD R4, R0, R14, R4 ;  /* 0x0000000e00047224 */ /* 0x000fca00078e0204 */
[C---:B------:R-:W-:Y:S02]  /*83b0*/  ISETP.GT.U32.AND P3, PT, R0.reuse, R4, PT ;  /* 0x000000040000720c */ /* 0x040fe40003f64070 */
[----:B------:R-:W-:-:S11]  /*83c0*/  ISETP.GT.U32.AND P1, PT, R0, R10, PT ;  /* 0x0000000a0000720c */ /* 0x000fd60003f24070 */
[----:B------:R-:W-:-:S05]  /*83d0*/  @!P3 IMAD.IADD R4, R4, 0x1, -R0 ;  /* 0x000000010404b824 */ /* 0x000fca00078e0a00 */
[----:B------:R-:W-:Y:S01]  /*83e0*/  ISETP.GT.U32.AND P3, PT, R0, R4, PT ;  /* 0x000000040000720c */ /* 0x000fe20003f64070 */
[----:B0-----:R-:W-:Y:S01]  /*83f0*/  IMAD.HI.U32 R8, R2, R5, RZ ;  /* 0x0000000502087227 */ /* 0x001fe200078e00ff */
[----:B---3--:R-:W-:-:S03]  /*8400*/  IABS R9, R15 ;  /* 0x0000000f00097213 */ /* 0x008fc60000000000 */
[----:B------:R-:W-:Y:S02]  /*8410*/  @!P1 IMAD.IADD R10, R10, 0x1, -R0 ;  /* 0x000000010a0a9824 */ /* 0x000fe400078e0a00 */
[----:B------:R-:W-:Y:S02]  /*8420*/  IMAD.MOV R8, RZ, RZ, -R8 ;  /* 0x000000ffff087224 */ /* 0x000fe400078e0a08 */
[----:B------:R-:W-:Y:S02]  /*8430*/  @!P5 IMAD.MOV R12, RZ, RZ, -R12 ;  /* 0x000000ffff0cd224 */ /* 0x000fe400078e0a0c */
[----:B------:R-:W-:Y:S02]  /*8440*/  @!P4 IMAD.MOV R6, RZ, RZ, -R6 ;  /* 0x000000ffff06c224 */ /* 0x000fe400078e0a06 */
[----:B------:R-:W-:Y:S02]  /*8450*/  @!P3 IMAD.IADD R4, R4, 0x1, -R0 ;  /* 0x000000010404b824 */ /* 0x000fe400078e0a00 */
[----:B-1----:R-:W-:Y:S01]  /*8460*/  IMAD.HI.U32 R7, R2, R9, RZ ;  /* 0x0000000902077227 */ /* 0x002fe200078e00ff */
[----:B------:R0:W-:Y:S03]  /*8470*/  STL [R1+0x384], R12 ;  /* 0x0003840c01007387 */ /* 0x0001e60000100800 */
[----:B------:R-:W-:Y:S01]  /*8480*/  @!P0 IMAD.MOV R10, RZ, RZ, -R10 ;  /* 0x000000ffff0a8224 */ /* 0x000fe200078e0a0a */
[----:B----4-:R-:W-:Y:S01]  /*8490*/  IABS R11, R18 ;  /* 0x00000012000b7213 */ /* 0x010fe20000000000 */
[----:B------:R-:W-:Y:S01]  /*84a0*/  IMAD R5, R0, R8, R5 ;  /* 0x0000000800057224 */ /* 0x000fe200078e0205 */
[----:B------:R1:W-:Y:S01]  /*84b0*/  STL [R1+0x374], R6 ;  /* 0x0003740601007387 */ /* 0x0003e20000100800 */
[----:B------:R-:W-:-:S02]  /*84c0*/  IMAD.MOV.U32 R14, RZ, RZ, R4 ;  /* 0x000000ffff0e7224 */ /* 0x000fc400078e0004 */
[----:B------:R-:W-:Y:S01]  /*84d0*/  IMAD.HI.U32 R8, R2, R11, RZ ;  /* 0x0000000b02087227 */ /* 0x000fe200078e00ff */
[----:B------:R-:W-:Y:S01]  /*84e0*/  ISETP.GE.AND P1, PT, R18, RZ, PT ;  /* 0x000000ff1200720c */ /* 0x000fe20003f26270 */
[----:B------:R-:W-:Y:S02]  /*84f0*/  STL [R1+0x364], R10 ;  /* 0x0003640a01007387 */ /* 0x000fe40000100800 */
[----:B------:R-:W-:Y:S02]  /*8500*/  IMAD.MOV R7, RZ, RZ, -R7 ;  /* 0x000000ffff077224 */ /* 0x000fe400078e0a07 */
[----:B------:R-:W3:Y:S01]  /*8510*/  LDL.LU R18, [R1+0x15c] ;  /* 0x00015c0001127983 */ /* 0x000ee20000300800 */
[----:B------:R-:W-:Y:S02]  /*8520*/  IMAD.MOV R8, RZ, RZ, -R8 ;  /* 0x000000ffff087224 */ /* 0x000fe400078e0a08 */
[----:B------:R-:W-:Y:S02]  /*8530*/  @!P6 IMAD.MOV R14, RZ, RZ, -R14 ;  /* 0x000000ffff0ee224 */ /* 0x000fe400078e0a0e */
[----:B------:R-:W-:Y:S01]  /*8540*/  IMAD R7, R0, R7, R9 ;  /* 0x0000000700077224 */ /* 0x000fe200078e0209 */
[----:B------:R-:W-:-:S02]  /*8550*/  ISETP.GE.AND P3, PT, R21, RZ, PT ;  /* 0x000000ff1500720c */ /* 0x000fc40003f66270 */
[----:B0-----:R-:W-:Y:S02]  /*8560*/  IABS R12, R21 ;  /* 0x00000015000c7213 */ /* 0x001fe40000000000 */
[----:B------:R-:W4:Y:S01]  /*8570*/  LDL.LU R21, [R1+0x160] ;  /* 0x0001600001157983 */ /* 0x000f220000300800 */
[----:B-1----:R-:W-:Y:S01]  /*8580*/  IMAD R6, R0, R8, R11 ;  /* 0x0000000800067224 */ /* 0x002fe200078e020b */
[----:B------:R-:W-:Y:S02]  /*8590*/  IABS R9, R16 ;  /* 0x0000001000097213 */ /* 0x000fe40000000000 */
[----:B--2---:R0:W-:Y:S01]  /*85a0*/  STL [R1+0x1c78], R23 ;  /* 0x001c781701007387 */ /* 0x0041e20000100800 */
[----:B------:R-:W-:-:S03]  /*85b0*/  IABS R8, R23 ;  /* 0x0000001700087213 */ /* 0x000fc60000000000 */
[----:B------:R-:W-:Y:S04]  /*85c0*/  STL [R1+0x1c7c], R19 ;  /* 0x001c7c1301007387 */ /* 0x000fe80000100800 */
[----:B------:R-:W2:Y:S04]  /*85d0*/  LDL R16, [R1+0x158] ;  /* 0x0001580001107983 */ /* 0x000ea80000100800 */
[----:B------:R1:W-:Y:S04]  /*85e0*/  STL [R1+0x358], R14 ;  /* 0x0003580e01007387 */ /* 0x0003e80000100800 */
[----:B0-----:R-:W3:Y:S01]  /*85f0*/  LDL.LU R23, [R1+0x14c] ;  /* 0x00014c0001177983 */ /* 0x001ee20000300800 */
[----:B------:R-:W-:-:S13]  /*8600*/  ISETP.GT.U32.AND P5, PT, R0, R5, PT ;  /* 0x000000050000720c */ /* 0x000fda0003fa4070 */
[----:B------:R-:W-:-:S05]  /*8610*/  @!P5 IMAD.IADD R5, R5, 0x1, -R0 ;  /* 0x000000010505d824 */ /* 0x000fca00078e0a00 */
[C---:B------:R-:W-:Y:S02]  /*8620*/  ISETP.GT.U32.AND P0, PT, R0.reuse, R5, PT ;  /* 0x000000050000720c */ /* 0x040fe40003f04070 */
[----:B------:R-:W-:-:S11]  /*8630*/  ISETP.GT.U32.AND P6, PT, R0, R7, PT ;  /* 0x000000070000720c */ /* 0x000fd60003fc4070 */
        /* <DEDUP_REMOVED lines=51> */
[----:B------:R-:W-:Y:S02]  /*8970*/  IMAD R12, R0, R15, R12 ;  /* 0x0000000f000c7224 */ /* 0x000fe400078e020c */
        /* <DEDUP_REMOVED lines=16> */
[C---:B------:R-:W-:Y:S02]  /*8a80*/  ISETP.GT.U32.AND P4, PT, R0.reuse, R10, PT ;  /* 0x0000000a0000720c */ /* 0x040fe40003f84070 */
[----:B------:R-:W-:Y:S01]  /*8a90*/  ISETP.GT.U32.AND P3, PT, R0, R7, PT ;  /* 0x000000070000720c */ /* 0x000fe20003f64070 */
[----:B------:R-:W-:-:S06]  /*8aa0*/  IMAD.HI.U32 R14, R2, R5, RZ ;  /* 0x00000005020e7227 */ /* 0x000fcc00078e00ff */
[----:B------:R-:W-:Y:S01]  /*8ab0*/  @!P6 IMAD.IADD R11, R11, 0x1, -R0 ;  /* 0x000000010b0be824 */ /* 0x000fe200078e0a00 */
[----:B------:R-:W-:Y:S01]  /*8ac0*/  ISETP.GT.U32.AND P6, PT, R0, R8, PT ;  /* 0x000000080000720c */ /* 0x000fe20003fc4070 */
[----:B------:R-:W-:-:S03]  /*8ad0*/  IMAD.MOV R14, RZ, RZ, -R14 ;  /* 0x000000ffff0e7224 */ /* 0x000fc600078e0a0e */
[C---:B------:R-:W-:Y:S01]  /*8ae0*/  ISETP.GT.U32.AND P1, PT, R0.reuse, R11, PT ;  /* 0x0000000b0000720c */ /* 0x040fe20003f24070 */
[----:B------:R-:W-:Y:S02]  /*8af0*/  IMAD R5, R0, R14, R5 ;  /* 0x0000000e00057224 */ /* 0x000fe400078e0205 */
[--C-:B------:R-:W-:Y:S01]  /*8b00*/  @!P4 IMAD.IADD R10, R10, 0x1, -R0.reuse ;  /* 0x000000010a0ac824 */ /* 0x100fe200078e0a00 */
[----:B------:R-:W-:Y:S02]  /*8b10*/  ISETP.GT.U32.AND P4, PT, R0, R12, PT ;  /* 0x0000000c0000720c */ /* 0x000fe40003f84070 */
[----:B0-----:R-:W-:Y:S01]  /*8b20*/  IABS R6, R20 ;  /* 0x0000001400067213 */ /* 0x001fe20000000000 */
[--C-:B------:R-:W-:Y:S02]  /*8b30*/  @!P3 IMAD.IADD R7, R7, 0x1, -R0.reuse ;  /* 0x000000010707b824 */ /* 0x100fe400078e0a00 */
[----:B------:R-:W-:Y:S01]  /*8b40*/  @!P6 IMAD.IADD R8, R8, 0x1, -R0 ;  /* 0x000000010808e824 */ /* 0x000fe200078e0a00 */
[----:B------:R-:W-:Y:S01]  /*8b50*/  ISETP.GT.U32.AND P6, PT, R0, R5, PT ;  /* 0x000000050000720c */ /* 0x000fe20003fc4070 */
[----:B-1----:R-:W-:-:S04]  /*8b60*/  IMAD.HI.U32 R13, R2, R6, RZ ;  /* 0x00000006020d7227 */ /* 0x002fc800078e00ff */
[----:B------:R-:W-:Y:S01]  /*8b70*/  @!P5 IMAD.MOV R10, RZ, RZ, -R10 ;  /* 0x000000ffff0ad224 */ /* 0x000fe200078e0a0a */
[----:B------:R-:W-:Y:S01]  /*8b80*/  ISETP.GT.U32.AND P5, PT, R0, R7, PT ;  /* 0x000000070000720c */ /* 0x000fe20003fa4070 */
[----:B------:R-:W-:Y:S02]  /*8b90*/  @!P0 IMAD.MOV R9, RZ, RZ, -R9 ;  /* 0x000000ffff098224 */ /* 0x000fe400078e0a09 */
[--C-:B------:R-:W-:Y:S01]  /*8ba0*/  @!P1 IMAD.IADD R11, R11, 0x1, -R0.reuse ;  /* 0x000000010b0b9824 */ /* 0x100fe200078e0a00 */
[----:B---3--:R-:W-:Y:S01]  /*8bb0*/  ISETP.GE.AND P1, PT, R19, RZ, PT ;  /* 0x000000ff1300720c */ /* 0x008fe20003f26270 */
[----:B------:R-:W-:Y:S01]  /*8bc0*/  IMAD.MOV R13, RZ, RZ, -R13 ;  /* 0x000000ffff0d7224 */ /* 0x000fe200078e0a0d */
[----:B------:R-:W3:Y:S01]  /*8bd0*/  LDL.LU R19, [R1+0x170] ;  /* 0x0001700001137983 */ /* 0x000ee20000300800 */
[----:B------:R-:W-:-:S03]  /*8be0*/  @!P4 IMAD.IADD R12, R12, 0x1, -R0 ;  /* 0x000000010c0cc824 */ /* 0x000fc600078e0a00 */
[----:B------:R-:W-:Y:S01]  /*8bf0*/  STL [R1+0x330], R10 ;  /* 0x0003300a01007387 */ /* 0x000fe20000100800 */
[----:B------:R-:W-:-:S03]  /*8c00*/  IMAD R6, R0, R13, R6 ;  /* 0x0000000d00067224 */ /* 0x000fc600078e0206 */
[----:B------:R0:W-:Y:S01]  /*8c10*/  STL [R1+0x32c], R9 ;  /* 0x00032c0901007387 */ /* 0x0001e20000100800 */
[----:B------:R-:W-:Y:S01]  /*8c20*/  @!P6 IMAD.IADD R5, R5, 0x1, -R0 ;  /* 0x000000010505e824 */ /* 0x000fe200078e0a00 */
[----:B------:R-:W-:Y:S02]  /*8c30*/  ISETP.GE.AND P3, PT, R15, RZ, PT ;  /* 0x000000ff0f00720c */ /* 0x000fe40003f66270 */
[----:B------:R-:W-:Y:S02]  /*8c40*/  ISETP.GE.AND P4, PT, R18, RZ, PT ;  /* 0x000000ff1200720c */ /* 0x000fe40003f86270 */
[----:B------:R-:W4:Y:S01]  /*8c50*/  LDL.LU R18, [R1+0x174] ;  /* 0x0001740001127983 */ /* 0x000f220000300800 */
[----:B0-----:R-:W-:Y:S01]  /*8c60*/  IMAD.MOV.U32 R9, RZ, RZ, R8 ;  /* 0x000000ffff097224 */ /* 0x001fe200078e0008 */
[----:B------:R-:W-:-:S03]  /*8c70*/  ISETP.GT.U32.AND P0, PT, R0, R12, PT ;  /* 0x0000000c0000720c */ /* 0x000fc60003f04070 */
[----:B------:R-:W-:Y:S01]  /*8c80*/  @!P2 IMAD.MOV R9, RZ, RZ, -R9 ;  /* 0x000000ffff09a224 */ /* 0x000fe200078e0a09 */
[C---:B------:R-:W-:Y:S01]  /*8c90*/  ISETP.GT.U32.AND P2, PT, R0.reuse, R6, PT ;  /* 0x000000060000720c */ /* 0x040fe20003f44070 */
[----:B------:R-:W-:Y:S01]  /*8ca0*/  IMAD.MOV.U32 R10, RZ, RZ, R11 ;  /* 0x000000ffff0a7224 */ /* 0x000fe200078e000b */
[----:B------:R-:W-:Y:S01]  /*8cb0*/  ISETP.GT.U32.AND P6, PT, R0, R5, PT ;  /* 0x000000050000720c */ /* 0x000fe20003fc4070 */
[----:B------:R-:W-:Y:S02]  /*8cc0*/  @!P5 IMAD.IADD R7, R7, 0x1, -R0 ;  /* 0x000000010707d824 */ /* 0x000fe400078e0a00 */
[----:B------:R-:W-:Y:S02]  /*8cd0*/  @!P1 IMAD.MOV R10, RZ, RZ, -R10 ;  /* 0x000000ffff0a9224 */ /* 0x000fe400078e0a0a */
[----:B------:R-:W-:Y:S01]  /*8ce0*/  IMAD.MOV.U32 R13, RZ, RZ, R7 ;  /* 0x000000ffff0d7224 */ /* 0x000fe200078e0007 */
[----:B------:R0:W-:Y:S01]  /*8cf0*/  STL [R1+0x328], R9 ;  /* 0x0003280901007387 */ /* 0x0001e20000100800 */
[----:B------:R-:W-:Y:S01]  /*8d00*/  ISETP.GE.AND P1, PT, R21, RZ, PT ;  /* 0x000000ff1500720c */ /* 0x000fe20003f26270 */
[----:B------:R-:W-:-:S02]  /*8d10*/  @!P0 IMAD.IADD R12, R12, 0x1, -R0 ;  /* 0x000000010c0c8824 */ /* 0x000fc400078e0a00 */
[----:B------:R-:W-:Y:S01]  /*8d20*/  @!P3 IMAD.MOV R13, RZ, RZ, -R13 ;  /* 0x000000ffff0db224 */ /* 0x000fe200078e0a0d */
[----:B------:R3:W-:Y:S01]  /*8d30*/  STL [R1+0x31c], R10 ;  /* 0x00031c0a01007387 */ /* 0x0007e20000100800 */
[----:B------:R-:W-:Y:S01]  /*8d40*/  ISETP.GE.AND P0, PT, R20, RZ, PT ;  /* 0x000000ff1400720c */ /* 0x000fe20003f06270 */
[--C-:B------:R-:W-:Y:S02]  /*8d50*/  @!P2 IMAD.IADD R6, R6, 0x1, -R0.reuse ;  /* 0x000000010606a824 */ /* 0x100fe400078e0a00 */
[----:B------:R-:W4:Y:S01]  /*8d60*/  LDL.LU R21, [R1+0x194] ;  /* 0x0001940001157983 */ /* 0x000f220000300800 */
[----:B------:R-:W-:Y:S01]  /*8d70*/  @!P6 IMAD.IADD R5, R5, 0x1, -R0 ;  /* 0x000000010505e824 */ /* 0x000fe200078e0a00 */
[----:B------:R-:W-:Y:S02]  /*8d80*/  IABS R4, R16 ;  /* 0x0000001000047213 */ /* 0x000fe40000000000 */
[----:B------:R-:W4:Y:S01]  /*8d90*/  LDL.LU R20, [R1+0x198] ;  /* 0x0001980001147983 */ /* 0x000f220000300800 */
[----:B------:R-:W-:-:S02]  /*8da0*/  ISETP.GE.AND P6, PT, R16, RZ, PT ;  /* 0x000000ff1000720c */ /* 0x000fc40003fc6270 */
[----:B--2---:R-:W-:Y:S02]  /*8db0*/  IABS R8, R23 ;  /* 0x0000001700087213 */ /* 0x004fe40000000000 */
[----:B------:R-:W-:Y:S02]  /*8dc0*/  ISETP.GE.AND P2, PT, R23, RZ, PT ;  /* 0x000000ff1700720c */ /* 0x000fe40003f46270 */
[----:B------:R-:W2:Y:S04]  /*8dd0*/  LDL.LU R23, [R1+0x184] ;  /* 0x0001840001177983 */ /* 0x000ea80000300800 */
[----:B------:R-:W-:Y:S04]  /*8de0*/  STL [R1+0x310], R13 ;  /* 0x0003100d01007387 */ /* 0x000fe80000100800 */
[----:B------:R-:W2:Y:S01]  /*8df0*/  LDL R16, [R1+0x178] ;  /* 0x0001780001107983 */ /* 0x000ea20000100800 */
[----:B------:R-:W-:-:S04]  /*8e00*/  IMAD.HI.U32 R14, R2, R4, RZ ;  /* 0x00000004020e7227 */ /* 0x000fc800078e00ff */
[----:B------:R-:W-:-:S04]  /*8e10*/  IMAD.MOV R14, RZ, RZ, -R14 ;  /* 0x000000ffff0e7224 */ /* 0x000fc800078e0a0e */
[----:B0-----:R-:W-:-:S05]  /*8e20*/  IMAD R9, R0, R14, R4 ;  /* 0x0000000e00097224 */ /* 0x001fca00078e0204 */
[----:B------:R-:W-:Y:S01]  /*8e30*/  ISETP.GT.U32.AND P5, PT, R0, R9, PT ;  /* 0x000000090000720c */ /* 0x000fe20003fa4070 */
[----:B------:R-:W-:-:S04]  /*8e40*/  IMAD.HI.U32 R4, R2, R8, RZ ;  /* 0x0000000802047227 */ /* 0x000fc800078e00ff */
[----:B------:R-:W-:Y:S02]  /*8e50*/  IMAD.MOV R4, RZ, RZ, -R4 ;  /* 0x000000ffff047224 */ /* 0x000fe400078e0a04 */
[----:B------:R-:W-:-:S06]  /*8e60*/  @!P4 IMAD.MOV R12, RZ, RZ, -R12 ;  /* 0x000000ffff0cc224 */ /* 0x000fcc00078e0a0c */
[----:B------:R-:W-:Y:S01]  /*8e70*/  @!P5 IMAD.IADD R9, R9, 0x1, -R0 ;  /* 0x000000010909d824 */ /* 0x000fe200078e0a00 */
[C---:B------:R-:W-:Y:S01]  /*8e80*/  ISETP.GT.U32.AND P5, PT, R0.reuse, R6, PT ;  /* 0x000000060000720c */ /* 0x040fe20003fa4070 */
[----:B------:R-:W-:-:S03]  /*8e90*/  IMAD R4, R0, R4, R8 ;  /* 0x0000000400047224 */ /* 0x000fc600078e0208 */
[C---:B------:R-:W-:Y:S01]  /*8ea0*/  ISETP.GT.U32.AND P3, PT, R0.reuse, R9, PT ;  /* 0x000000090000720c */ /* 0x040fe20003f64070 */
[----:B------:R-:W-:Y:S01]  /*8eb0*/  @!P1 IMAD.MOV R5, RZ, RZ, -R5 ;  /* 0x000000ffff059224 */ /* 0x000fe200078e0a05 */
[----:B---3--:R-:W-:Y:S01]  /*8ec0*/  IABS R10, R19 ;  /* 0x00000013000a7213 */ /* 0x008fe20000000000 */
[----:B------:R-:W-:Y:S01]  /*8ed0*/  STL [R1+0x30c], R12 ;  /* 0x00030c0c01007387 */ /* 0x000fe20000100800 */
[----:B------:R-:W-:Y:S02]  /*8ee0*/  ISETP.GE.AND P1, PT, R19, RZ, PT ;  /* 0x000000ff1300720c */ /* 0x000fe40003f26270 */
[----:B------:R-:W-:Y:S01]  /*8ef0*/  ISETP.GT.U32.AND P4, PT, R0, R4, PT ;  /* 0x000000040000720c */ /* 0x000fe20003f84070 */
[----:B------:R-:W3:Y:S01]  /*8f00*/  LDL R19, [R1+0x188] ;  /* 0x0001880001137983 */ /* 0x000ee20000100800 */
[----:B----4-:R-:W-:Y:S01]  /*8f10*/  IABS R11, R18 ;  /* 0x00000012000b7213 */ /* 0x010fe20000000000 */
[----:B------:R-:W-:-:S04]  /*8f20*/  IMAD.HI.U32 R8, R2, R10, RZ ;  /* 0x0000000a02087227 */ /* 0x000fc800078e00ff */
[----:B------:R-:W-:Y:S02]  /*8f30*/  IMAD.MOV.U32 R7, RZ, RZ, R11 ;  /* 0x000000ffff077224 */ /* 0x000fe400078e000b */
[----:B------:R-:W-:Y:S02]  /*8f40*/  @!P5 IMAD.IADD R6, R6, 0x1, -R0 ;  /* 0x000000010606d824 */ /* 0x000fe400078e0a00 */
[----:B------:R-:W-:Y:S01]  /*8f50*/  IMAD.HI.U32 R11, R2, R7, RZ ;  /* 0x00000007020b7227 */ /* 0x000fe200078e00ff */
[----:B------:R0:W-:Y:S03]  /*8f60*/  STL [R1+0x304], R5 ;  /* 0x0003040501007387 */ /* 0x0001e60000100800 */
[----:B------:R-:W-:Y:S02]  /*8f70*/  IMAD.MOV R8, RZ, RZ, -R8 ;  /* 0x000000ffff087224 */ /* 0x000fe400078e0a08 */
[----:B------:R-:W-:-:S02]  /*8f80*/  @!P3 IMAD.IADD R9, R9, 0x1, -R0 ;  /* 0x000000010909b824 */ /* 0x000fc400078e0a00 */
[----:B------:R-:W-:Y:S02]  /*8f90*/  @!P0 IMAD.MOV R6, RZ, RZ, -R6 ;  /* 0x000000ffff068224 */ /* 0x000fe400078e0a06 */
[----:B------:R-:W-:Y:S01]  /*8fa0*/  IMAD.MOV R11, RZ, RZ, -R11 ;  /* 0x000000ffff0b7224 */ /* 0x000fe200078e0a0b */
[----:B------:R-:W-:Y:S01]  /*8fb0*/  ISETP.GE.AND P5, PT, R18, RZ, PT ;  /* 0x000000ff1200720c */ /* 0x000fe20003fa6270 */
[C---:B0-----:R-:W-:Y:S01]  /*8fc0*/  IMAD R5, R0.reuse, R8, R10 ;  /* 0x0000000800057224 */ /* 0x041fe200078e020a */
[----:B------:R-:W4:Y:S01]  /*8fd0*/  LDL.LU R18, [R1+0x18c] ;  /* 0x00018c0001127983 */ /* 0x000f220000300800 */
[----:B------:R-:W-:Y:S02]  /*8fe0*/  @!P6 IMAD.MOV R9, RZ, RZ, -R9 ;  /* 0x000000ffff09e224 */ /* 0x000fe400078e0a09 */
[----:B------:R-:W-:Y:S01]  /*8ff0*/  IMAD R8, R0, R11, R7 ;  /* 0x0000000b00087224 */ /* 0x000fe200078e0207 */
[----:B------:R-:W-:Y:S01]  /*9000*/  ISETP.GE.AND P3, PT, R21, RZ, PT ;  /* 0x000000ff1500720c */ /* 0x000fe20003f66270 */
[----:B------:R-:W-:Y:S01]  /*9010*/  @!P4 IMAD.IADD R4, R4, 0x1, -R0 ;  /* 0x000000010404c824 */ /* 0x000fe200078e0a00 */
[----:B------:R-:W-:Y:S01]  /*9020*/  IABS R10, R21 ;  /* 0x00000015000a7213 */ /* 0x000fe20000000000 */
[----:B------:R-:W-:Y:S01]  /*9030*/  STL [R1+0x2fc], R6 ;  /* 0x0002fc0601007387 */ /* 0x000fe20000100800 */
[----:B------:R-:W-:-:S02]  /*9040*/  ISETP.GE.AND P4, PT, R20, RZ, PT ;  /* 0x000000ff1400720c */ /* 0x000fc40003f86270 */
[----:B------:R-:W-:Y:S01]  /*9050*/  IABS R12, R20 ;  /* 0x00000014000c7213 */ /* 0x000fe20000000000 */
[----:B------:R-:W3:Y:S04]  /*9060*/  LDL.LU R21, [R1+0x190] ;  /* 0x0001900001157983 */ /* 0x000ee80000300800 */
[----:B------:R-:W4:Y:S01]  /*9070*/  LDL.LU R20, [R1+0x19c] ;  /* 0x00019c0001147983 */ /* 0x000f220000300800 */
[----:B--2---:R-:W-:-:S03]  /*9080*/  IABS R14, R23 ;  /* 0x00000017000e7213 */ /* 0x004fc60000000000 */
[----:B------:R-:W-:Y:S04]  /*9090*/  STL [R1+0x1c70], R23 ;  /* 0x001c701701007387 */ /* 0x000fe80000100800 */
[----:B------:R0:W-:Y:S01]  /*90a0*/  STL [R1+0x2f8], R9 ;  /* 0x0002f80901007387 */ /* 0x0001e20000100800 */
[----:B------:R-:W-:Y:S01]  /*90b0*/  IABS R11, R16 ;  /* 0x00000010000b7213 */ /* 0x000fe20000000000 */
[----:B0-----:R-:W-:-:S04]  /*90c0*/  IMAD.MOV.U32 R9, RZ, RZ, R14 ;  /* 0x000000ffff097224 */ /* 0x001fc800078e000e */
[----:B------:R-:W-:-:S04]  /*90d0*/  IMAD.HI.U32 R14, R2, R11, RZ ;  /* 0x0000000b020e7227 */ /* 0x000fc800078e00ff */
[----:B------:R-:W-:-:S04]  /*90e0*/  IMAD.MOV R14, RZ, RZ, -R14 ;  /* 0x000000ffff0e7224 */ /* 0x000fc800078e0a0e */
[----:B------:R-:W-:-:S05]  /*90f0*/  IMAD R11, R0, R14, R11 ;  /* 0x0000000e000b7224 */ /* 0x000fca00078e020b */
        /* <DEDUP_REMOVED lines=64> */
[----:B------:R-:W-:Y:S02]  /*9500*/  IABS R4, R20 ;  /* 0x0000001400047213 */ /* 0x000fe40000000000 */
[----:B------:R-:W-:-:S02]  /*9510*/  ISETP.GT.U32.AND P6, PT, R0, R7, PT ;  /* 0x000000070000720c */ /* 0x000fc40003fc4070 */
[----:B------:R-:W-:Y:S01]  /*9520*/  ISETP.GT.U32.AND P5, PT, R0, R9, PT ;  /* 0x000000090000720c */ /* 0x000fe20003fa4070 */
[----:B------:R-:W-:Y:S01]  /*9530*/  IMAD.HI.U32 R14, R2, R4, RZ ;  /* 0x00000004020e7227 */ /* 0x000fe200078e00ff */
[----:B------:R-:W-:-:S03]  /*9540*/  ISETP.GT.U32.AND P1, PT, R0, R12, PT ;  /* 0x0000000c0000720c */ /* 0x000fc60003f24070 */
[----:B------:R-:W-:Y:S01]  /*9550*/  IMAD.MOV R14, RZ, RZ, -R14 ;  /* 0x000000ffff0e7224 */ /* 0x000fe200078e0a0e */
[----:B------:R-:W-:-:S03]  /*9560*/  ISETP.GT.U32.AND P3, PT, R0, R6, PT ;  /* 0x000000060000720c */ /* 0x000fc60003f64070 */
[C---:B------:R-:W-:Y:S02]  /*9570*/  IMAD R4, R0.reuse, R14, R4 ;  /* 0x0000000e00047224 */ /* 0x040fe400078e0204 */
[--C-:B------:R-:W-:Y:S02]  /*9580*/  @!P6 IMAD.IADD R7, R7, 0x1, -R0.reuse ;  /* 0x000000010707e824 */ /* 0x100fe400078e0a00 */
[--C-:B------:R-:W-:Y:S01]  /*9590*/  @!P5 IMAD.IADD R9, R9, 0x1, -R0.reuse ;  /* 0x000000010909d824 */ /* 0x100fe200078e0a00 */
[----:B------:R-:W-:Y:S01]  /*95a0*/  ISETP.GT.U32.AND P5, PT, R0, R4, PT ;  /* 0x000000040000720c */ /* 0x000fe20003fa4070 */
[--C-:B------:R-:W-:Y:S01]  /*95b0*/  @!P1 IMAD.IADD R12, R12, 0x1, -R0.reuse ;  /* 0x000000010c0c9824 */ /* 0x100fe200078e0a00 */
[C---:B------:R-:W-:Y:S02]  /*95c0*/  ISETP.GT.U32.AND P6, PT, R0.reuse, R7, PT ;  /* 0x000000070000720c */ /* 0x040fe40003fc4070 */
[----:B------:R-:W-:Y:S02]  /*95d0*/  ISETP.GT.U32.AND P1, PT, R0, R5, PT ;  /* 0x000000050000720c */ /* 0x000fe40003f24070 */
[----:B0-----:R-:W-:Y:S01]  /*95e0*/  IABS R8, R16 ;  /* 0x0000001000087213 */ /* 0x001fe20000000000 */
[----:B------:R-:W-:-:S02]  /*95f0*/  @!P3 IMAD.IADD R6, R6, 0x1, -R0 ;  /* 0x000000010606b824 */ /* 0x000fc400078e0a00 */
[----:B------:R-:W-:Y:S02]  /*9600*/  @!P4 IMAD.MOV R12, RZ, RZ, -R12 ;  /* 0x000000ffff0cc224 */ /* 0x000fe400078e0a0c */
[----:B-1----:R-:W-:-:S04]  /*9610*/  IMAD.HI.U32 R13, R2, R8, RZ ;  /* 0x00000008020d7227 */ /* 0x002fc800078e00ff */
[--C-:B------:R-:W-:Y:S02]  /*9620*/  @!P6 IMAD.IADD R7, R7, 0x1, -R0.reuse ;  /* 0x000000010707e824 */ /* 0x100fe400078e0a00 */
[----:B------:R-:W-:Y:S02]  /*9630*/  IMAD.MOV R14, RZ, RZ, -R13 ;  /* 0x000000ffff0e7224 */ /* 0x000fe400078e0a0d */
[--C-:B------:R-:W-:Y:S01]  /*9640*/  @!P5 IMAD.IADD R4, R4, 0x1, -R0.reuse ;  /* 0x000000010404d824 */ /* 0x100fe200078e0a00 */
[----:B----4-:R-:W-:Y:S01]  /*9650*/  ISETP.GE.AND P6, PT, R15, RZ, PT ;  /* 0x000000ff0f00720c */ /* 0x010fe20003fc6270 */
[----:B------:R-:W-:Y:S01]  /*9660*/  @!P1 IMAD.IADD R5, R5, 0x1, -R0 ;  /* 0x0000000105059824 */ /* 0x000fe200078e0a00 */
[C---:B------:R-:W-:Y:S01]  /*9670*/  ISETP.GT.U32.AND P5, PT, R0.reuse, R6, PT ;  /* 0x000000060000720c */ /* 0x040fe20003fa4070 */
[----:B------:R-:W3:Y:S01]  /*9680*/  LDL.LU R15, [R1+0x1ac] ;  /* 0x0001ac00010f7983 */ /* 0x000ee20000300800 */
[----:B------:R-:W-:Y:S01]  /*9690*/  IMAD R8, R0, R14, R8 ;  /* 0x0000000e00087224 */ /* 0x000fe200078e0208 */
[----:B------:R-:W-:Y:S01]  /*96a0*/  ISETP.GE.AND P3, PT, R18, RZ, PT ;  /* 0x000000ff1200720c */ /* 0x000fe20003f66270 */
[----:B------:R-:W-:Y:S01]  /*96b0*/  @!P0 IMAD.MOV R11, RZ, RZ, -R11 ;  /* 0x000000ffff0b8224 */ /* 0x000fe200078e0a0b */
[----:B------:R0:W-:Y:S01]  /*96c0*/  STL [R1+0x2d8], R12 ;  /* 0x0002d80c01007387 */ /* 0x0001e20000100800 */
[----:B------:R-:W-:-:S02]  /*96d0*/  ISETP.GT.U32.AND P0, PT, R0, R5, PT ;  /* 0x000000050000720c */ /* 0x000fc40003f04070 */
[----:B------:R-:W-:Y:S01]  /*96e0*/  ISETP.GT.U32.AND P4, PT, R0, R4, PT ;  /* 0x000000040000720c */ /* 0x000fe20003f84070 */
[----:B------:R1:W-:Y:S04]  /*96f0*/  STL [R1+0x2d4], R11 ;  /* 0x0002d40b01007387 */ /* 0x0003e80000100800 */
[----:B------:R-:W4:Y:S01]  /*9700*/  LDL.LU R18, [R1+0x1b0] ;  /* 0x0001b00001127983 */ /* 0x000f220000300800 */
[----:B0-----:R-:W-:-:S04]  /*9710*/  IMAD.MOV.U32 R12, RZ, RZ, R9 ;  /* 0x000000ffff0c7224 */ /* 0x001fc800078e0009 */
[----:B------:R-:W-:Y:S01]  /*9720*/  @!P2 IMAD.MOV R12, RZ, RZ, -R12 ;  /* 0x000000ffff0ca224 */ /* 0x000fe200078e0a0c */
[----:B------:R-:W-:Y:S01]  /*9730*/  ISETP.GT.U32.AND P2, PT, R0, R8, PT ;  /* 0x000000080000720c */ /* 0x000fe20003f44070 */
[----:B-1----:R-:W-:Y:S02]  /*9740*/  IMAD.MOV.U32 R11, RZ, RZ, R7 ;  /* 0x000000ffff0b7224 */ /* 0x002fe400078e0007 */
[----:B------:R-:W-:Y:S02]  /*9750*/  @!P5 IMAD.IADD R6, R6, 0x1, -R0 ;  /* 0x000000010606d824 */ /* 0x000fe400078e0a00 */
[----:B------:R-:W-:Y:S01]  /*9760*/  @!P6 IMAD.MOV R11, RZ, RZ, -R11 ;  /* 0x000000ffff0be224 */ /* 0x000fe200078e0a0b */
[----:B------:R-:W-:Y:S01]  /*9770*/  STL [R1+0x2c8], R12 ;  /* 0x0002c80c01007387 */ /* 0x000fe20000100800 */
[----:B------:R-:W-:Y:S01]  /*9780*/  @!P3 IMAD.MOV R6, RZ, RZ, -R6 ;  /* 0x000000ffff06b224 */ /* 0x000fe200078e0a06 */
[----:B------:R-:W-:Y:S01]  /*9790*/  ISETP.GE.AND P1, PT, R21, RZ, PT ;  /* 0x000000ff1500720c */ /* 0x000fe20003f26270 */
[----:B------:R-:W-:Y:S01]  /*97a0*/  @!P0 IMAD.IADD R5, R5, 0x1, -R0 ;  /* 0x0000000105058824 */ /* 0x000fe200078e0a00 */
[----:B------:R0:W-:Y:S01]  /*97b0*/  STL [R1+0x2c0], R11 ;  /* 0x0002c00b01007387 */ /* 0x0001e20000100800 */
[----:B------:R-:W-:-:S02]  /*97c0*/  ISETP.GE.AND P6, PT, R20, RZ, PT ;  /* 0x000000ff1400720c */ /* 0x000fc40003fc6270 */
[----:B------:R-:W-:Y:S01]  /*97d0*/  ISETP.GE.AND P0, PT, R16, RZ, PT ;  /* 0x000000ff1000720c */ /* 0x000fe20003f06270 */
[----:B------:R-:W4:Y:S01]  /*97e0*/  LDL.LU R21, [R1+0x1b4] ;  /* 0x0001b40001157983 */ /* 0x000f220000300800 */
[----:B------:R-:W-:-:S03]  /*97f0*/  @!P2 IMAD.IADD R8, R8, 0x1, -R0 ;  /* 0x000000010808a824 */ /* 0x000fc600078e0a00 */
[----:B------:R-:W4:Y:S01]  /*9800*/  LDL.LU R20, [R1+0x1b8] ;  /* 0x0001b80001147983 */ /* 0x000f220000300800 */
[----:B------:R-:W-:Y:S01]  /*9810*/  @!P4 IMAD.IADD R4, R4, 0x1, -R0 ;  /* 0x000000010404c824 */ /* 0x000fe200078e0a00 */
[----:B------:R-:W-:Y:S02]  /*9820*/  IABS R10, R19 ;  /* 0x00000013000a7213 */ /* 0x000fe40000000000 */
        /* <DEDUP_REMOVED lines=14> */
[----:B------:R-:W-:Y:S01]  /*9910*/  IMAD.MOV.U32 R13, RZ, RZ, R5 ;  /* 0x000000ffff0d7224 */ /* 0x000fe200078e0005 */
[----:B---3--:R-:W-:Y:S01]  /*9920*/  IABS R10, R15 ;  /* 0x0000000f000a7213 */ /* 0x008fe20000000000 */
[----:B0-----:R-:W-:Y:S02]  /*9930*/  IMAD.MOV.U32 R11, RZ, RZ, R9 ;  /* 0x000000ffff0b7224 */ /* 0x001fe400078e0009 */
[----:B------:R-:W-:Y:S02]  /*9940*/  @!P3 IMAD.IADD R8, R8, 0x1, -R0 ;  /* 0x000000010808b824 */ /* 0x000fe400078e0a00 */
[----:B------:R-:W-:Y:S02]  /*9950*/  @!P1 IMAD.MOV R13, RZ, RZ, -R13 ;  /* 0x000000ffff0d9224 */ /* 0x000fe400078e0a0d */
[----:B------:R-:W-:Y:S02]  /*9960*/  @!P6 IMAD.MOV R4, RZ, RZ, -R4 ;  /* 0x000000ffff04e224 */ /* 0x000fe400078e0a04 */
[----:B-1----:R-:W-:Y:S01]  /*9970*/  IMAD.HI.U32 R6, R2, R10, RZ ;  /* 0x0000000a02067227 */ /* 0x002fe200078e00ff */
[----:B----4-:R-:W-:-:S03]  /*9980*/  IABS R9, R18 ;  /* 0x0000001200097213 */ /* 0x010fc60000000000 */
[----:B------:R-:W-:Y:S02]  /*9990*/  @!P5 IMAD.IADD R7, R7, 0x1, -R0 ;  /* 0x000000010707d824 */ /* 0x000fe400078e0a00 */
[----:B------:R-:W-:Y:S01]  /*99a0*/  @!P0 IMAD.MOV R8, RZ, RZ, -R8 ;  /* 0x000000ffff088224 */ /* 0x000fe200078e0a08 */
[----:B------:R-:W-:Y:S01]  /*99b0*/  STL [R1+0x2b0], R13 ;  /* 0x0002b00d01007387 */ /* 0x000fe20000100800 */
[----:B------:R-:W-:Y:S01]  /*99c0*/  IMAD.HI.U32 R5, R2, R9, RZ ;  /* 0x0000000902057227 */ /* 0x000fe200078e00ff */
[----:B------:R-:W-:Y:S02]  /*99d0*/  ISETP.GE.AND P3, PT, R18, RZ, PT ;  /* 0x000000ff1200720c */ /* 0x000fe40003f66270 */
[----:B------:R0:W-:Y:S01]  /*99e0*/  STL [R1+0x2a8], R4 ;  /* 0x0002a80401007387 */ /* 0x0001e20000100800 */
[----:B------:R-:W-:Y:S02]  /*99f0*/  IMAD.MOV.U32 R14, RZ, RZ, R7 ;  /* 0x000000ffff0e7224 */ /* 0x000fe400078e0007 */
[----:B------:R-:W-:Y:S01]  /*9a00*/  IMAD.MOV R6, RZ, RZ, -R6 ;  /* 0x000000ffff067224 */ /* 0x000fe200078e0a06 */
[----:B------:R-:W3:Y:S01]  /*9a10*/  LDL.LU R18, [R1+0x1cc] ;  /* 0x0001cc0001127983 */ /* 0x000ee20000300800 */
[----:B------:R-:W-:-:S02]  /*9a20*/  IMAD.MOV R5, RZ, RZ, -R5 ;  /* 0x000000ffff057224 */ /* 0x000fc400078e0a05 */
[----:B------:R-:W-:Y:S01]  /*9a30*/  @!P4 IMAD.MOV R14, RZ, RZ, -R14 ;  /* 0x000000ffff0ec224 */ /* 0x000fe200078e0a0e */
[----:B------:R-:W-:Y:S01]  /*9a40*/  STL [R1+0x2a4], R8 ;  /* 0x0002a40801007387 */ /* 0x000fe20000100800 */
[C---:B------:R-:W-:Y:S01]  /*9a50*/  IMAD R6, R0.reuse, R6, R10 ;  /* 0x0000000600067224 */ /* 0x040fe200078e020a */
[----:B------:R-:W-:Y:S02]  /*9a60*/  ISETP.GE.AND P5, PT, R21, RZ, PT ;  /* 0x000000ff1500720c */ /* 0x000fe40003fa6270 */
[----:B0-----:R-:W-:Y:S02]  /*9a70*/  IABS R4, R21 ;  /* 0x0000001500047213 */ /* 0x001fe40000000000 */
[----:B------:R-:W4:Y:S01]  /*9a80*/  LDL.LU R21, [R1+0x1d0] ;  /* 0x0001d00001157983 */ /* 0x000f220000300800 */
[----:B------:R-:W-:Y:S01]  /*9a90*/  IMAD R5, R0, R5, R9 ;  /* 0x0000000500057224 */ /* 0x000fe200078e0209 */
[----:B------:R-:W-:Y:S01]  /*9aa0*/  IABS R10, R16 ;  /* 0x00000010000a7213 */ /* 0x000fe20000000000 */
[----:B------:R-:W-:Y:S01]  /*9ab0*/  IMAD.HI.U32 R12, R2, R11, RZ ;  /* 0x0000000b020c7227 */ /* 0x000fe200078e00ff */
[----:B--2---:R0:W-:Y:S01]  /*9ac0*/  STL [R1+0x1c68], R23 ;  /* 0x001c681701007387 */ /* 0x0041e20000100800 */
[----:B------:R-:W-:-:S03]  /*9ad0*/  IABS R9, R23 ;  /* 0x0000001700097213 */ /* 0x000fc60000000000 */
[----:B------:R-:W-:Y:S04]  /*9ae0*/  STL [R1+0x1c6c], R19 ;  /* 0x001c6c1301007387 */ /* 0x000fe80000100800 */
[----:B------:R-:W2:Y:S04]  /*9af0*/  LDL R16, [R1+0x1c8] ;  /* 0x0001c80001107983 */ /* 0x000ea80000100800 */
[----:B------:R1:W-:Y:S04]  /*9b00*/  STL [R1+0x2a0], R14 ;  /* 0x0002a00e01007387 */ /* 0x0003e80000100800 */
[----:B0-----:R-:W3:Y:S01]  /*9b10*/  LDL.LU R23, [R1+0x1bc] ;  /* 0x0001bc0001177983 */ /* 0x001ee20000300800 */
[----:B------:R-:W-:-:S04]  /*9b20*/  IMAD.MOV R12, RZ, RZ, -R12 ;  /* 0x000000ffff0c7224 */ /* 0x000fc800078e0a0c */
[----:B------:R-:W-:-:S05]  /*9b30*/  IMAD R11, R0, R12, R11 ;  /* 0x0000000c000b7224 */ /* 0x000fca00078e020b */
        /* <DEDUP_REMOVED lines=14> */
[----:B------:R-:W-:-:S04]  /*9c20*/  IMAD.HI.U32 R12, R2, R4, RZ ;  /* 0x00000004020c7227 */ /* 0x000fc800078e00ff */
[----:B------:R-:W-:Y:S02]  /*9c30*/  IMAD R13, R0, R8, R13 ;  /* 0x00000008000d7224 */ /* 0x000fe400078e020d */
[----:B------:R-:W-:Y:S02]  /*9c40*/  IMAD.MOV R14, RZ, RZ, -R14 ;  /* 0x000000ffff0e7224 */ /* 0x000fe400078e0a0e */
[----:B------:R-:W-:Y:S02]  /*9c50*/  IMAD.MOV R12, RZ, RZ, -R12 ;  /* 0x000000ffff0c7224 */ /* 0x000fe400078e0a0c */
[----:B------:R-:W-:Y:S01]  /*9c60*/  @!P0 IMAD.IADD R6, R6, 0x1, -R0 ;  /* 0x0000000106068824 */ /* 0x000fe200078e0a00 */
[C---:B------:R-:W-:Y:S01]  /*9c70*/  ISETP.GT.U32.AND P0, PT, R0.reuse, R13, PT ;  /* 0x0000000d0000720c */ /* 0x040fe20003f04070 */
[C---:B------:R-:W-:Y:S02]  /*9c80*/  IMAD R10, R0.reuse, R14, R10 ;  /* 0x0000000e000a7224 */ /* 0x040fe400078e020a */
[----:B------:R-:W-:-:S02]  /*9c90*/  IMAD R4, R0, R12, R4 ;  /* 0x0000000c00047224 */ /* 0x000fc400078e0204 */
        /* <DEDUP_REMOVED lines=18> */
[C---:B------:R-:W-:Y:S02]  /*9dc0*/  ISETP.GT.U32.AND P4, PT, R0.reuse, R4, PT ;  /* 0x000000040000720c */ /* 0x040fe40003f84070 */
[C---:B------:R-:W-:Y:S02]  /*9dd0*/  ISETP.GT.U32.AND P2, PT, R0.reuse, R5, PT ;  /* 0x000000050000720c */ /* 0x040fe40003f44070 */
[----:B------:R-:W-:Y:S01]  /*9de0*/  ISETP.GT.U32.AND P6, PT, R0, R10, PT ;  /* 0x0000000a0000720c */ /* 0x000fe20003fc4070 */
[----:B------:R-:W-:-:S08]  /*9df0*/  IMAD.HI.U32 R15, R2, R12, RZ ;  /* 0x0000000c020f7227 */ /* 0x000fd000078e00ff */
[--C-:B------:R-:W-:Y:S02]  /*9e00*/  @!P4 IMAD.IADD R4, R4, 0x1, -R0.reuse ;  /* 0x000000010404c824 */ /* 0x100fe400078e0a00 */
[--C-:B------:R-:W-:Y:S01]  /*9e10*/  @!P2 IMAD.IADD R5, R5, 0x1, -R0.reuse ;  /* 0x000000010505a824 */ /* 0x100fe200078e0a00 */
[C---:B------:R-:W-:Y:S02]  /*9e20*/  ISETP.GT.U32.AND P2, PT, R0.reuse, R9, PT ;  /* 0x000000090000720c */ /* 0x040fe40003f44070 */
[----:B------:R-:W-:Y:S01]  /*9e30*/  ISETP.GT.U32.AND P4, PT, R0, R4, PT ;  /* 0x000000040000720c */ /* 0x000fe20003f84070 */
[----:B------:R-:W-:Y:S02]  /*9e40*/  IMAD.MOV R15, RZ, RZ, -R15 ;  /* 0x000000ffff0f7224 */ /* 0x000fe400078e0a0f */
[----:B------:R-:W-:Y:S02]  /*9e50*/  @!P6 IMAD.IADD R10, R10, 0x1, -R0 ;  /* 0x000000010a0ae824 */ /* 0x000fe400078e0a00 */
[----:B------:R-:W-:-:S02]  /*9e60*/  IMAD R12, R0, R15, R12 ;  /* 0x0000000f000c7224 */ /* 0x000fc400078e020c */
[----:B------:R-:W-:Y:S01]  /*9e70*/  @!P3 IMAD.MOV R5, RZ, RZ, -R5 ;  /* 0x000000ffff05b224 */ /* 0x000fe200078e0a05 */
[----:B------:R-:W3:Y:S03]  /*9e80*/  LDL.LU R15, [R1+0x1c8] ;  /* 0x0001c800010f7983 */ /* 0x000ee60000300800 */
[--C-:B------:R-:W-:Y:S01]  /*9e90*/  @!P2 IMAD.IADD R9, R9, 0x1, -R0.reuse ;  /* 0x000000010909a824 */ /* 0x100fe200078e0a00 */
[----:B------:R-:W-:Y:S01]  /*9ea0*/  ISETP.GT.U32.AND P2, PT, R0, R10, PT ;  /* 0x0000000a0000720c */ /* 0x000fe20003f44070 */
[----:B------:R-:W-:Y:S01]  /*9eb0*/  @!P4 IMAD.IADD R4, R4, 0x1, -R0 ;  /* 0x000000010404c824 */ /* 0x000fe200078e0a00 */
[----:B------:R0:W-:Y:S03]  /*9ec0*/  STL [R1+0x28c], R5 ;  /* 0x00028c0501007387 */ /* 0x0001e60000100800 */
[----:B0-----:R-:W-:-:S04]  /*9ed0*/  IMAD.MOV.U32 R5, RZ, RZ, R4 ;  /* 0x000000ffff057224 */ /* 0x001fc800078e0004 */
[----:B------:R-:W-:-:S04]  /*9ee0*/  @!P5 IMAD.MOV R5, RZ, RZ, -R5 ;  /* 0x000000ffff05d224 */ /* 0x000fc800078e0a05 */
[----:B------:R-:W-:Y:S01]  /*9ef0*/  @!P2 IMAD.IADD R10, R10, 0x1, -R0 ;  /* 0x000000010a0aa824 */ /* 0x000fe200078e0a00 */
[----:B------:R-:W-:Y:S01]  /*9f00*/  STL [R1+0x284], R5 ;  /* 0x0002840501007387 */ /* 0x000fe20000100800 */
[----:B------:R-:W-:-:S04]  /*9f10*/  IMAD.HI.U32 R8, R2, R7, RZ ;  /* 0x0000000702087227 */ /* 0x000fc800078e00ff */
[----:B------:R-:W-:Y:S01]  /*9f20*/  IMAD.MOV R8, RZ, RZ, -R8 ;  /* 0x000000ffff087224 */ /* 0x000fe200078e0a08 */
[----:B--2---:R-:W-:Y:S02]  /*9f30*/  ISETP.GE.AND P2, PT, R23, RZ, PT ;  /* 0x000000ff1700720c */ /* 0x004fe40003f46270 */
[----:B------:R-:W2:Y:S01]  /*9f40*/  LDL.LU R23, [R1+0x1dc] ;  /* 0x0001dc0001177983 */ /* 0x000ea20000300800 */
[----:B------:R-:W-:Y:S01]  /*9f50*/  IMAD R7, R0, R8, R7 ;  /* 0x0000000800077224 */ /* 0x000fe200078e0207 */
[----:B------:R-:W-:-:S04]  /*9f60*/  IABS R8, R18 ;  /* 0x0000001200087213 */ /* 0x000fc80000000000 */
[----:B------:R-:W-:Y:S02]  /*9f70*/  ISETP.GT.U32.AND P4, PT, R0, R7, PT ;  /* 0x000000070000720c */ /* 0x000fe40003f84070 */
[----:B----4-:R-:W-:Y:S01]  /*9f80*/  IABS R11, R21 ;  /* 0x00000015000b7213 */ /* 0x010fe20000000000 */
[----:B------:R-:W-:Y:S01]  /*9f90*/  IMAD.HI.U32 R14, R2, R8, RZ ;  /* 0x00000008020e7227 */ /* 0x000fe200078e00ff */
[C---:B------:R-:W-:Y:S02]  /*9fa0*/  ISETP.GT.U32.AND P6, PT, R0.reuse, R13, PT ;  /* 0x0000000d0000720c */ /* 0x040fe40003fc4070 */
[----:B------:R-:W-:Y:S01]  /*9fb0*/  ISETP.GT.U32.AND P3, PT, R0, R9, PT ;  /* 0x000000090000720c */ /* 0x000fe20003f64070 */
[----:B------:R-:W-:-:S04]  /*9fc0*/  IMAD.HI.U32 R6, R2, R11, RZ ;  /* 0x0000000b02067227 */ /* 0x000fc800078e00ff */
[----:B------:R-:W-:Y:S01]  /*9fd0*/  IMAD.MOV R14, RZ, RZ, -R14 ;  /* 0x000000ffff0e7224 */ /* 0x000fe200078e0a0e */
[C---:B------:R-:W-:Y:S01]  /*9fe0*/  ISETP.GT.U32.AND P5, PT, R0.reuse, R12, PT ;  /* 0x0000000c0000720c */ /* 0x040fe20003fa4070 */
[----:B------:R-:W-:Y:S02]  /*9ff0*/  IMAD.MOV R6, RZ, RZ, -R6 ;  /* 0x000000ffff067224 */ /* 0x000fe400078e0a06 */
[----:B------:R-:W-:Y:S02]  /*a000*/  @!P4 IMAD.IADD R7, R7, 0x1, -R0 ;  /* 0x000000010707c824 */ /* 0x000fe400078e0a00 */
[C---:B------:R-:W-:Y:S02]  /*a010*/  IMAD R8, R0.reuse, R14, R8 ;  /* 0x0000000e00087224 */ /* 0x040fe400078e0208 */
[C---:B------:R-:W-:Y:S01]  /*a020*/  IMAD R11, R0.reuse, R6, R11 ;  /* 0x00000006000b7224 */ /* 0x040fe200078e020b */
[C---:B------:R-:W-:Y:S01]  /*a030*/  ISETP.GT.U32.AND P4, PT, R0.reuse, R7, PT ;  /* 0x000000070000720c */ /* 0x040fe20003f84070 */
[--C-:B------:R-:W-:Y:S01]  /*a040*/  @!P6 IMAD.IADD R13, R13, 0x1, -R0.reuse ;  /* 0x000000010d0de824 */ /* 0x100fe200078e0a00 */
[----:B------:R-:W-:Y:S01]  /*a050*/  ISETP.GT.U32.AND P6, PT, R0, R8, PT ;  /* 0x000000080000720c */ /* 0x000fe20003fc4070 */
[----:B------:R-:W-:Y:S01]  /*a060*/  @!P3 IMAD.IADD R9, R9, 0x1, -R0 ;  /* 0x000000010909b824 */ /* 0x000fe200078e0a00 */
[----:B------:R-:W-:-:S02]  /*a070*/  IABS R4, R20 ;  /* 0x0000001400047213 */ /* 0x000fc40000000000 */
[----:B------:R-:W-:Y:S01]  /*a080*/  ISETP.GT.U32.AND P3, PT, R0, R11, PT ;  /* 0x0000000b0000720c */ /* 0x000fe20003f64070 */
[----:B------:R-:W-:Y:S02]  /*a090*/  @!P5 IMAD.IADD R12, R12, 0x1, -R0 ;  /* 0x000000010c0cd824 */ /* 0x000fe400078e0a00 */
[----:B------:R-:W-:-:S04]  /*a0a0*/  IMAD.HI.U32 R14, R2, R4, RZ ;  /* 0x00000004020e7227 */ /* 0x000fc800078e00ff */
[----:B------:R-:W-:Y:S02]  /*a0b0*/  IMAD.MOV R14, RZ, RZ, -R14 ;  /* 0x000000ffff0e7224 */ /* 0x000fe400078e0a0e */
[--C-:B------:R-:W-:Y:S01]  /*a0c0*/  @!P4 IMAD.IADD R7, R7, 0x1, -R0.reuse ;  /* 0x000000010707c824 */ /* 0x100fe200078e0a00 */
[----:B---3--:R-:W-:Y:S01]  /*a0d0*/  ISETP.GE.AND P4, PT, R19, RZ, PT ;  /* 0x000000ff1300720c */ /* 0x008fe20003f86270 */
[----:B------:R-:W-:Y:S01]  /*a0e0*/  @!P1 IMAD.MOV R13, RZ, RZ, -R13 ;  /* 0x000000ffff0d9224 */ /* 0x000fe200078e0a0d */
[----:B------:R-:W-:Y:S01]  /*a0f0*/  ISETP.GT.U32.AND P1, PT, R0, R12, PT ;  /* 0x0000000c0000720c */ /* 0x000fe20003f24070 */
[----:B------:R-:W-:Y:S01]  /*a100*/  @!P6 IMAD.IADD R8, R8, 0x1, -R0 ;  /* 0x000000010808e824 */ /* 0x000fe200078e0a00 */
[----:B------:R-:W-:Y:S01]  /*a110*/  ISETP.GE.AND P5, PT, R15, RZ, PT ;  /* 0x000000ff0f00720c */ /* 0x000fe20003fa6270 */
[C---:B------:R-:W-:Y:S01]  /*a120*/  IMAD R4, R0.reuse, R14, R4 ;  /* 0x0000000e00047224 */ /* 0x040fe200078e0204 */
[----:B------:R-:W3:Y:S01]  /*a130*/  LDL.LU R19, [R1+0x1e0] ;  /* 0x0001e00001137983 */ /* 0x000ee20000300800 */
[----:B------:R-:W-:Y:S01]  /*a140*/  @!P3 IMAD.IADD R11, R11, 0x1, -R0 ;  /* 0x000000010b0bb824 */ /* 0x000fe200078e0a00 */
[C---:B------:R-:W-:Y:S01]  /*a150*/  ISETP.GT.U32.AND P3, PT, R0.reuse, R8, PT ;  /* 0x000000080000720c */ /* 0x040fe20003f64070 */
[----:B------:R-:W-:Y:S01]  /*a160*/  @!P2 IMAD.MOV R9, RZ, RZ, -R9 ;  /* 0x000000ffff09a224 */ /* 0x000fe200078e0a09 */
[C---:B------:R-:W-:Y:S01]  /*a170*/  ISETP.GT.U32.AND P2, PT, R0.reuse, R4, PT ;  /* 0x000000040000720c */ /* 0x040fe20003f44070 */
[----:B------:R-:W-:Y:S01]  /*a180*/  @!P0 IMAD.MOV R10, RZ, RZ, -R10 ;  /* 0x000000ffff0a8224 */ /* 0x000fe200078e0a0a */
[----:B------:R-:W-:Y:S01]  /*a190*/  ISETP.GT.U32.AND P0, PT, R0, R11, PT ;  /* 0x0000000b0000720c */ /* 0x000fe20003f04070 */
[----:B------:R-:W-:Y:S01]  /*a1a0*/  @!P4 IMAD.MOV R7, RZ, RZ, -R7 ;  /* 0x000000ffff07c224 */ /* 0x000fe200078e0a07 */
[----:B------:R-:W-:Y:S01]  /*a1b0*/  STL [R1+0x280], R13 ;  /* 0x0002800d01007387 */ /* 0x000fe20000100800 */
[----:B------:R-:W-:Y:S01]  /*a1c0*/  @!P1 IMAD.IADD R12, R12, 0x1, -R0 ;  /* 0x000000010c0c9824 */ /* 0x000fe200078e0a00 */
[----:B------:R-:W-:-:S02]  /*a1d0*/  ISETP.GE.AND P6, PT, R18, RZ, PT ;  /* 0x000000ff1200720c */ /* 0x000fc40003fc6270 */
[----:B------:R2:W-:Y:S01]  /*a1e0*/  STL [R1+0x274], R10 ;  /* 0x0002740a01007387 */ /* 0x0005e20000100800 */
[----:B------:R-:W-:Y:S01]  /*a1f0*/  @!P5 IMAD.MOV R12, RZ, RZ, -R12 ;  /* 0x000000ffff0cd224 */ /* 0x000fe200078e0a0c */
[----:B------:R-:W-:Y:S02]  /*a200*/  ISETP.GE.AND P4, PT, R21, RZ, PT ;  /* 0x000000ff1500720c */ /* 0x000fe40003f86270 */
[----:B------:R-:W4:Y:S01]  /*a210*/  LDL.LU R18, [R1+0x1e4] ;  /* 0x0001e40001127983 */ /* 0x000f220000300800 */
[--C-:B------:R-:W-:Y:S01]  /*a220*/  @!P3 IMAD.IADD R8, R8, 0x1, -R0.reuse ;  /* 0x000000010808b824 */ /* 0x100fe200078e0a00 */
[----:B------:R-:W-:Y:S02]  /*a230*/  ISETP.GE.AND P3, PT, R20, RZ, PT ;  /* 0x000000ff1400720c */ /* 0x000fe40003f66270 */
[----:B------:R-:W-:Y:S01]  /*a240*/  STL [R1+0x26c], R9 ;  /* 0x00026c0901007387 */ /* 0x000fe20000100800 */
[----:B------:R-:W-:-:S03]  /*a250*/  @!P2 IMAD.IADD R4, R4, 0x1, -R0 ;  /* 0x000000010404a824 */ /* 0x000fc600078e0a00 */
[----:B------:R-:W-:Y:S01]  /*a260*/  STL [R1+0x264], R7 ;  /* 0x0002640701007387 */ /* 0x000fe20000100800 */
[----:B------:R-:W-:-:S03]  /*a270*/  @!P0 IMAD.IADD R11, R11, 0x1, -R0 ;  /* 0x000000010b0b8824 */ /* 0x000fc600078e0a00 */
[----:B------:R-:W4:Y:S01]  /*a280*/  LDL.LU R21, [R1+0x1e8] ;  /* 0x0001e80001157983 */ /* 0x000f220000300800 */
[----:B------:R-:W-:-:S03]  /*a290*/  IABS R6, R16 ;  /* 0x0000001000067213 */ /* 0x000fc60000000000 */
[----:B------:R-:W4:Y:S01]  /*a2a0*/  LDL.LU R20, [R1+0x1ec] ;  /* 0x0001ec0001147983 */ /* 0x000f220000300800 */
[----:B------:R-:W-:Y:S02]  /*a2b0*/  ISETP.GE.AND P0, PT, R16, RZ, PT ;  /* 0x000000ff1000720c */ /* 0x000fe40003f06270 */
[----:B--2---:R-:W-:Y:S02]  /*a2c0*/  IABS R10, R23 ;  /* 0x00000017000a7213 */ /* 0x004fe40000000000 */
[----:B------:R-:W-:Y:S02]  /*a2d0*/  ISETP.GE.AND P2, PT, R23, RZ, PT ;  /* 0x000000ff1700720c */ /* 0x000fe40003f46270 */
[----:B------:R-:W2:Y:S04]  /*a2e0*/  LDL.LU R23, [R1+0x1f4] ;  /* 0x0001f40001177983 */ /* 0x000ea80000300800 */
[----:B------:R0:W-:Y:S04]  /*a2f0*/  STL [R1+0x25c], R12 ;  /* 0x00025c0c01007387 */ /* 0x0001e80000100800 */
[----:B------:R-:W2:Y:S01]  /*a300*/  LDL R16, [R1+0x1f0] ;  /* 0x0001f00001107983 */ /* 0x000ea20000100800 */
[----:B------:R-:W-:-:S04]  /*a310*/  IMAD.HI.U32 R5, R2, R6, RZ ;  /* 0x0000000602057227 */ /* 0x000fc800078e00ff */
[----:B------:R-:W-:-:S04]  /*a320*/  IMAD.MOV R5, RZ, RZ, -R5 ;  /* 0x000000ffff057224 */ /* 0x000fc800078e0a05 */
[----:B------:R-:W-:-:S05]  /*a330*/  IMAD R6, R0, R5, R6 ;  /* 0x0000000500067224 */ /* 0x000fca00078e0206 */
[----:B------:R-:W-:Y:S01]  /*a340*/  ISETP.GT.U32.AND P1, PT, R0, R6, PT ;  /* 0x000000060000720c */ /* 0x000fe20003f24070 */
[----:B0-----:R-:W-:-:S04]  /*a350*/  IMAD.MOV.U32 R12, RZ, RZ, R8 ;  /* 0x000000ffff0c7224 */ /* 0x001fc800078e0008 */
[----:B------:R-:W-:-:S08]  /*a360*/  @!P6 IMAD.MOV R12, RZ, RZ, -R12 ;  /* 0x000000ffff0ce224 */ /* 0x000fd000078e0a0c */
[----:B------:R-:W-:Y:S01]  /*a370*/  @!P1 IMAD.IADD R6, R6, 0x1, -R0 ;  /* 0x0000000106069824 */ /* 0x000fe200078e0a00 */
[----:B------:R-:W-:-:S04]  /*a380*/  ISETP.GT.U32.AND P1, PT, R0, R4, PT ;  /* 0x000000040000720c */ /* 0x000fc80003f24070 */
[----:B------:R-:W-:Y:S01]  /*a390*/  ISETP.GT.U32.AND P5, PT, R0, R6, PT ;  /* 0x000000060000720c */ /* 0x000fe20003fa4070 */
[----:B------:R-:W-:Y:S01]  /*a3a0*/  @!P4 IMAD.MOV R11, RZ, RZ, -R11 ;  /* 0x000000ffff0bc224 */ /* 0x000fe200078e0a0b */
[----:B------:R-:W-:Y:S01]  /*a3b0*/  STL [R1+0x254], R12 ;  /* 0x0002540c01007387 */ /* 0x000fe20000100800 */
[----:B---3--:R-:W-:Y:S02]  /*a3c0*/  IABS R7, R19 ;  /* 0x0000001300077213 */ /* 0x008fe40000000000 */
[----:B------:R-:W-:Y:S02]  /*a3d0*/  ISETP.GE.AND P4, PT, R19, RZ, PT ;  /* 0x000000ff1300720c */ /* 0x000fe40003f86270 */
[----:B------:R-:W3:Y:S02]  /*a3e0*/  LDL R19, [R1+0x1f8] ;  /* 0x0001f80001137983 */ /* 0x000ee40000100800 */
[--C-:B------:R-:W-:Y:S02]  /*a3f0*/  @!P1 IMAD.IADD R4, R4, 0x1, -R0.reuse ;  /* 0x0000000104049824 */ /* 0x100fe400078e0a00 */
[----:B------:R0:W-:Y:S02]  /*a400*/  STL [R1+0x24c], R11 ;  /* 0x00024c0b01007387 */ /* 0x0001e40000100800 */
[----:B------:R-:W-:-:S04]  /*a410*/  @!P5 IMAD.IADD R6, R6, 0x1, -R0 ;  /* 0x000000010606d824 */ /* 0x000fc800078e0a00 */
[----:B------:R-:W-:Y:S02]  /*a420*/  IMAD.MOV.U32 R14, RZ, RZ, R6 ;  /* 0x000000ffff0e7224 */ /* 0x000fe400078e0006 */
[----:B0-----:R-:W-:Y:S01]  /*a430*/  IMAD.MOV.U32 R11, RZ, RZ, R4 ;  /* 0x000000ffff0b7224 */ /* 0x001fe200078e0004 */
[----:B----4-:R-:W-:-:S03]  /*a440*/  IABS R5, R18 ;  /* 0x0000001200057213 */ /* 0x010fc60000000000 */
[----:B------:R-:W-:Y:S01]  /*a450*/  @!P3 IMAD.MOV R11, RZ, RZ, -R11 ;  /* 0x000000ffff0bb224 */ /* 0x000fe200078e0a0b */
[----:B------:R-:W-:Y:S01]  /*a460*/  ISETP.GE.AND P1, PT, R18, RZ, PT ;  /* 0x000000ff1200720c */ /* 0x000fe20003f26270 */
[----:B------:R-:W-:Y:S01]  /*a470*/  @!P0 IMAD.MOV R14, RZ, RZ, -R14 ;  /* 0x000000ffff0e8224 */ /* 0x000fe200078e0a0e */
[----:B------:R-:W4:Y:S01]  /*a480*/  LDL.LU R18, [R1+0x1fc] ;  /* 0x0001fc0001127983 */ /* 0x000f220000300800 */
[----:B------:R-:W-:Y:S01]  /*a490*/  IMAD.HI.U32 R9, R2, R10, RZ ;  /* 0x0000000a02097227 */ /* 0x000fe200078e00ff */
[----:B------:R-:W-:Y:S02]  /*a4a0*/  ISETP.GE.AND P5, PT, R21, RZ, PT ;  /* 0x000000ff1500720c */ /* 0x000fe40003fa6270 */
[----:B------:R0:W-:Y:S01]  /*a4b0*/  STL [R1+0x248], R11 ;  /* 0x0002480b01007387 */ /* 0x0001e20000100800 */
[----:B------:R-:W-:Y:S02]  /*a4c0*/  IABS R4, R21 ;  /* 0x0000001500047213 */ /* 0x000fe40000000000 */
[----:B------:R-:W-:Y:S01]  /*a4d0*/  ISETP.GE.AND P3, PT, R20, RZ, PT ;  /* 0x000000ff1400720c */ /* 0x000fe20003f66270 */
[----:B------:R-:W3:Y:S01]  /*a4e0*/  LDL.LU R21, [R1+0x200] ;  /* 0x0002000001157983 */ /* 0x000ee20000300800 */
[----:B------:R-:W-:Y:S01]  /*a4f0*/  IABS R13, R20 ;  /* 0x00000014000d7213 */ /* 0x000fe20000000000 */
[----:B------:R-:W-:-:S02]  /*a500*/  IMAD.MOV R9, RZ, RZ, -R9 ;  /* 0x000000ffff097224 */ /* 0x000fc400078e0a09 */
[----:B------:R-:W3:Y:S02]  /*a510*/  LDL.LU R20, [R1+0x204] ;  /* 0x0002040001147983 */ /* 0x000ee40000300800 */
[----:B------:R-:W-:Y:S02]  /*a520*/  IMAD R10, R0, R9, R10 ;  /* 0x00000009000a7224 */ /* 0x000fe400078e020a */
        /* <DEDUP_REMOVED lines=48> */
[----:B------:R-:W-:-:S04]  /*a830*/  IMAD.MOV R12, RZ, RZ, -R12 ;  /* 0x000000ffff0c7224 */ /* 0x000fc800078e0a0c */
[----:B------:R-:W-:Y:S01]  /*a840*/  IMAD R9, R0, R12, R9 ;  /* 0x0000000c00097224 */ /* 0x000fe200078e0209 */
[----:B----4-:R-:W-:-:S05]  /*a850*/  IABS R12, R18 ;  /* 0x00000012000c7213 */ /* 0x010fca0000000000 */
[----:B------:R-:W-:-:S04]  /*a860*/  IMAD.HI.U32 R15, R2, R12, RZ ;  /* 0x0000000c020f7227 */ /* 0x000fc800078e00ff */
[--C-:B------:R-:W-:Y:S02]  /*a870*/  @!P0 IMAD.IADD R4, R4, 0x1, -R0.reuse ;  /* 0x0000000104048824 */ /* 0x100fe400078e0a00 */
[----:B------:R-:W-:Y:S01]  /*a880*/  @!P2 IMAD.IADD R5, R5, 0x1, -R0 ;  /* 0x000000010505a824 */ /* 0x000fe200078e0a00 */
[C---:B------:R-:W-:Y:S01]  /*a890*/  ISETP.GT.U32.AND P2, PT, R0.reuse, R9, PT ;  /* 0x000000090000720c */ /* 0x040fe20003f44070 */
[----:B------:R-:W-:Y:S01]  /*a8a0*/  IMAD.MOV R15, RZ, RZ, -R15 ;  /* 0x000000ffff0f7224 */ /* 0x000fe200078e0a0f */
[----:B------:R-:W-:-:S03]  /*a8b0*/  ISETP.GT.U32.AND P0, PT, R0, R4, PT ;  /* 0x000000040000720c */ /* 0x000fc60003f04070 */
[----:B------:R-:W-:Y:S02]  /*a8c0*/  IMAD R12, R0, R15, R12 ;  /* 0x0000000f000c7224 */ /* 0x000fe400078e020c */
[----:B------:R-:W4:Y:S01]  /*a8d0*/  LDL.LU R15, [R1+0x1f8] ;  /* 0x0001f800010f7983 */ /* 0x000f220000300800 */
[----:B------:R-:W-:-:S05]  /*a8e0*/  @!P1 IMAD.MOV R5, RZ, RZ, -R5 ;  /* 0x000000ffff059224 */ /* 0x000fca00078e0a05 */
[--C-:B------:R-:W-:Y:S02]  /*a8f0*/  @!P2 IMAD.IADD R9, R9, 0x1, -R0.reuse ;  /* 0x000000010909a824 */ /* 0x100fe400078e0a00 */
[----:B------:R-:W-:Y:S01]  /*a900*/  @!P0 IMAD.IADD R4, R4, 0x1, -R0 ;  /* 0x0000000104048824 */ /* 0x000fe200078e0a00 */
[----:B------:R0:W-:Y:S03]  /*a910*/  STL [R1+0x22c], R5 ;  /* 0x00022c0501007387 */ /* 0x0001e60000100800 */
[----:B0-----:R-:W-:Y:S01]  /*a920*/  IMAD.MOV.U32 R5, RZ, RZ, R4 ;  /* 0x000000ffff057224 */ /* 0x001fe200078e0004 */
[----:B---3--:R-:W-:-:S13]  /*a930*/  ISETP.GT.U32.AND P4, PT, R0, R11, PT ;  /* 0x0000000b0000720c */ /* 0x008fda0003f84070 */
[----:B------:R-:W-:-:S05]  /*a940*/  @!P4 IMAD.IADD R11, R11, 0x1, -R0 ;  /* 0x000000010b0bc824 */ /* 0x000fca00078e0a00 */
[----:B------:R-:W-:Y:S01]  /*a950*/  ISETP.GT.U32.AND P2, PT, R0, R11, PT ;  /* 0x0000000b0000720c */ /* 0x000fe20003f44070 */
[----:B------:R-:W-:-:S05]  /*a960*/  @!P5 IMAD.MOV R5, RZ, RZ, -R5 ;  /* 0x000000ffff05d224 */ /* 0x000fca00078e0a05 */
[----:B------:R-:W-:Y:S07]  /*a970*/  STL [R1+0x228], R5 ;  /* 0x0002280501007387 */ /* 0x000fee0000100800 */
[----:B------:R-:W-:Y:S01]  /*a980*/  @!P2 IMAD.IADD R11, R11, 0x1, -R0 ;  /* 0x000000010b0ba824 */ /* 0x000fe200078e0a00 */
[----:B--2---:R-:W-:Y:S02]  /*a990*/  ISETP.GE.AND P2, PT, R23, RZ, PT ;  /* 0x000000ff1700720c */ /* 0x004fe40003f46270 */
[----:B------:R-:W2:Y:S01]  /*a9a0*/  LDL.LU R23, [R1+0x21c] ;  /* 0x00021c0001177983 */ /* 0x000ea20000300800 */
[----:B------:R-:W-:-:S04]  /*a9b0*/  IMAD.HI.U32 R8, R2, R6, RZ ;  /* 0x0000000602087227 */ /* 0x000fc800078e00ff */
[----:B------:R-:W-:-:S04]  /*a9c0*/  IMAD.MOV R8, RZ, RZ, -R8 ;  /* 0x000000ffff087224 */ /* 0x000fc800078e0a08 */
[C---:B------:R-:W-:Y:S01]  /*a9d0*/  IMAD R6, R0.reuse, R8, R6 ;  /* 0x0000000800067224 */ /* 0x040fe200078e0206 */
[----:B------:R-:W-:Y:S02]  /*a9e0*/  IABS R10, R20 ;  /* 0x00000014000a7213 */ /* 0x000fe40000000000 */
[----:B------:R-:W-:Y:S02]  /*a9f0*/  IABS R8, R21 ;  /* 0x0000001500087213 */ /* 0x000fe40000000000 */
[----:B------:R-:W-:Y:S01]  /*aa00*/  ISETP.GT.U32.AND P0, PT, R0, R6, PT ;  /* 0x000000060000720c */ /* 0x000fe20003f04070 */
[----:B------:R-:W-:Y:S01]  /*aa10*/  IMAD.HI.U32 R7, R2, R10, RZ ;  /* 0x0000000a02077227 */ /* 0x000fe200078e00ff */
[C---:B------:R-:W-:Y:S02]  /*aa20*/  ISETP.GT.U32.AND P1, PT, R0.reuse, R9, PT ;  /* 0x000000090000720c */ /* 0x040fe40003f24070 */
[----:B------:R-:W-:Y:S01]  /*aa30*/  ISETP.GT.U32.AND P4, PT, R0, R13, PT ;  /* 0x0000000d0000720c */ /* 0x000fe20003f84070 */
[----:B------:R-:W-:-:S04]  /*aa40*/  IMAD.HI.U32 R14, R2, R8, RZ ;  /* 0x00000008020e7227 */ /* 0x000fc800078e00ff */
[----:B------:R-:W-:Y:S02]  /*aa50*/  IMAD.MOV R7, RZ, RZ, -R7 ;  /* 0x000000ffff077224 */ /* 0x000fe400078e0a07 */
[----:B------:R-:W-:Y:S01]  /*aa60*/  IMAD.MOV R14, RZ, RZ, -R14 ;  /* 0x000000ffff0e7224 */ /* 0x000fe200078e0a0e */
[C---:B------:R-:W-:Y:S01]  /*aa70*/  ISETP.GT.U32.AND P5, PT, R0.reuse, R12, PT ;  /* 0x0000000c0000720c */ /* 0x040fe20003fa4070 */
[----:B------:R-:W-:Y:S02]  /*aa80*/  IMAD R10, R0, R7, R10 ;  /* 0x00000007000a7224 */ /* 0x000fe400078e020a */
[----:B------:R-:W-:Y:S02]  /*aa90*/  @!P0 IMAD.IADD R6, R6, 0x1, -R0 ;  /* 0x0000000106068824 */ /* 0x000fe400078e0a00 */
[C---:B------:R-:W-:Y:S02]  /*aaa0*/  IMAD R8, R0.reuse, R14, R8 ;  /* 0x0000000e00087224 */ /* 0x040fe400078e0208 */
[--C-:B------:R-:W-:Y:S01]  /*aab0*/  @!P1 IMAD.IADD R9, R9, 0x1, -R0.reuse ;  /* 0x0000000109099824 */ /* 0x100fe200078e0a00 */
[C---:B------:R-:W-:Y:S01]  /*aac0*/  ISETP.GT.U32.AND P0, PT, R0.reuse, R6, PT ;  /* 0x000000060000720c */ /* 0x040fe20003f04070 */
[----:B------:R-:W-:Y:S01]  /*aad0*/  @!P4 IMAD.IADD R13, R13, 0x1, -R0 ;  /* 0x000000010d0dc824 */ /* 0x000fe200078e0a00 */
[----:B------:R-:W-:-:S02]  /*aae0*/  ISETP.GT.U32.AND P1, PT, R0, R10, PT ;  /* 0x0000000a0000720c */ /* 0x000fc40003f24070 */
[----:B------:R-:W-:Y:S02]  /*aaf0*/  ISETP.GT.U32.AND P4, PT, R0, R8, PT ;  /* 0x000000080000720c */ /* 0x000fe40003f84070 */
[----:B------:R-:W-:Y:S01]  /*ab00*/  IABS R4, R16 ;  /* 0x0000001000047213 */ /* 0x000fe20000000000 */
[----:B------:R-:W-:-:S04]  /*ab10*/  @!P5 IMAD.IADD R12, R12, 0x1, -R0 ;  /* 0x000000010c0cd824 */ /* 0x000fc800078e0a00 */
[----:B------:R-:W-:-:S04]  /*ab20*/  IMAD.HI.U32 R14, R2, R4, RZ ;  /* 0x00000004020e7227 */ /* 0x000fc800078e00ff */
[----:B------:R-:W-:Y:S01]  /*ab30*/  @!P0 IMAD.IADD R6, R6, 0x1, -R0 ;  /* 0x0000000106068824 */ /* 0x000fe200078e0a00 */
[----:B----4-:R-:W-:Y:S01]  /*ab40*/  ISETP.GE.AND P0, PT, R15, RZ, PT ;  /* 0x000000ff0f00720c */ /* 0x010fe20003f06270 */
[----:B------:R-:W-:Y:S02]  /*ab50*/  IMAD.MOV R14, RZ, RZ, -R14 ;  /* 0x000000ffff0e7224 */ /* 0x000fe400078e0a0e */
[--C-:B------:R-:W-:Y:S01]  /*ab60*/  @!P1 IMAD.IADD R10, R10, 0x1, -R0.reuse ;  /* 0x000000010a0a9824 */ /* 0x100fe200078e0a00 */
[----:B------:R-:W-:Y:S01]  /*ab70*/  ISETP.GT.U32.AND P1, PT, R0, R12, PT ;  /* 0x0000000c0000720c */ /* 0x000fe20003f24070 */
[----:B------:R-:W-:Y:S01]  /*ab80*/  @!P4 IMAD.IADD R8, R8, 0x1, -R0 ;  /* 0x000000010808c824 */ /* 0x000fe200078e0a00 */
[----:B------:R-:W-:Y:S01]  /*ab90*/  ISETP.GE.AND P5, PT, R18, RZ, PT ;  /* 0x000000ff1200720c */ /* 0x000fe20003fa6270 */
[C---:B------:R-:W-:Y:S01]  /*aba0*/  IMAD R4, R0.reuse, R14, R4 ;  /* 0x0000000e00047224 */ /* 0x040fe200078e0204 */
[----:B------:R-:W3:Y:S01]  /*abb0*/  LDL.LU R15, [R1+0x220] ;  /* 0x00022000010f7983 */ /* 0x000ee20000300800 */
[----:B------:R-:W-:Y:S01]  /*abc0*/  @!P3 IMAD.MOV R13, RZ, RZ, -R13 ;  /* 0x000000ffff0db224 */ /* 0x000fe200078e0a0d */
[C---:B------:R-:W-:Y:S01]  /*abd0*/  ISETP.GT.U32.AND P3, PT, R0.reuse, R8, PT ;  /* 0x000000080000720c */ /* 0x040fe20003f64070 */
[----:B------:R-:W-:Y:S01]  /*abe0*/  @!P2 IMAD.MOV R9, RZ, RZ, -R9 ;  /* 0x000000ffff09a224 */ /* 0x000fe200078e0a09 */
[C---:B------:R-:W-:Y:S01]  /*abf0*/  ISETP.GT.U32.AND P2, PT, R0.reuse, R4, PT ;  /* 0x000000040000720c */ /* 0x040fe20003f44070 */
[----:B------:R-:W-:Y:S01]  /*ac00*/  @!P6 IMAD.MOV R11, RZ, RZ, -R11 ;  /* 0x000000ffff0be224 */ /* 0x000fe200078e0a0b */
[----:B------:R-:W-:Y:S01]  /*ac10*/  ISETP.GT.U32.AND P6, PT, R0, R10, PT ;  /* 0x0000000a0000720c */ /* 0x000fe20003fc4070 */
[----:B------:R-:W-:Y:S01]  /*ac20*/  @!P0 IMAD.MOV R6, RZ, RZ, -R6 ;  /* 0x000000ffff068224 */ /* 0x000fe200078e0a06 */
[----:B------:R-:W-:Y:S01]  /*ac30*/  STL [R1+0x224], R13 ;  /* 0x0002240d01007387 */ /* 0x000fe20000100800 */
[----:B------:R-:W-:-:S03]  /*ac40*/  @!P1 IMAD.IADD R12, R12, 0x1, -R0 ;  /* 0x000000010c0c9824 */ /* 0x000fc600078e0a00 */
[----:B------:R2:W-:Y:S01]  /*ac50*/  STL [R1+0x218], R11 ;  /* 0x0002180b01007387 */ /* 0x0005e20000100800 */
[----:B------:R-:W-:Y:S01]  /*ac60*/  @!P5 IMAD.MOV R12, RZ, RZ, -R12 ;  /* 0x000000ffff0cd224 */ /* 0x000fe200078e0a0c */
[----:B------:R-:W-:Y:S02]  /*ac70*/  ISETP.GE.AND P4, PT, R21, RZ, PT ;  /* 0x000000ff1500720c */ /* 0x000fe40003f86270 */
[----:B------:R-:W4:Y:S01]  /*ac80*/  LDL.LU R18, [R1+0x230] ;  /* 0x0002300001127983 */ /* 0x000f220000300800 */
[----:B------:R-:W-:Y:S01]  /*ac90*/  ISETP.GE.AND P0, PT, R20, RZ, PT ;  /* 0x000000ff1400720c */ /* 0x000fe20003f06270 */
[----:B------:R-:W-:Y:S02]  /*aca0*/  @!P3 IMAD.IADD R8, R8, 0x1, -R0 ;  /* 0x000000010808b824 */ /* 0x000fe400078e0a00 */
[----:B------:R-:W-:Y:S01]  /*acb0*/  STL [R1+0x20c], R9 ;  /* 0x00020c0901007387 */ /* 0x000fe20000100800 */
[----:B------:R-:W-:-:S03]  /*acc0*/  ISETP.GE.AND P3, PT, R16, RZ, PT ;  /* 0x000000ff1000720c */ /* 0x000fc60003f66270 */
[----:B------:R-:W-:Y:S01]  /*acd0*/  STL [R1+0x208], R6 ;  /* 0x0002080601007387 */ /* 0x000fe20000100800 */
[----:B------:R-:W-:-:S03]  /*ace0*/  @!P2 IMAD.IADD R4, R4, 0x1, -R0 ;  /* 0x000000010404a824 */ /* 0x000fc600078e0a00 */
        /* <DEDUP_REMOVED lines=15> */
[----:B------:R-:W-:Y:S01]  /*ade0*/  ISETP.GT.U32.AND P5, PT, R0, R4, PT ;  /* 0x000000040000720c */ /* 0x000fe20003fa4070 */
[----:B0-----:R-:W-:-:S10]  /*adf0*/  IMAD.MOV.U32 R12, RZ, RZ, R8 ;  /* 0x000000ffff0c7224 */ /* 0x001fd400078e0008 */
[----:B------:R-:W-:-:S05]  /*ae00*/  @!P1 IMAD.IADD R7, R7, 0x1, -R0 ;  /* 0x0000000107079824 */ /* 0x000fca00078e0a00 */
[----:B------:R-:W-:Y:S01]  /*ae10*/  ISETP.GT.U32.AND P1, PT, R0, R7, PT ;  /* 0x000000070000720c */ /* 0x000fe20003f24070 */
[----:B------:R-:W-:Y:S02]  /*ae20*/  @!P4 IMAD.MOV R12, RZ, RZ, -R12 ;  /* 0x000000ffff0cc224 */ /* 0x000fe400078e0a0c */
[----:B------:R-:W-:Y:S02]  /*ae30*/  @!P0 IMAD.MOV R10, RZ, RZ, -R10 ;  /* 0x000000ffff0a8224 */ /* 0x000fe400078e0a0a */
[----:B------:R-:W-:Y:S01]  /*ae40*/  @!P5 IMAD.IADD R4, R4, 0x1, -R0 ;  /* 0x000000010404d824 */ /* 0x000fe200078e0a00 */
[----:B------:R-:W-:Y:S01]  /*ae50*/  STL [R1+0x1f8], R12 ;  /* 0x0001f80c01007387 */ /* 0x000fe20000100800 */
[----:B------:R-:W-:-:S03]  /*ae60*/  IMAD.HI.U32 R9, R2, R11, RZ ;  /* 0x0000000b02097227 */ /* 0x000fc600078e00ff */
[----:B------:R0:W-:Y:S01]  /*ae70*/  STL [R1+0x1f4], R10 ;  /* 0x0001f40a01007387 */ /* 0x0001e20000100800 */
[----:B------:R-:W-:Y:S02]  /*ae80*/  IMAD.MOV R9, RZ, RZ, -R9 ;  /* 0x000000ffff097224 */ /* 0x000fe400078e0a09 */
[----:B------:R-:W-:Y:S01]  /*ae90*/  @!P1 IMAD.IADD R7, R7, 0x1, -R0 ;  /* 0x0000000107079824 */ /* 0x000fe200078e0a00 */
[----:B---3--:R-:W-:Y:S01]  /*aea0*/  IABS R6, R15 ;  /* 0x0000000f00067213 */ /* 0x008fe20000000000 */
[----:B0-----:R-:W-:Y:S02]  /*aeb0*/  IMAD.MOV.U32 R10, RZ, RZ, R4 ;  /* 0x000000ffff0a7224 */ /* 0x001fe400078e0004 */
[----:B------:R-:W-:Y:S02]  /*aec0*/  IMAD R11, R0, R9, R11 ;  /* 0x00000009000b7224 */ /* 0x000fe400078e020b */
[----:B------:R-:W-:Y:S02]  /*aed0*/  @!P3 IMAD.MOV R10, RZ, RZ, -R10 ;  /* 0x000000ffff0ab224 */ /* 0x000fe400078e0a0a */
[----:B------:R-:W-:-:S04]  /*aee0*/  IMAD.HI.U32 R9, R2, R6, RZ ;  /* 0x0000000602097227 */ /* 0x000fc800078e00ff */
[----:B------:R-:W-:Y:S01]  /*aef0*/  IMAD.MOV.U32 R14, RZ, RZ, R7 ;  /* 0x000000ffff0e7224 */ /* 0x000fe200078e0007 */
[----:B----4-:R-:W-:Y:S02]  /*af00*/  IABS R5, R18 ;  /* 0x0000001200057213 */ /* 0x010fe40000000000 */
[----:B------:R-:W-:Y:S02]  /*af10*/  ISETP.GE.AND P5, PT, R18, RZ, PT ;  /* 0x000000ff1200720c */ /* 0x000fe40003fa6270 */
[----:B------:R-:W3:Y:S01]  /*af20*/  LDL.LU R18, [R1+0x3d0] ;  /* 0x0003d00001127983 */ /* 0x000ee20000300800 */
[----:B------:R-:W-:Y:S02]  /*af30*/  IMAD.MOV R9, RZ, RZ, -R9 ;  /* 0x000000ffff097224 */ /* 0x000fe400078e0a09 */
[----:B------:R-:W-:Y:S01]  /*af40*/  @!P6 IMAD.MOV R14, RZ, RZ, -R14 ;  /* 0x000000ffff0ee224 */ /* 0x000fe200078e0a0e */
[----:B------:R0:W-:Y:S01]  /*af50*/  STL [R1+0x1f0], R10 ;  /* 0x0001f00a01007387 */ /* 0x0001e20000100800 */
[----:B------:R-:W-:-:S02]  /*af60*/  ISETP.GE.AND P1, PT, R21, RZ, PT ;  /* 0x000000ff1500720c */ /* 0x000fc40003f26270 */
[----:B------:R-:W-:Y:S02]  /*af70*/  IABS R4, R21 ;  /* 0x0000001500047213 */ /* 0x000fe40000000000 */
[----:B------:R-:W4:Y:S01]  /*af80*/  LDL.LU R21, [R1+0x3e8] ;  /* 0x0003e80001157983 */ /* 0x000f220000300800 */
[----:B------:R-:W-:Y:S01]  /*af90*/  IMAD R6, R0, R9, R6 ;  /* 0x0000000900067224 */ /* 0x000fe200078e0206 */
[----:B0-----:R-:W-:Y:S02]  /*afa0*/  IABS R10, R16 ;  /* 0x00000010000a7213 */ /* 0x001fe40000000000 */
        /* <DEDUP_REMOVED lines=121> */
[----:B------:R0:W-:Y:S01]  /*b740*/  STL [R1+0x1b4], R9 ;  /* 0x0001b40901007387 */ /* 0x0001e20000100800 */
[----:B------:R-:W-:-:S03]  /*b750*/  @!P2 IMAD.IADD R4, R4, 0x1, -R0 ;  /* 0x000000010404a824 */ /* 0x000fc600078e0a00 */
[----:B------:R-:W-:Y:S01]  /*b760*/  STL [R1+0x1b0], R7 ;  /* 0x0001b00701007387 */ /* 0x000fe20000100800 */
[----:B------:R-:W-:-:S03]  /*b770*/  @!P4 IMAD.IADD R11, R11, 0x1, -R0 ;  /* 0x000000010b0bc824 */ /* 0x000fc600078e0a00 */
[----:B------:R-:W4:Y:S01]  /*b780*/  LDL.LU R21, [R1+0x430] ;  /* 0x0004300001157983 */ /* 0x000f220000300800 */
[----:B------:R-:W-:-:S03]  /*b790*/  IABS R6, R16 ;  /* 0x0000001000067213 */ /* 0x000fc60000000000 */
[----:B------:R-:W4:Y:S01]  /*b7a0*/  LDL R20, [R1+0x438] ;  /* 0x0004380001147983 */ /* 0x000f220000100800 */
        /* <DEDUP_REMOVED lines=10> */
[----:B0-----:R-:W-:Y:S01]  /*b850*/  IMAD.HI.U32 R9, R2, R10, RZ ;  /* 0x0000000a02097227 */ /* 0x001fe200078e00ff */
[----:B------:R-:W-:-:S03]  /*b860*/  ISETP.GT.U32.AND P1, PT, R0, R4, PT ;  /* 0x000000040000720c */ /* 0x000fc60003f24070 */
[----:B-1----:R-:W-:Y:S02]  /*b870*/  IMAD.MOV.U32 R12, RZ, RZ, R8 ;  /* 0x000000ffff0c7224 */ /* 0x002fe400078e0008 */
[----:B------:R-:W-:-:S06]  /*b880*/  IMAD.MOV R9, RZ, RZ, -R9 ;  /* 0x000000ffff097224 */ /* 0x000fcc00078e0a09 */
[----:B------:R-:W-:Y:S02]  /*b890*/  @!P3 IMAD.IADD R6, R6, 0x1, -R0 ;  /* 0x000000010606b824 */ /* 0x000fe400078e0a00 */
[----:B------:R-:W-:-:S03]  /*b8a0*/  @!P0 IMAD.MOV R12, RZ, RZ, -R12 ;  /* 0x000000ffff0c8224 */ /* 0x000fc600078e0a0c */
[C---:B------:R-:W-:Y:S01]  /*b8b0*/  ISETP.GT.U32.AND P3, PT, R0.reuse, R6, PT ;  /* 0x000000060000720c */ /* 0x040fe20003f64070 */
[----:B------:R-:W-:Y:S01]  /*b8c0*/  IMAD R10, R0, R9, R10 ;  /* 0x00000009000a7224 */ /* 0x000fe200078e020a */
[----:B------:R-:W-:Y:S01]  /*b8d0*/  STL [R1+0x1a0], R12 ;  /* 0x0001a00c01007387 */ /* 0x000fe20000100800 */
[----:B------:R-:W-:Y:S01]  /*b8e0*/  @!P6 IMAD.MOV R11, RZ, RZ, -R11 ;  /* 0x000000ffff0be224 */ /* 0x000fe200078e0a0b */
[----:B---3--:R-:W-:Y:S02]  /*b8f0*/  IABS R7, R19 ;  /* 0x0000001300077213 */ /* 0x008fe40000000000 */
[----:B------:R-:W-:Y:S01]  /*b900*/  ISETP.GE.AND P6, PT, R19, RZ, PT ;  /* 0x000000ff1300720c */ /* 0x000fe20003fc6270 */
[----:B------:R-:W-:Y:S01]  /*b910*/  @!P1 IMAD.IADD R4, R4, 0x1, -R0 ;  /* 0x0000000104049824 */ /* 0x000fe200078e0a00 */
[----:B------:R-:W3:Y:S01]  /*b920*/  LDL R19, [R1+0x454] ;  /* 0x0004540001137983 */ /* 0x000ee20000100800 */
[----:B------:R-:W-:-:S03]  /*b930*/  ISETP.GT.U32.AND P0, PT, R0, R10, PT ;  /* 0x0000000a0000720c */ /* 0x000fc60003f04070 */
[----:B------:R0:W-:Y:S01]  /*b940*/  STL [R1+0x19c], R11 ;  /* 0x00019c0b01007387 */ /* 0x0001e20000100800 */
        /* <DEDUP_REMOVED lines=8> */
[----:B------:R-:W-:Y:S01]  /*b9d0*/  @!P0 IMAD.IADD R10, R10, 0x1, -R0 ;  /* 0x000000010a0a8824 */ /* 0x000fe200078e0a00 */
[----:B------:R-:W-:Y:S02]  /*b9e0*/  ISETP.GE.AND P3, PT, R21, RZ, PT ;  /* 0x000000ff1500720c */ /* 0x000fe40003f66270 */
[----:B------:R0:W-:Y:S01]  /*b9f0*/  STL [R1+0x198], R11 ;  /* 0x0001980b01007387 */ /* 0x0001e20000100800 */
[----:B------:R-:W-:Y:S02]  /*ba00*/  IABS R4, R21 ;  /* 0x0000001500047213 */ /* 0x000fe40000000000 */
        /* <DEDUP_REMOVED lines=17> */
[----:B------:R-:W-:-:S04]  /*bb20*/  IMAD.HI.U32 R8, R2, R5, RZ ;  /* 0x0000000502087227 */ /* 0x000fc800078e00ff */
[----:B------:R-:W-:Y:S01]  /*bb30*/  IMAD.MOV R8, RZ, RZ, -R8 ;  /* 0x000000ffff087224 */ /* 0x000fe200078e0a08 */
[----:B------:R-:W-:-:S03]  /*bb40*/  ISETP.GT.U32.AND P4, PT, R0, R7, PT ;  /* 0x000000070000720c */ /* 0x000fc60003f84070 */
[----:B------:R-:W-:-:S04]  /*bb50*/  IMAD R5, R0, R8, R5 ;  /* 0x0000000800057224 */ /* 0x000fc800078e0205 */
[----:B------:R-:W-:Y:S01]  /*bb60*/  @!P5 IMAD.IADD R10, R10, 0x1, -R0 ;  /* 0x000000010a0ad824 */ /* 0x000fe200078e0a00 */
[----:B------:R-:W-:-:S05]  /*bb70*/  ISETP.GT.U32.AND P5, PT, R0, R5, PT ;  /* 0x000000050000720c */ /* 0x000fca0003fa4070 */
[----:B------:R-:W-:-:S08]  /*bb80*/  @!P4 IMAD.IADD R7, R7, 0x1, -R0 ;  /* 0x000000010707c824 */ /* 0x000fd000078e0a00 */
        /* <DEDUP_REMOVED lines=22> */
[----:B------:R-:W-:-:S05]  /*bcf0*/  IMAD R4, R0, R12, R4 ;  /* 0x0000000c00047224 */ /* 0x000fca00078e0204 */
[----:B------:R-:W-:Y:S01]  /*bd00*/  ISETP.GT.U32.AND P4, PT, R0, R4, PT ;  /* 0x000000040000720c */ /* 0x000fe20003f84070 */
[----:B------:R-:W-:-:S04]  /*bd10*/  IMAD.HI.U32 R12, R2, R9, RZ ;  /* 0x00000009020c7227 */ /* 0x000fc800078e00ff */
[----:B------:R-:W-:-:S08]  /*bd20*/  IMAD.MOV R12, RZ, RZ, -R12 ;  /* 0x000000ffff0c7224 */ /* 0x000fd000078e0a0c */
[----:B------:R-:W-:Y:S01]  /*bd30*/  @!P4 IMAD.IADD R4, R4, 0x1, -R0 ;  /* 0x000000010404c824 */ /* 0x000fe200078e0a00 */
[C---:B------:R-:W-:Y:S01]  /*bd40*/  ISETP.GT.U32.AND P4, PT, R0.reuse, R5, PT ;  /* 0x000000050000720c */ /* 0x040fe20003f84070 */
[----:B------:R-:W-:Y:S01]  /*bd50*/  IMAD R9, R0, R12, R9 ;  /* 0x0000000c00097224 */ /* 0x000fe200078e0209 */
[----:B----4-:R-:W-:-:S05]  /*bd60*/  IABS R12, R18 ;  /* 0x00000012000c7213 */ /* 0x010fca0000000000 */
[----:B------:R-:W-:Y:S01]  /*bd70*/  IMAD.HI.U32 R15, R2, R12, RZ ;  /* 0x0000000c020f7227 */ /* 0x000fe200078e00ff */
[----:B------:R-:W-:-:S03]  /*bd80*/  ISETP.GT.U32.AND P2, PT, R0, R4, PT ;  /* 0x000000040000720c */ /* 0x000fc60003f44070 */
[----:B------:R-:W-:Y:S02]  /*bd90*/  IMAD.MOV R15, RZ, RZ, -R15 ;  /* 0x000000ffff0f7224 */ /* 0x000fe400078e0a0f */
[----:B------:R-:W-:Y:S01]  /*bda0*/  @!P4 IMAD.IADD R5, R5, 0x1, -R0 ;  /* 0x000000010505c824 */ /* 0x000fe200078e0a00 */
[C---:B------:R-:W-:Y:S01]  /*bdb0*/  ISETP.GT.U32.AND P4, PT, R0.reuse, R9, PT ;  /* 0x000000090000720c */ /* 0x040fe20003f84070 */
[----:B------:R-:W-:Y:S02]  /*bdc0*/  IMAD R12, R0, R15, R12 ;  /* 0x0000000f000c7224 */ /* 0x000fe400078e020c */
[----:B------:R-:W4:Y:S01]  /*bdd0*/  LDL.LU R15, [R1+0x454] ;  /* 0x00045400010f7983 */ /* 0x000f220000300800 */
[----:B------:R-:W-:-:S03]  /*bde0*/  @!P1 IMAD.MOV R5, RZ, RZ, -R5 ;  /* 0x000000ffff059224 */ /* 0x000fc600078e0a05 */
[----:B------:R-:W-:Y:S01]  /*bdf0*/  @!P2 IMAD.IADD R4, R4, 0x1, -R0 ;  /* 0x000000010404a824 */ /* 0x000fe200078e0a00 */
[----:B---3--:R-:W-:-:S05]  /*be00*/  ISETP.GT.U32.AND P6, PT, R0, R11, PT ;  /* 0x0000000b0000720c */ /* 0x008fca0003fc4070 */
[--C-:B------:R-:W-:Y:S01]  /*be10*/  @!P4 IMAD.IADD R9, R9, 0x1, -R0.reuse ;  /* 0x000000010909c824 */ /* 0x100fe200078e0a00 */
[----:B------:R0:W-:Y:S07]  /*be20*/  STL [R1+0x17c], R5 ;  /* 0x00017c0501007387 */ /* 0x0001ee0000100800 */
[----:B------:R-:W-:-:S05]  /*be30*/  @!P6 IMAD.IADD R11, R11, 0x1, -R0 ;  /* 0x000000010b0be824 */ /* 0x000fca00078e0a00 */
[----:B------:R-:W-:Y:S01]  /*be40*/  ISETP.GT.U32.AND P4, PT, R0, R11, PT ;  /* 0x0000000b0000720c */ /* 0x000fe20003f84070 */
[----:B0-----:R-:W-:-:S04]  /*be50*/  IMAD.MOV.U32 R5, RZ, RZ, R4 ;  /* 0x000000ffff057224 */ /* 0x001fc800078e0004 */
[----:B------:R-:W-:-:S05]  /*be60*/  @!P3 IMAD.MOV R5, RZ, RZ, -R5 ;  /* 0x000000ffff05b224 */ /* 0x000fca00078e0a05 */
[----:B------:R-:W-:Y:S03]  /*be70*/  STL [R1+0x170], R5 ;  /* 0x0001700501007387 */ /* 0x000fe60000100800 */
[----:B------:R-:W-:Y:S01]  /*be80*/  @!P4 IMAD.IADD R11, R11, 0x1, -R0 ;  /* 0x000000010b0bc824 */ /* 0x000fe200078e0a00 */
[----:B--2---:R-:W-:Y:S02]  /*be90*/  ISETP.GE.AND P4, PT, R23, RZ, PT ;  /* 0x000000ff1700720c */ /* 0x004fe40003f86270 */
[----:B------:R-:W2:Y:S01]  /*bea0*/  LDL.LU R23, [R1+0x47c] ;  /* 0x00047c0001177983 */ /* 0x000ea20000300800 */
[----:B------:R-:W-:-:S04]  /*beb0*/  IMAD.HI.U32 R8, R2, R6, RZ ;  /* 0x0000000602087227 */ /* 0x000fc800078e00ff */
[----:B------:R-:W-:-:S04]  /*bec0*/  IMAD.MOV R8, RZ, RZ, -R8 ;  /* 0x000000ffff087224 */ /* 0x000fc800078e0a08 */
[----:B------:R-:W-:-:S05]  /*bed0*/  IMAD R6, R0, R8, R6 ;  /* 0x0000000800067224 */ /* 0x000fca00078e0206 */
[C---:B------:R-:W-:Y:S02]  /*bee0*/  ISETP.GT.U32.AND P2, PT, R0.reuse, R6, PT ;  /* 0x000000060000720c */ /* 0x040fe40003f44070 */
[----:B------:R-:W-:Y:S02]  /*bef0*/  IABS R8, R21 ;  /* 0x0000001500087213 */ /* 0x000fe40000000000 */
[----:B------:R-:W-:Y:S02]  /*bf00*/  IABS R10, R20 ;  /* 0x00000014000a7213 */ /* 0x000fe40000000000 */
[----:B------:R-:W-:Y:S01]  /*bf10*/  ISETP.GT.U32.AND P6, PT, R0, R13, PT ;  /* 0x0000000d0000720c */ /* 0x000fe20003fc4070 */
[----:B------:R-:W-:-:S04]  /*bf20*/  IMAD.HI.U32 R14, R2, R8, RZ ;  /* 0x00000008020e7227 */ /* 0x000fc800078e00ff */
[----:B------:R-:W-:-:S04]  /*bf30*/  IMAD.HI.U32 R7, R2, R10, RZ ;  /* 0x0000000a02077227 */ /* 0x000fc800078e00ff */
[----:B------:R-:W-:Y:S01]  /*bf40*/  @!P2 IMAD.IADD R6, R6, 0x1, -R0 ;  /* 0x000000010606a824 */ /* 0x000fe200078e0a00 */
[C---:B------:R-:W-:Y:S01]  /*bf50*/  ISETP.GT.U32.AND P2, PT, R0.reuse, R9, PT ;  /* 0x000000090000720c */ /* 0x040fe20003f44070 */
[----:B------:R-:W-:Y:S01]  /*bf60*/  IMAD.MOV R14, RZ, RZ, -R14 ;  /* 0x000000ffff0e7224 */ /* 0x000fe200078e0a0e */
[C---:B------:R-:W-:Y:S01]  /*bf70*/  ISETP.GT.U32.AND P3, PT, R0.reuse, R12, PT ;  /* 0x0000000c0000720c */ /* 0x040fe20003f64070 */
[----:B------:R-:W-:Y:S02]  /*bf80*/  IMAD.MOV R7, RZ, RZ, -R7 ;  /* 0x000000ffff077224 */ /* 0x000fe400078e0a07 */
[C---:B------:R-:W-:Y:S01]  /*bf90*/  IMAD R8, R0.reuse, R14, R8 ;  /* 0x0000000e00087224 */ /* 0x040fe200078e0208 */
[C---:B------:R-:W-:Y:S01]  /*bfa0*/  ISETP.GT.U32.AND P1, PT, R0.reuse, R6, PT ;  /* 0x000000060000720c */ /* 0x040fe20003f24070 */
[C---:B------:R-:W-:Y:S02]  /*bfb0*/  IMAD R10, R0.reuse, R7, R10 ;  /* 0x00000007000a7224 */ /* 0x040fe400078e020a */
[----:B------:R-:W-:Y:S01]  /*bfc0*/  @!P6 IMAD.IADD R13, R13, 0x1, -R0 ;  /* 0x000000010d0de824 */ /* 0x000fe200078e0a00 */
[----:B------:R-:W-:-:S02]  /*bfd0*/  ISETP.GT.U32.AND P6, PT, R0, R8, PT ;  /* 0x000000080000720c */ /* 0x000fc40003fc4070 */
[----:B------:R-:W-:Y:S01]  /*bfe0*/  IABS R4, R16 ;  /* 0x0000001000047213 */ /* 0x000fe20000000000 */
[--C-:B------:R-:W-:Y:S01]  /*bff0*/  @!P2 IMAD.IADD R9, R9, 0x1, -R0.reuse ;  /* 0x000000010909a824 */ /* 0x100fe200078e0a00 */
[----:B------:R-:W-:Y:S01]  /*c000*/  ISETP.GT.U32.AND P2, PT, R0, R10, PT ;  /* 0x0000000a0000720c */ /* 0x000fe20003f44070 */
[----:B------:R-:W-:Y:S02]  /*c010*/  @!P3 IMAD.IADD R12, R12, 0x1, -R0 ;  /* 0x000000010c0cb824 */ /* 0x000fe400078e0a00 */
[----:B------:R-:W-:-:S04]  /*c020*/  IMAD.HI.U32 R14, R2, R4, RZ ;  /* 0x00000004020e7227 */ /* 0x000fc800078e00ff */
[----:B------:R-:W-:Y:S01]  /*c030*/  @!P1 IMAD.IADD R6, R6, 0x1, -R0 ;  /* 0x0000000106069824 */ /* 0x000fe200078e0a00 */
[----:B----4-:R-:W-:Y:S01]  /*c040*/  ISETP.GE.AND P1, PT, R15, RZ, PT ;  /* 0x000000ff0f00720c */ /* 0x010fe20003f26270 */
[----:B------:R-:W-:Y:S02]  /*c050*/  IMAD.MOV R14, RZ, RZ, -R14 ;  /* 0x000000ffff0e7224 */ /* 0x000fe400078e0a0e */
[----:B------:R-:W-:Y:S01]  /*c060*/  @!P0 IMAD.MOV R13, RZ, RZ, -R13 ;  /* 0x000000ffff0d8224 */ /* 0x000fe200078e0a0d */
[----:B------:R-:W-:Y:S01]  /*c070*/  ISETP.GT.U32.AND P0, PT, R0, R12, PT ;  /* 0x0000000c0000720c */ /* 0x000fe20003f04070 */
[----:B------:R-:W-:Y:S01]  /*c080*/  @!P6 IMAD.IADD R8, R8, 0x1, -R0 ;  /* 0x000000010808e824 */ /* 0x000fe200078e0a00 */
[----:B------:R-:W-:Y:S01]  /*c090*/  ISETP.GE.AND P3, PT, R18, RZ, PT ;  /* 0x000000ff1200720c */ /* 0x000fe20003f66270 */
[----:B------:R-:W-:Y:S01]  /*c0a0*/  IMAD R4, R0, R14, R4 ;  /* 0x0000000e00047224 */ /* 0x000fe200078e0204 */
        /* <DEDUP_REMOVED lines=46> */
[----:B------:R-:W-:Y:S02]  /*c390*/  @!P0 IMAD.IADD R7, R7, 0x1, -R0 ;  /* 0x0000000107078824 */ /* 0x000fe400078e0a00 */
[----:B------:R-:W-:Y:S02]  /*c3a0*/  IMAD R11, R0, R9, R11 ;  /* 0x00000009000b7224 */ /* 0x000fe400078e020b */
[----:B0-----:R-:W-:Y:S01]  /*c3b0*/  IMAD.MOV.U32 R10, RZ, RZ, R4 ;  /* 0x000000ffff0a7224 */ /* 0x001fe200078e0004 */
[----:B---3--:R-:W-:Y:S01]  /*c3c0*/  IABS R6, R15 ;  /* 0x0000000f00067213 */ /* 0x008fe20000000000 */
[----:B------:R-:W-:Y:S02]  /*c3d0*/  IMAD.MOV.U32 R14, RZ, RZ, R7 ;  /* 0x000000ffff0e7224 */ /* 0x000fe400078e0007 */
[----:B------:R-:W-:-:S02]  /*c3e0*/  @!P2 IMAD.MOV R10, RZ, RZ, -R10 ;  /* 0x000000ffff0aa224 */ /* 0x000fc400078e0a0a */
[----:B------:R-:W-:-:S04]  /*c3f0*/  IMAD.HI.U32 R9, R2, R6, RZ ;  /* 0x0000000602097227 */ /* 0x000fc800078e00ff */
[----:B------:R-:W-:Y:S02]  /*c400*/  IMAD.MOV R9, RZ, RZ, -R9 ;  /* 0x000000ffff097224 */ /* 0x000fe400078e0a09 */
[----:B------:R-:W-:Y:S01]  /*c410*/  @!P5 IMAD.MOV R14, RZ, RZ, -R14 ;  /* 0x000000ffff0ed224 */ /* 0x000fe200078e0a0e */
[----:B----4-:R-:W-:Y:S02]  /*c420*/  IABS R5, R18 ;  /* 0x0000001200057213 */ /* 0x010fe40000000000 */
[----:B------:R-:W-:Y:S02]  /*c430*/  ISETP.GE.AND P3, PT, R18, RZ, PT ;  /* 0x000000ff1200720c */ /* 0x000fe40003f66270 */
[----:B------:R-:W3:Y:S04]  /*c440*/  LDL.LU R18, [R1+0x4d4] ;  /* 0x0004d40001127983 */ /* 0x000ee80000300800 */
        /* <DEDUP_REMOVED lines=89> */
[----:B------:R-:W-:Y:S01]  /*c9e0*/  ISETP.GT.U32.AND P0, PT, R0, R12, PT ;  /* 0x0000000c0000720c */ /* 0x000fe20003f04070 */
[----:B------:R-:W-:Y:S02]  /*c9f0*/  IMAD.MOV R6, RZ, RZ, -R6 ;  /* 0x000000ffff067224 */ /* 0x000fe400078e0a06 */
[--C-:B------:R-:W-:Y:S02]  /*ca00*/  @!P5 IMAD.IADD R8, R8, 0x1, -R0.reuse ;  /* 0x000000010808d824 */ /* 0x100fe400078e0a00 */
        /* <DEDUP_REMOVED lines=14> */
[C---:B------:R-:W-:Y:S01]  /*caf0*/  ISETP.GT.U32.AND P2, PT, R0.reuse, R12, PT ;  /* 0x0000000c0000720c */ /* 0x040fe20003f44070 */
[----:B------:R-:W-:Y:S01]  /*cb00*/  @!P1 IMAD.IADD R7, R7, 0x1, -R0 ;  /* 0x0000000107079824 */ /* 0x000fe200078e0a00 */
[----:B------:R-:W-:Y:S01]  /*cb10*/  ISETP.GE.AND P0, PT, R15, RZ, PT ;  /* 0x000000ff0f00720c */ /* 0x000fe20003f06270 */
[----:B------:R-:W-:Y:S01]  /*cb20*/  IMAD R4, R0, R14, R4 ;  /* 0x0000000e00047224 */ /* 0x000fe200078e0204 */
[----:B------:R-:W3:Y:S01]  /*cb30*/  LDL.LU R19, [R1+0x4e8] ;  /* 0x0004e80001137983 */ /* 0x000ee20000300800 */
[----:B------:R-:W-:-:S02]  /*cb40*/  @!P3 IMAD.IADD R11, R11, 0x1, -R0 ;  /* 0x000000010b0bb824 */ /* 0x000fc400078e0a00 */
[----:B------:R-:W-:Y:S01]  /*cb50*/  @!P6 IMAD.MOV R10, RZ, RZ, -R10 ;  /* 0x000000ffff0ae224 */ /* 0x000fe200078e0a0a */
[C---:B------:R-:W-:Y:S01]  /*cb60*/  ISETP.GT.U32.AND P6, PT, R0.reuse, R7, PT ;  /* 0x000000070000720c */ /* 0x040fe20003fc4070 */
[----:B------:R-:W-:Y:S01]  /*cb70*/  @!P4 IMAD.MOV R9, RZ, RZ, -R9 ;  /* 0x000000ffff09c224 */ /* 0x000fe200078e0a09 */
[C---:B------:R-:W-:Y:S02]  /*cb80*/  ISETP.GT.U32.AND P4, PT, R0.reuse, R4, PT ;  /* 0x000000040000720c */ /* 0x040fe40003f84070 */
[----:B------:R-:W-:Y:S01]  /*cb90*/  ISETP.GT.U32.AND P3, PT, R0, R11, PT ;  /* 0x0000000b0000720c */ /* 0x000fe20003f64070 */
[----:B------:R-:W-:Y:S01]  /*cba0*/  @!P5 IMAD.MOV R8, RZ, RZ, -R8 ;  /* 0x000000ffff08d224 */ /* 0x000fe200078e0a08 */
[----:B------:R-:W-:Y:S01]  /*cbb0*/  STL [R1+0x110], R13 ;  /* 0x0001100d01007387 */ /* 0x000fe20000100800 */
[----:B------:R-:W-:Y:S01]  /*cbc0*/  @!P2 IMAD.IADD R12, R12, 0x1, -R0 ;  /* 0x000000010c0ca824 */ /* 0x000fe200078e0a00 */
[----:B------:R-:W-:Y:S02]  /*cbd0*/  ISETP.GE.AND P1, PT, R18, RZ, PT ;  /* 0x000000ff1200720c */ /* 0x000fe40003f26270 */
[----:B------:R2:W-:Y:S01]  /*cbe0*/  STL [R1+0x108], R10 ;  /* 0x0001080a01007387 */ /* 0x0005e20000100800 */
[----:B------:R-:W-:Y:S01]  /*cbf0*/  @!P0 IMAD.MOV R12, RZ, RZ, -R12 ;  /* 0x000000ffff0c8224 */ /* 0x000fe200078e0a0c */
[----:B------:R-:W-:-:S02]  /*cc00*/  ISETP.GE.AND P5, PT, R21, RZ, PT ;  /* 0x000000ff1500720c */ /* 0x000fc40003fa6270 */
        /* <DEDUP_REMOVED lines=44> */
[----:B------:R-:W-:-:S03]  /*ced0*/  @!P1 IMAD.IADD R10, R10, 0x1, -R0 ;  /* 0x000000010a0a9824 */ /* 0x000fc600078e0a00 */
[----:B------:R0:W-:Y:S01]  /*cee0*/  STL [R1+0xdc], R11 ;  /* 0x0000dc0b01007387 */ /* 0x0001e20000100800 */
[----:B------:R-:W-:Y:S02]  /*cef0*/  ISETP.GE.AND P2, PT, R21, RZ, PT ;  /* 0x000000ff1500720c */ /* 0x000fe40003f46270 */
[----:B------:R-:W-:Y:S02]  /*cf00*/  IABS R4, R21 ;  /* 0x0000001500047213 */ /* 0x000fe40000000000 */
[----:B------:R-:W-:Y:S01]  /*cf10*/  ISETP.GE.AND P1, PT, R20, RZ, PT ;  /* 0x000000ff1400720c */ /* 0x000fe20003f26270 */
[----:B------:R-:W3:Y:S01]  /*cf20*/  LDL.LU R21, [R1+0x508] ;  /* 0x0005080001157983 */ /* 0x000ee20000300800 */
        /* <DEDUP_REMOVED lines=44> */
[C---:B------:R-:W-:Y:S01]  /*d1f0*/  IMAD R4, R0.reuse, R12, R4 ;  /* 0x0000000c00047224 */ /* 0x040fe200078e0204 */
[----:B------:R-:W-:Y:S01]  /*d200*/  ISETP.GT.U32.AND P4, PT, R0, R5, PT ;  /* 0x000000050000720c */ /* 0x000fe20003f84070 */
[----:B------:R-:W-:-:S03]  /*d210*/  IMAD.HI.U32 R12, R2, R9, RZ ;  /* 0x00000009020c7227 */ /* 0x000fc600078e00ff */
[----:B------:R-:W-:Y:S01]  /*d220*/  ISETP.GT.U32.AND P3, PT, R0, R4, PT ;  /* 0x000000040000720c */ /* 0x000fe20003f64070 */
[----:B------:R-:W-:-:S04]  /*d230*/  IMAD.MOV R12, RZ, RZ, -R12 ;  /* 0x000000ffff0c7224 */ /* 0x000fc800078e0a0c */
[----:B------:R-:W-:Y:S01]  /*d240*/  IMAD R9, R0, R12, R9 ;  /* 0x0000000c00097224 */ /* 0x000fe200078e0209 */
[----:B----4-:R-:W-:-:S03]  /*d250*/  IABS R12, R18 ;  /* 0x00000012000c7213 */ /* 0x010fc60000000000 */
[----:B------:R-:W-:Y:S01]  /*d260*/  @!P4 IMAD.IADD R5, R5, 0x1, -R0 ;  /* 0x000000010505c824 */ /* 0x000fe200078e0a00 */
[----:B------:R-:W-:Y:S01]  /*d270*/  ISETP.GT.U32.AND P4, PT, R0, R9, PT ;  /* 0x000000090000720c */ /* 0x000fe20003f84070 */
[----:B------:R-:W-:-:S04]  /*d280*/  IMAD.HI.U32 R15, R2, R12, RZ ;  /* 0x0000000c020f7227 */ /* 0x000fc800078e00ff */
[----:B------:R-:W-:Y:S02]  /*d290*/  @!P3 IMAD.IADD R4, R4, 0x1, -R0 ;  /* 0x000000010404b824 */ /* 0x000fe400078e0a00 */
[----:B------:R-:W-:-:S03]  /*d2a0*/  IMAD.MOV R15, RZ, RZ, -R15 ;  /* 0x000000ffff0f7224 */ /* 0x000fc600078e0a0f */
[C---:B------:R-:W-:Y:S01]  /*d2b0*/  ISETP.GT.U32.AND P3, PT, R0.reuse, R4, PT ;  /* 0x000000040000720c */ /* 0x040fe20003f64070 */
[----:B------:R-:W-:Y:S02]  /*d2c0*/  IMAD R12, R0, R15, R12 ;  /* 0x0000000f000c7224 */ /* 0x000fe400078e020c */
[----:B------:R-:W4:Y:S01]  /*d2d0*/  LDL.LU R15, [R1+0x500] ;  /* 0x00050000010f7983 */ /* 0x000f220000300800 */
[----:B------:R-:W-:Y:S02]  /*d2e0*/  @!P4 IMAD.IADD R9, R9, 0x1, -R0 ;  /* 0x000000010909c824 */ /* 0x000fe400078e0a00 */
[----:B------:R-:W-:-:S07]  /*d2f0*/  @!P0 IMAD.MOV R5, RZ, RZ, -R5 ;  /* 0x000000ffff058224 */ /* 0x000fce00078e0a05 */
[----:B------:R-:W-:Y:S01]  /*d300*/  @!P3 IMAD.IADD R4, R4, 0x1, -R0 ;  /* 0x000000010404b824 */ /* 0x000fe200078e0a00 */
[----:B---3--:R-:W-:Y:S01]  /*d310*/  ISETP.GT.U32.AND P5, PT, R0, R11, PT ;  /* 0x0000000b0000720c */ /* 0x008fe20003fa4070 */
[----:B------:R0:W-:-:S12]  /*d320*/  STL [R1+0xcc], R5 ;  /* 0x0000cc0501007387 */ /* 0x0001d80000100800 */
        /* <DEDUP_REMOVED lines=19> */
[----:B------:R-:W-:Y:S02]  /*d460*/  IMAD.MOV R14, RZ, RZ, -R14 ;  /* 0x000000ffff0e7224 */ /* 0x000fe400078e0a0e */
[----:B------:R-:W-:Y:S01]  /*d470*/  IMAD.MOV R8, RZ, RZ, -R8 ;  /* 0x000000ffff087224 */ /* 0x000fe200078e0a08 */
[C---:B------:R-:W-:Y:S01]  /*d480*/  ISETP.GT.U32.AND P2, PT, R0.reuse, R12, PT ;  /* 0x0000000c0000720c */ /* 0x040fe20003f44070 */
[C---:B------:R-:W-:Y:S02]  /*d490*/  IMAD R7, R0.reuse, R14, R7 ;  /* 0x0000000e00077224 */ /* 0x040fe400078e0207 */
[C---:B------:R-:W-:Y:S01]  /*d4a0*/  IMAD R10, R0.reuse, R8, R10 ;  /* 0x00000008000a7224 */ /* 0x040fe200078e020a */
[C---:B------:R-:W-:Y:S01]  /*d4b0*/  ISETP.GT.U32.AND P0, PT, R0.reuse, R6, PT ;  /* 0x000000060000720c */ /* 0x040fe20003f04070 */
[----:B------:R-:W-:Y:S01]  /*d4c0*/  @!P5 IMAD.IADD R13, R13, 0x1, -R0 ;  /* 0x000000010d0dd824 */ /* 0x000fe200078e0a00 */
[----:B------:R-:W-:-:S03]  /*d4d0*/  ISETP.GT.U32.AND P5, PT, R0, R7, PT ;  /* 0x000000070000720c */ /* 0x000fc60003fa4070 */
[--C-:B------:R-:W-:Y:S01]  /*d4e0*/  @!P3 IMAD.IADD R9, R9, 0x1, -R0.reuse ;  /* 0x000000010909b824 */ /* 0x100fe200078e0a00 */
[----:B------:R-:W-:Y:S02]  /*d4f0*/  ISETP.GT.U32.AND P3, PT, R0, R10, PT ;  /* 0x0000000a0000720c */ /* 0x000fe40003f64070 */
[----:B------:R-:W-:Y:S01]  /*d500*/  IABS R4, R16 ;  /* 0x0000001000047213 */ /* 0x000fe20000000000 */
[----:B------:R-:W-:-:S04]  /*d510*/  @!P2 IMAD.IADD R12, R12, 0x1, -R0 ;  /* 0x000000010c0ca824 */ /* 0x000fc800078e0a00 */
[----:B------:R-:W-:-:S04]  /*d520*/  IMAD.HI.U32 R14, R2, R4, RZ ;  /* 0x00000004020e7227 */ /* 0x000fc800078e00ff */
[----:B------:R-:W-:Y:S02]  /*d530*/  IMAD.MOV R14, RZ, RZ, -R14 ;  /* 0x000000ffff0e7224 */ /* 0x000fe400078e0a0e */
[--C-:B------:R-:W-:Y:S01]  /*d540*/  @!P0 IMAD.IADD R6, R6, 0x1, -R0.reuse ;  /* 0x0000000106068824 */ /* 0x100fe200078e0a00 */
[----:B----4-:R-:W-:Y:S01]  /*d550*/  ISETP.GE.AND P0, PT, R15, RZ, PT ;  /* 0x000000ff0f00720c */ /* 0x010fe20003f06270 */
[--C-:B------:R-:W-:Y:S02]  /*d560*/  @!P5 IMAD.IADD R7, R7, 0x1, -R0.reuse ;  /* 0x000000010707d824 */ /* 0x100fe400078e0a00 */
[----:B------:R-:W-:Y:S01]  /*d570*/  @!P1 IMAD.MOV R13, RZ, RZ, -R13 ;  /* 0x000000ffff0d9224 */ /* 0x000fe200078e0a0d */
[----:B------:R-:W-:Y:S01]  /*d580*/  ISETP.GT.U32.AND P1, PT, R0, R12, PT ;  /* 0x0000000c0000720c */ /* 0x000fe20003f24070 */
[----:B------:R-:W-:Y:S02]  /*d590*/  @!P3 IMAD.IADD R10, R10, 0x1, -R0 ;  /* 0x000000010a0ab824 */ /* 0x000fe400078e0a00 */
[----:B------:R-:W-:Y:S01]  /*d5a0*/  IMAD R4, R0, R14, R4 ;  /* 0x0000000e00047224 */ /* 0x000fe200078e0204 */
[----:B------:R-:W-:Y:S01]  /*d5b0*/  ISETP.GE.AND P2, PT, R18, RZ, PT ;  /* 0x000000ff1200720c */ /* 0x000fe20003f46270 */
[----:B------:R-:W-:Y:S01]  /*d5c0*/  @!P6 IMAD.MOV R11, RZ, RZ, -R11 ;  /* 0x000000ffff0be224 */ /* 0x000fe200078e0a0b */
[C---:B------:R-:W-:Y:S01]  /*d5d0*/  ISETP.GT.U32.AND P3, PT, R0.reuse, R7, PT ;  /* 0x000000070000720c */ /* 0x040fe20003f64070 */
[----:B------:R-:W-:Y:S01]  /*d5e0*/  @!P4 IMAD.MOV R9, RZ, RZ, -R9 ;  /* 0x000000ffff09c224 */ /* 0x000fe200078e0a09 */
[C---:B------:R-:W-:Y:S01]  /*d5f0*/  ISETP.GT.U32.AND P6, PT, R0.reuse, R10, PT ;  /* 0x0000000a0000720c */ /* 0x040fe20003fc4070 */
[----:B------:R-:W3:Y:S01]  /*d600*/  LDL.LU R15, [R1+0x51c] ;  /* 0x00051c00010f7983 */ /* 0x000ee20000300800 */
[----:B------:R-:W-:Y:S01]  /*d610*/  ISETP.GT.U32.AND P4, PT, R0, R4, PT ;  /* 0x000000040000720c */ /* 0x000fe20003f84070 */
[----:B------:R-:W-:Y:S01]  /*d620*/  @!P0 IMAD.MOV R6, RZ, RZ, -R6 ;  /* 0x000000ffff068224 */ /* 0x000fe200078e0a06 */
[----:B------:R-:W-:Y:S01]  /*d630*/  ISETP.GE.AND P5, PT, R21, RZ, PT ;  /* 0x000000ff1500720c */ /* 0x000fe20003fa6270 */
[----:B------:R-:W-:Y:S01]  /*d640*/  STL [R1+0xc0], R13 ;  /* 0x0000c00d01007387 */ /* 0x000fe20000100800 */
[----:B------:R-:W-:-:S03]  /*d650*/  @!P1 IMAD.IADD R12, R12, 0x1, -R0 ;  /* 0x000000010c0c9824 */ /* 0x000fc600078e0a00 */
[----:B------:R2:W-:Y:S04]  /*d660*/  STL [R1+0xb8], R11 ;  /* 0x0000b80b01007387 */ /* 0x0005e80000100800 */
[----:B------:R-:W4:Y:S01]  /*d670*/  LDL.LU R21, [R1+0x520] ;  /* 0x0005200001157983 */ /* 0x000f220000300800 */
[----:B------:R-:W-:Y:S01]  /*d680*/  @!P3 IMAD.IADD R7, R7, 0x1, -R0 ;  /* 0x000000010707b824 */ /* 0x000fe200078e0a00 */
[----:B------:R-:W-:Y:S01]  /*d690*/  ISETP.GE.AND P3, PT, R16, RZ, PT ;  /* 0x000000ff1000720c */ /* 0x000fe20003f66270 */
[----:B------:R-:W-:Y:S01]  /*d6a0*/  @!P2 IMAD.MOV R12, RZ, RZ, -R12 ;  /* 0x000000ffff0ca224 */ /* 0x000fe200078e0a0c */
[----:B------:R-:W-:Y:S01]  /*d6b0*/  STL [R1+0xb4], R9 ;  /* 0x0000b40901007387 */ /* 0x000fe20000100800 */
[--C-:B------:R-:W-:Y:S01]  /*d6c0*/  @!P6 IMAD.IADD R10, R10, 0x1, -R0.reuse ;  /* 0x000000010a0ae824 */ /* 0x100fe200078e0a00 */
[----:B------:R-:W-:Y:S01]  /*d6d0*/  IABS R8, R19 ;  /* 0x0000001300087213 */ /* 0x000fe20000000000 */
[----:B------:R-:W-:Y:S01]  /*d6e0*/  @!P4 IMAD.IADD R4, R4, 0x1, -R0 ;  /* 0x000000010404c824 */ /* 0x000fe200078e0a00 */
[----:B------:R-:W-:Y:S01]  /*d6f0*/  STL [R1+0xac], R6 ;  /* 0x0000ac0601007387 */ /* 0x000fe20000100800 */
[----:B------:R-:W-:-:S03]  /*d700*/  ISETP.GE.AND P6, PT, R19, RZ, PT ;  /* 0x000000ff1300720c */ /* 0x000fc60003fc6270 */
[----:B------:R-:W3:Y:S01]  /*d710*/  LDL.LU R16, [R1+0x524] ;  /* 0x0005240001107983 */ /* 0x000ee20000300800 */
[----:B------:R-:W-:-:S03]  /*d720*/  ISETP.GE.AND P0, PT, R20, RZ, PT ;  /* 0x000000ff1400720c */ /* 0x000fc60003f06270 */
[----:B------:R-:W3:Y:S01]  /*d730*/  LDL.LU R19, [R1+0x528] ;  /* 0x0005280001137983 */ /* 0x000ee20000300800 */
[----:B--2---:R-:W-:Y:S02]  /*d740*/  IABS R11, R23 ;  /* 0x00000017000b7213 */ /* 0x004fe40000000000 */
[----:B------:R-:W-:Y:S02]  /*d750*/  ISETP.GE.AND P4, PT, R23, RZ, PT ;  /* 0x000000ff1700720c */ /* 0x000fe40003f86270 */
[----:B------:R-:W2:Y:S04]  /*d760*/  LDL R23, [R1+0x52c] ;  /* 0x00052c0001177983 */ /* 0x000ea80000100800 */
[----:B------:R0:W-:Y:S04]  /*d770*/  STL [R1+0xa8], R12 ;  /* 0x0000a80c01007387 */ /* 0x0001e80000100800 */
        /* <DEDUP_REMOVED lines=12> */
[--C-:B------:R-:W-:Y:S01]  /*d840*/  @!P2 IMAD.IADD R4, R4, 0x1, -R0.reuse ;  /* 0x000000010404a824 */ /* 0x100fe200078e0a00 */
[----:B------:R-:W-:Y:S04]  /*d850*/  STL [R1+0x104], R12 ;  /* 0x0001040c01007387 */ /* 0x000fe80000100800 */
[----:B------:R0:W-:Y:S03]  /*d860*/  STL [R1+0xf4], R10 ;  /* 0x0000f40a01007387 */ /* 0x0001e60000100800 */
[----:B------:R-:W-:-:S02]  /*d870*/  @!P1 IMAD.IADD R8, R8, 0x1, -R0 ;  /* 0x0000000108089824 */ /* 0x000fc400078e0a00 */
[----:B0-----:R-:W-:Y:S02]  /*d880*/  IMAD.MOV.U32 R10, RZ, RZ, R4 ;  /* 0x000000ffff0a7224 */ /* 0x001fe400078e0004 */
[----:B------:R-:W-:Y:S02]  /*d890*/  IMAD.MOV.U32 R14, RZ, RZ, R8 ;  /* 0x000000ffff0e7224 */ /* 0x000fe400078e0008 */
[----:B------:R-:W-:Y:S02]  /*d8a0*/  @!P3 IMAD.MOV R10, RZ, RZ, -R10 ;  /* 0x000000ffff0ab224 */ /* 0x000fe400078e0a0a */
[----:B------:R-:W-:Y:S01]  /*d8b0*/  @!P6 IMAD.MOV R14, RZ, RZ, -R14 ;  /* 0x000000ffff0ee224 */ /* 0x000fe200078e0a0e */
[----:B----4-:R-:W-:Y:S02]  /*d8c0*/  IABS R5, R21 ;  /* 0x0000001500057213 */ /* 0x010fe40000000000 */
[----:B------:R-:W-:Y:S02]  /*d8d0*/  ISETP.GE.AND P2, PT, R21, RZ, PT ;  /* 0x000000ff1500720c */ /* 0x000fe40003f46270 */
[----:B------:R-:W4:Y:S01]  /*d8e0*/  LDL.LU R21, [R1+0x53c] ;  /* 0x00053c0001157983 */ /* 0x000f220000300800 */
[----:B------:R-:W-:-:S03]  /*d8f0*/  IMAD.HI.U32 R7, R2, R5, RZ ;  /* 0x0000000502077227 */ /* 0x000fc600078e00ff */
[----:B------:R2:W-:Y:S01]  /*d900*/  STL [R1+0x100], R10 ;  /* 0x0001000a01007387 */ /* 0x0005e20000100800 */
[----:B------:R-:W-:Y:S01]  /*d910*/  IMAD.MOV R7, RZ, RZ, -R7 ;  /* 0x000000ffff077224 */ /* 0x000fe200078e0a07 */
[----:B---3--:R-:W-:Y:S02]  /*d920*/  ISETP.GE.AND P1, PT, R16, RZ, PT ;  /* 0x000000ff1000720c */ /* 0x008fe40003f26270 */
[----:B------:R-:W-:Y:S02]  /*d930*/  IABS R4, R16 ;  /* 0x0000001000047213 */ /* 0x000fe40000000000 */
[----:B------:R-:W3:Y:S01]  /*d940*/  LDL.LU R16, [R1+0x540] ;  /* 0x0005400001107983 */ /* 0x000ee20000300800 */
[----:B------:R-:W-:Y:S01]  /*d950*/  IMAD R5, R0, R7, R5 ;  /* 0x0000000700057224 */ /* 0x000fe200078e0205 */
[----:B--2---:R-:W-:Y:S02]  /*d960*/  IABS R10, R23 ;  /* 0x00000017000a7213 */ /* 0x004fe40000000000 */
[----:B------:R0:W-:Y:S01]  /*d970*/  STL [R1+0x1c38], R20 ;  /* 0x001c381401007387 */ /* 0x0001e20000100800 */
[----:B------:R-:W-:-:S03]  /*d980*/  IABS R7, R20 ;  /* 0x0000001400077213 */ /* 0x000fc60000000000 */
[----:B------:R-:W-:Y:S04]  /*d990*/  STL [R1+0x1c3c], R18 ;  /* 0x001c3c1201007387 */ /* 0x000fe80000100800 */
[----:B------:R-:W2:Y:S04]  /*d9a0*/  LDL R23, [R1+0x538] ;  /* 0x0005380001177983 */ /* 0x000ea80000100800 */
[----:B------:R1:W-:Y:S04]  /*d9b0*/  STL [R1+0xfc], R14 ;  /* 0x0000fc0e01007387 */ /* 0x0003e80000100800 */
[----:B0-----:R-:W3:Y:S01]  /*d9c0*/  LDL.LU R20, [R1+0x52c] ;  /* 0x00052c0001147983 */ /* 0x001ee20000300800 */
[----:B------:R-:W-:-:S04]  /*d9d0*/  IMAD.HI.U32 R9, R2, R11, RZ ;  /* 0x0000000b02097227 */ /* 0x000fc800078e00ff */
[----:B------:R-:W-:-:S04]  /*d9e0*/  IMAD.MOV R9, RZ, RZ, -R9 ;  /* 0x000000ffff097224 */ /* 0x000fc800078e0a09 */
[----:B------:R-:W-:-:S05]  /*d9f0*/  IMAD R11, R0, R9, R11 ;  /* 0x00000009000b7224 */ /* 0x000fca00078e020b */
[----:B------:R-:W-:Y:S02]  /*da00*/  ISETP.GT.U32.AND P5, PT, R0, R11, PT ;  /* 0x0000000b0000720c */ /* 0x000fe40003fa4070 */
[----:B------:R-:W-:-:S05]  /*da10*/  IABS R6, R15 ;  /* 0x0000000f00067213 */ /* 0x000fca0000000000 */
[----:B------:R-:W-:-:S06]  /*da20*/  IMAD.HI.U32 R9, R2, R6, RZ ;  /* 0x0000000602097227 */ /* 0x000fcc00078e00ff */
[----:B------:R-:W-:Y:S02]  /*da30*/  @!P5 IMAD.IADD R11, R11, 0x1, -R0 ;  /* 0x000000010b0bd824 */ /* 0x000fe400078e0a00 */
[----:B------:R-:W-:-:S03]  /*da40*/  IMAD.MOV R9, RZ, RZ, -R9 ;  /* 0x000000ffff097224 */ /* 0x000fc600078e0a09 */
[C---:B------:R-:W-:Y:S01]  /*da50*/  ISETP.GT.U32.AND P5, PT, R0.reuse, R11, PT ;  /* 0x0000000b0000720c */ /* 0x040fe20003fa4070 */
[----:B------:R-:W-:-:S05]  /*da60*/  IMAD R6, R0, R9, R6 ;  /* 0x0000000900067224 */ /* 0x000fca00078e0206 */
[----:B------:R-:W-:-:S07]  /*da70*/  ISETP.GT.U32.AND P6, PT, R0, R6, PT ;  /* 0x000000060000720c */ /* 0x000fce0003fc4070 */
[----:B------:R-:W-:Y:S01]  /*da80*/  @!P5 IMAD.IADD R11, R11, 0x1, -R0 ;  /* 0x000000010b0bd824 */ /* 0x000fe200078e0a00 */
[----:B------:R-:W-:Y:S02]  /*da90*/  ISETP.GT.U32.AND P5, PT, R0, R5, PT ;  /* 0x000000050000720c */ /* 0x000fe40003fa4070 */
[----:B------:R-:W-:-:S03]  /*daa0*/  IABS R13, R19 ;  /* 0x00000013000d7213 */ /* 0x000fc60000000000 */
[----:B------:R-:W-:Y:S02]  /*dab0*/  @!P6 IMAD.IADD R6, R6, 0x1, -R0 ;  /* 0x000000010606e824 */ /* 0x000fe400078e0a00 */
[----:B------:R-:W-:-:S06]  /*dac0*/  IMAD.HI.U32 R8, R2, R13, RZ ;  /* 0x0000000d02087227 */ /* 0x000fcc00078e00ff */
[----:B------:R-:W-:Y:S01]  /*dad0*/  @!P5 IMAD.IADD R5, R5, 0x1, -R0 ;  /* 0x000000010505d824 */ /* 0x000fe200078e0a00 */
[----:B------:R-:W-:Y:S01]  /*dae0*/  ISETP.GT.U32.AND P5, PT, R0, R6, PT ;  /* 0x000000060000720c */ /* 0x000fe20003fa4070 */
[----:B------:R-:W-:Y:S02]  /*daf0*/  IMAD.MOV R8, RZ, RZ, -R8 ;  /* 0x000000ffff087224 */ /* 0x000fe400078e0a08 */
[----:B------:R-:W-:Y:S01]  /*db00*/  IMAD.HI.U32 R12, R2, R4, RZ ;  /* 0x00000004020c7227 */ /* 0x000fe200078e00ff */
[----:B------:R-:W-:-:S03]  /*db10*/  ISETP.GE.AND P0, PT, R15, RZ, PT ;  /* 0x000000ff0f00720c */ /* 0x000fc60003f06270 */
[----:B-1----:R-:W-:-:S04]  /*db20*/  IMAD.HI.U32 R14, R2, R10, RZ ;  /* 0x0000000a020e7227 */ /* 0x002fc800078e00ff */
[----:B------:R-:W-:Y:S02]  /*db30*/  IMAD R13, R0, R8, R13 ;  /* 0x00000008000d7224 */ /* 0x000fe400078e020d */
[----:B------:R-:W-:Y:S02]  /*db40*/  IMAD.MOV R12, RZ, RZ, -R12 ;  /* 0x000000ffff0c7224 */ /* 0x000fe400078e0a0c */
[----:B------:R-:W-:Y:S02]  /*db50*/  IMAD.MOV R14, RZ, RZ, -R14 ;  /* 0x000000ffff0e7224 */ /* 0x000fe400078e0a0e */
[----:B------:R-:W-:Y:S01]  /*db60*/  @!P5 IMAD.IADD R6, R6, 0x1, -R0 ;  /* 0x000000010606d824 */ /* 0x000fe200078e0a00 */
[C---:B------:R-:W-:Y:S01]  /*db70*/  ISETP.GT.U32.AND P5, PT, R0.reuse, R13, PT ;  /* 0x0000000d0000720c */ /* 0x040fe20003fa4070 */
[C---:B------:R-:W-:Y:S02]  /*db80*/  IMAD R4, R0.reuse, R12, R4 ;  /* 0x0000000c00047224 */ /* 0x040fe400078e0204 */
[----:B------:R-:W-:Y:S01]  /*db90*/  IMAD R10, R0, R14, R10 ;  /* 0x0000000e000a7224 */ /* 0x000fe200078e020a */
[----:B------:R-:W-:Y:S01]  /*dba0*/  IABS R9, R18 ;  /* 0x0000001200097213 */ /* 0x000fe20000000000 */
[----:B------:R-:W-:-:S04]  /*dbb0*/  IMAD.HI.U32 R12, R2, R7, RZ ;  /* 0x00000007020c7227 */ /* 0x000fc800078e00ff */
[----:B------:R-:W-:Y:S02]  /*dbc0*/  IMAD.MOV.U32 R14, RZ, RZ, R11 ;  /* 0x000000ffff0e7224 */ /* 0x000fe400078e000b */
[----:B------:R-:W-:Y:S02]  /*dbd0*/  IMAD.MOV.U32 R18, RZ, RZ, R6 ;  /* 0x000000ffff127224 */ /* 0x000fe400078e0006 */
[----:B------:R-:W-:Y:S02]  /*dbe0*/  IMAD.MOV R12, RZ, RZ, -R12 ;  /* 0x000000ffff0c7224 */ /* 0x000fe400078e0a0c */
[----:B------:R-:W-:Y:S01]  /*dbf0*/  @!P4 IMAD.MOV R14, RZ, RZ, -R14 ;  /* 0x000000ffff0ec224 */ /* 0x000fe200078e0a0e */
[----:B------:R-:W-:Y:S01]  /*dc00*/  ISETP.GE.AND P3, PT, R19, RZ, PT ;  /* 0x000000ff1300720c */ /* 0x000fe20003f66270 */
[----:B------:R-:W-:Y:S01]  /*dc10*/  @!P0 IMAD.MOV R18, RZ, RZ, -R18 ;  /* 0x000000ffff128224 */ /* 0x000fe200078e0a12 */
[----:B------:R-:W4:Y:S01]  /*dc20*/  LDL.LU R19, [R1+0x544] ;  /* 0x0005440001137983 */ /* 0x000f220000300800 */
[----:B------:R-:W-:-:S03]  /*dc30*/  IMAD R7, R0, R12, R7 ;  /* 0x0000000c00077224 */ /* 0x000fc600078e0207 */
[----:B------:R-:W-:Y:S01]  /*dc40*/  STL [R1+0xa4], R14 ;  /* 0x0000a40e01007387 */ /* 0x000fe20000100800 */
[----:B------:R-:W-:Y:S01]  /*dc50*/  @!P5 IMAD.IADD R13, R13, 0x1, -R0 ;  /* 0x000000010d0dd824 */ /* 0x000fe200078e0a00 */
[----:B--2---:R-:W-:Y:S02]  /*dc60*/  IABS R12, R23 ;  /* 0x00000017000c7213 */ /* 0x004fe40000000000 */
[----:B------:R-:W2:Y:S04]  /*dc70*/  LDL.LU R23, [R1+0x548] ;  /* 0x0005480001177983 */ /* 0x000ea80000300800 */
[----:B------:R0:W-:Y:S01]  /*dc80*/  STL [R1+0xa0], R18 ;  /* 0x0000a01201007387 */ /* 0x0001e20000100800 */
[----:B---3--:R-:W-:-:S03]  /*dc90*/  ISETP.GE.AND P5, PT, R20, RZ, PT ;  /* 0x000000ff1400720c */ /* 0x008fc60003fa6270 */
[----:B0-----:R-:W3:Y:S04]  /*dca0*/  LDL.LU R18, [R1+0x1c3c] ;  /* 0x001c3c0001127983 */ /* 0x001ee80000300800 */
[----:B------:R-:W2:Y:S01]  /*dcb0*/  LDL.LU R20, [R1+0x1c38] ;  /* 0x001c380001147983 */ /* 0x000ea20000300800 */
[C---:B------:R-:W-:Y:S02]  /*dcc0*/  ISETP.GT.U32.AND P6, PT, R0.reuse, R4, PT ;  /* 0x000000040000720c */ /* 0x040fe40003fc4070 */
[C---:B------:R-:W-:Y:S02]  /*dcd0*/  ISETP.GT.U32.AND P4, PT, R0.reuse, R5, PT ;  /* 0x000000050000720c */ /* 0x040fe40003f84070 */
[----:B------:R-:W-:-:S09]  /*dce0*/  ISETP.GT.U32.AND P0, PT, R0, R10, PT ;  /* 0x0000000a0000720c */ /* 0x000fd20003f04070 */
[--C-:B------:R-:W-:Y:S02]  /*dcf0*/  @!P6 IMAD.IADD R4, R4, 0x1, -R0.reuse ;  /* 0x000000010404e824 */ /* 0x100fe400078e0a00 */
[--C-:B------:R-:W-:Y:S01]  /*dd00*/  @!P4 IMAD.IADD R5, R5, 0x1, -R0.reuse ;  /* 0x000000010505c824 */ /* 0x100fe200078e0a00 */
[C---:B------:R-:W-:Y:S02]  /*dd10*/  ISETP.GT.U32.AND P4, PT, R0.reuse, R7, PT ;  /* 0x000000070000720c */ /* 0x040fe40003f84070 */
[----:B------:R-:W-:Y:S02]  /*dd20*/  ISETP.GT.U32.AND P6, PT, R0, R4, PT ;  /* 0x000000040000720c */ /* 0x000fe40003fc4070 */
[----:B------:R-:W-:Y:S01]  /*dd30*/  IABS R11, R16 ;  /* 0x00000010000b7213 */ /* 0x000fe20000000000 */
[----:B------:R-:W-:-:S04]  /*dd40*/  @!P0 IMAD.IADD R10, R10, 0x1, -R0 ;  /* 0x000000010a0a8824 */ /* 0x000fc800078e0a00 */
[----:B------:R-:W-:-:S04]  /*dd50*/  IMAD.HI.U32 R6, R2, R11, RZ ;  /* 0x0000000b02067227 */ /* 0x000fc800078e00ff */
[----:B------:R-:W-:Y:S01]  /*dd60*/  @!P4 IMAD.IADD R7, R7, 0x1, -R0 ;  /* 0x000000010707c824 */ /* 0x000fe200078e0a00 */
[----:B------:R-:W-:Y:S01]  /*dd70*/  ISETP.GT.U32.AND P4, PT, R0, R10, PT ;  /* 0x0000000a0000720c */ /* 0x000fe20003f84070 */
[----:B------:R-:W-:-:S04]  /*dd80*/  IMAD.HI.U32 R15, R2, R12, RZ ;  /* 0x0000000c020f7227 */ /* 0x000fc800078e00ff */
[----:B------:R-:W-:Y:S02]  /*dd90*/  IMAD.MOV R6, RZ, RZ, -R6 ;  /* 0x000000ffff067224 */ /* 0x000fe400078e0a06 */
[----:B------:R-:W-:Y:S02]  /*dda0*/  @!P6 IMAD.IADD R4, R4, 0x1, -R0 ;  /* 0x000000010404e824 */ /* 0x000fe400078e0a00 */
[----:B------:R-:W-:Y:S02]  /*ddb0*/  IMAD.MOV R15, RZ, RZ, -R15 ;  /* 0x000000ffff0f7224 */ /* 0x000fe400078e0a0f */
[C---:B------:R-:W-:Y:S02]  /*ddc0*/  IMAD R11, R0.reuse, R6, R11 ;  /* 0x00000006000b7224 */ /* 0x040fe400078e020b */
[----:B------:R-:W-:Y:S02]  /*ddd0*/  IMAD.MOV.U32 R6, RZ, RZ, R4 ;  /* 0x000000ffff067224 */ /* 0x000fe400078e0004 */
[----:B------:R-:W-:-:S02]  /*dde0*/  IMAD R12, R0, R15, R12 ;  /* 0x0000000f000c7224 */ /* 0x000fc400078e020c */
[----:B------:R-:W-:Y:S01]  /*ddf0*/  @!P2 IMAD.MOV R5, RZ, RZ, -R5 ;  /* 0x000000ffff05a224 */ /* 0x000fe200078e0a05 */
[----:B------:R-:W3:Y:S01]  /*de00*/  LDL.LU R15, [R1+0x538] ;  /* 0x00053800010f7983 */ /* 0x000ee20000300800 */
[----:B------:R-:W-:Y:S02]  /*de10*/  @!P1 IMAD.MOV R6, RZ, RZ, -R6 ;  /* 0x000000ffff069224 */ /* 0x000fe400078e0a06 */
[----:B------:R-:W-:Y:S01]  /*de20*/  @!P4 IMAD.IADD R10, R10, 0x1, -R0 ;  /* 0x000000010a0ac824 */ /* 0x000fe200078e0a00 */
[----:B------:R-:W-:Y:S04]  /*de30*/  STL [R1+0x98], R5 ;  /* 0x0000980501007387 */ /* 0x000fe80000100800 */
[----:B------:R-:W-:Y:S01]  /*de40*/  STL [R1+0x94], R6 ;  /* 0x0000940601007387 */ /* 0x000fe20000100800 */
[----:B------:R-:W-:-:S04]  /*de50*/  IMAD.HI.U32 R8, R2, R9, RZ ;  /* 0x0000000902087227 */ /* 0x000fc800078e00ff */
[----:B------:R-:W-:Y:S01]  /*de60*/  IMAD.MOV R8, RZ, RZ, -R8 ;  /* 0x000000ffff087224 */ /* 0x000fe200078e0a08 */
[----:B--2---:R-:W-:Y:S01]  /*de70*/  ISETP.GE.AND P4, PT, R20, RZ, PT ;  /* 0x000000ff1400720c */ /* 0x004fe20003f86270 */
[----:B------:R-:W-:Y:S02]  /*de80*/  IMAD.MOV.U32 R20, RZ, RZ, R24 ;  /* 0x000000ffff147224 */ /* 0x000fe400078e0018 */
[----:B------:R-:W2:Y:S01]  /*de90*/  LDL.LU R24, [R1+0x54c] ;  /* 0x00054c0001187983 */ /* 0x000ea20000300800 */
[----:B------:R-:W-:-:S05]  /*dea0*/  IMAD R9, R0, R8, R9 ;  /* 0x0000000800097224 */ /* 0x000fca00078e0209 */
[C---:B------:R-:W-:Y:S02]  /*deb0*/  ISETP.GT.U32.AND P6, PT, R0.reuse, R9, PT ;  /* 0x000000090000720c */ /* 0x040fe40003fc4070 */
[C---:B------:R-:W-:Y:S02]  /*dec0*/  ISETP.GT.U32.AND P0, PT, R0.reuse, R13, PT ;  /* 0x0000000d0000720c */ /* 0x040fe40003f04070 */
[----:B------:R-:W-:Y:S02]  /*ded0*/  ISETP.GT.U32.AND P2, PT, R0, R7, PT ;  /* 0x000000070000720c */ /* 0x000fe40003f44070 */
[----:B----4-:R-:W-:-:S07]  /*dee0*/  IABS R8, R21 ;  /* 0x0000001500087213 */ /* 0x010fce0000000000 */
[----:B------:R-:W-:Y:S02]  /*def0*/  @!P6 IMAD.IADD R9, R9, 0x1, -R0 ;  /* 0x000000010909e824 */ /* 0x000fe400078e0a00 */
[----:B------:R-:W-:-:S03]  /*df00*/  IMAD.HI.U32 R14, R2, R8, RZ ;  /* 0x00000008020e7227 */ /* 0x000fc600078e00ff */
[C---:B------:R-:W-:Y:S01]  /*df10*/  ISETP.GT.U32.AND P6, PT, R0.reuse, R9, PT ;  /* 0x000000090000720c */ /* 0x040fe20003fc4070 */
[----:B------:R-:W-:Y:S01]  /*df20*/  IMAD.MOV R14, RZ, RZ, -R14 ;  /* 0x000000ffff0e7224 */ /* 0x000fe200078e0a0e */
[----:B------:R-:W-:Y:S02]  /*df30*/  IABS R4, R19 ;  /* 0x0000001300047213 */ /* 0x000fe40000000000 */
[C---:B------:R-:W-:Y:S01]  /*df40*/  ISETP.GT.U32.AND P1, PT, R0.reuse, R12, PT ;  /* 0x0000000c0000720c */ /* 0x040fe20003f24070 */
[--C-:B------:R-:W-:Y:S02]  /*df50*/  @!P0 IMAD.IADD R13, R13, 0x1, -R0.reuse ;  /* 0x000000010d0d8824 */ /* 0x100fe400078e0a00 */
[----:B------:R-:W-:Y:S01]  /*df60*/  @!P2 IMAD.IADD R7, R7, 0x1, -R0 ;  /* 0x000000010707a824 */ /* 0x000fe200078e0a00 */
[C---:B------:R-:W-:Y:S01]  /*df70*/  ISETP.GT.U32.AND P2, PT, R0.reuse, R11, PT ;  /* 0x0000000b0000720c */ /* 0x040fe20003f44070 */
[----:B------:R-:W-:Y:S02]  /*df80*/  IMAD R8, R0, R14, R8 ;  /* 0x0000000e00087224 */ /* 0x000fe400078e0208 */
[----:B------:R-:W-:-:S04]  /*df90*/  IMAD.HI.U32 R14, R2, R4, RZ ;  /* 0x00000004020e7227 */ /* 0x000fc800078e00ff */
[----:B------:R-:W-:Y:S02]  /*dfa0*/  @!P3 IMAD.MOV R13, RZ, RZ, -R13 ;  /* 0x000000ffff0db224 */ /* 0x000fe400078e0a0d */
[----:B------:R-:W-:Y:S02]  /*dfb0*/  @!P5 IMAD.MOV R10, RZ, RZ, -R10 ;  /* 0x000000ffff0ad224 */ /* 0x000fe400078e0a0a */
[----:B------:R-:W-:Y:S01]  /*dfc0*/  @!P6 IMAD.IADD R9, R9, 0x1, -R0 ;  /* 0x000000010909e824 */ /* 0x000fe200078e0a00 */
[----:B---3--:R-:W-:Y:S01]  /*dfd0*/  ISETP.GE.AND P6, PT, R18, RZ, PT ;  /* 0x000000ff1200720c */ /* 0x008fe20003fc6270 */
[----:B------:R-:W-:Y:S01]  /*dfe0*/  IMAD.MOV R14, RZ, RZ, -R14 ;  /* 0x000000ffff0e7224 */ /* 0x000fe200078e0a0e */
[----:B------:R-:W-:Y:S01]  /*dff0*/  ISETP.GT.U32.AND P0, PT, R0, R8, PT ;  /* 0x000000080000720c */ /* 0x000fe20003f04070 */
[----:B------:R-:W3:Y:S01]  /*e000*/  LDL.LU R18, [R1+0x550] ;  /* 0x0005500001127983 */ /* 0x000ee20000300800 */
[----:B------:R-:W-:-:S03]  /*e010*/  @!P1 IMAD.IADD R12, R12, 0x1, -R0 ;  /* 0x000000010c0c9824 */ /* 0x000fc600078e0a00 */
[----:B------:R-:W-:Y:S01]  /*e020*/  STL [R1+0x90], R13 ;  /* 0x0000900d01007387 */ /* 0x000fe20000100800 */
[----:B------:R-:W-:-:S03]  /*e030*/  IMAD R4, R0, R14, R4 ;  /* 0x0000000e00047224 */ /* 0x000fc600078e0204 */
[----:B------:R0:W-:Y:S01]  /*e040*/  STL [R1+0x8c], R10 ;  /* 0x00008c0a01007387 */ /* 0x0001e20000100800 */
[----:B------:R-:W-:Y:S01]  /*e050*/  @!P2 IMAD.IADD R11, R11, 0x1, -R0 ;  /* 0x000000010b0ba824 */ /* 0x000fe200078e0a00 */
[----:B------:R-:W-:Y:S01]  /*e060*/  ISETP.GT.U32.AND P2, PT, R0, R12, PT ;  /* 0x0000000c0000720c */ /* 0x000fe20003f44070 */
[----:B0-----:R-:W-:-:S04]  /*e070*/  IMAD.MOV.U32 R10, RZ, RZ, R7 ;  /* 0x000000ffff0a7224 */ /* 0x001fc800078e0007 */
[----:B------:R-:W-:Y:S01]  /*e080*/  @!P4 IMAD.MOV R10, RZ, RZ, -R10 ;  /* 0x000000ffff0ac224 */ /* 0x000fe200078e0a0a */
[----:B------:R-:W-:Y:S01]  /*e090*/  ISETP.GT.U32.AND P4, PT, R0, R4, PT ;  /* 0x000000040000720c */ /* 0x000fe20003f84070 */
[----:B------:R-:W-:Y:S01]  /*e0a0*/  @!P0 IMAD.IADD R8, R8, 0x1, -R0 ;  /* 0x0000000108088824 */ /* 0x000fe200078e0a00 */
[----:B------:R-:W-:-:S05]  /*e0b0*/  ISETP.GE.AND P1, PT, R15, RZ, PT ;  /* 0x000000ff0f00720c */ /* 0x000fca0003f26270 */
[----:B------:R-:W-:Y:S01]  /*e0c0*/  @!P2 IMAD.IADD R12, R12, 0x1, -R0 ;  /* 0x000000010c0ca824 */ /* 0x000fe200078e0a00 */
[----:B------:R-:W-:Y:S01]  /*e0d0*/  ISETP.GT.U32.AND P5, PT, R0, R8, PT ;  /* 0x000000080000720c */ /* 0x000fe20003fa4070 */
[----:B------:R-:W-:-:S04]  /*e0e0*/  @!P6 IMAD.MOV R9, RZ, RZ, -R9 ;  /* 0x000000ffff09e224 */ /* 0x000fc800078e0a09 */
[----:B------:R-:W-:Y:S01]  /*e0f0*/  @!P4 IMAD.IADD R4, R4, 0x1, -R0 ;  /* 0x000000010404c824 */ /* 0x000fe200078e0a00 */
[----:B------:R-:W-:Y:S01]  /*e100*/  STL [R1+0x88], R10 ;  /* 0x0000880a01007387 */ /* 0x000fe20000100800 */
[----:B------:R-:W-:-:S03]  /*e110*/  ISETP.GE.AND P6, PT, R16, RZ, PT ;  /* 0x000000ff1000720c */ /* 0x000fc60003fc6270 */
[----:B------:R-:W-:Y:S03]  /*e120*/  STL [R1+0x84], R9 ;  /* 0x0000840901007387 */ /* 0x000fe60000100800 */
[----:B------:R-:W-:Y:S01]  /*e130*/  @!P5 IMAD.IADD R8, R8, 0x1, -R0 ;  /* 0x000000010808d824 */ /* 0x000fe200078e0a00 */
[----:B------:R-:W-:Y:S01]  /*e140*/  ISETP.GE.AND P5, PT, R19, RZ, PT ;  /* 0x000000ff1300720c */ /* 0x000fe20003fa6270 */
[----:B------:R-:W4:Y:S04]  /*e150*/  LDL.LU R16, [R1+0x560] ;  /* 0x0005600001107983 */ /* 0x000f280000300800 */
[----:B------:R-:W4:Y:S01]  /*e160*/  LDL.LU R19, [R1+0x558] ;  /* 0x0005580001137983 */ /* 0x000f220000300800 */
[----:B------:R-:W-:-:S02]  /*e170*/  ISETP.GT.U32.AND P3, PT, R0, R11, PT ;  /* 0x0000000b0000720c */ /* 0x000fc40003f64070 */
[----:B------:R-:W-:Y:S01]  /*e180*/  ISETP.GE.AND P0, PT, R21, RZ, PT ;  /* 0x000000ff1500720c */ /* 0x000fe20003f06270 */
[----:B------:R-:W-:Y:S01]  /*e190*/  IMAD.MOV.U32 R21, RZ, RZ, R20 ;  /* 0x000000ffff157224 */ /* 0x000fe200078e0014 */
[----:B------:R-:W-:-:S09]  /*e1a0*/  IABS R5, R23 ;  /* 0x0000001700057213 */ /* 0x000fd20000000000 */
[----:B------:R-:W-:Y:S01]  /*e1b0*/  @!P3 IMAD.IADD R11, R11, 0x1, -R0 ;  /* 0x000000010b0bb824 */ /* 0x000fe200078e0a00 */
[----:B------:R-:W-:Y:S02]  /*e1c0*/  ISETP.GE.AND P3, PT, R23, RZ, PT ;  /* 0x000000ff1700720c */ /* 0x000fe40003f66270 */
[----:B--2---:R-:W-:Y:S02]  /*e1d0*/  IABS R7, R24 ;  /* 0x0000001800077213 */ /* 0x004fe40000000000 */
[----:B------:R-:W-:Y:S01]  /*e1e0*/  ISETP.GE.AND P4, PT, R24, RZ, PT ;  /* 0x000000ff1800720c */ /* 0x000fe20003f86270 */
[----:B------:R-:W-:Y:S02]  /*e1f0*/  IMAD.MOV.U32 R24, RZ, RZ, R22 ;  /* 0x000000ffff187224 */ /* 0x000fe400078e0016 */
[----:B------:R-:W-:Y:S02]  /*e200*/  IMAD.MOV.U32 R22, RZ, RZ, R3 ;  /* 0x000000ffff167224 */ /* 0x000fe400078e0003 */
[----:B------:R-:W-:-:S04]  /*e210*/  IMAD.MOV.U32 R3, RZ, RZ, R12 ;  /* 0x000000ffff037224 */ /* 0x000fc800078e000c */
[----:B------:R-:W-:-:S05]  /*e220*/  @!P1 IMAD.MOV R3, RZ, RZ, -R3 ;  /* 0x000000ffff039224 */ /* 0x000fca00078e0a03 */
[----:B------:R0:W-:Y:S04]  /*e230*/  STL [R1+0x80], R3 ;  /* 0x0000800301007387 */ /* 0x0001e80000100800 */
[----:B0-----:R-:W2:Y:S04]  /*e240*/  LDL.LU R3, [R1+0x55c] ;  /* 0x00055c0001037983 */ /* 0x001ea80000300800 */
[----:B------:R-:W2:Y:S04]  /*e250*/  LDL.LU R20, [R1+0x568] ;  /* 0x0005680001147983 */ /* 0x000ea80000300800 */
[----:B------:R-:W2:Y:S01]  /*e260*/  LDL R23, [R1+0x564] ;  /* 0x0005640001177983 */ /* 0x000ea20000100800 */
[----:B------:R-:W-:-:S04]  /*e270*/  IMAD.HI.U32 R6, R2, R5, RZ ;  /* 0x0000000502067227 */ /* 0x000fc800078e00ff */
[----:B------:R-:W-:-:S04]  /*e280*/  IMAD.MOV R6, RZ, RZ, -R6 ;  /* 0x000000ffff067224 */ /* 0x000fc800078e0a06 */
[----:B------:R-:W-:Y:S02]  /*e290*/  IMAD R5, R0, R6, R5 ;  /* 0x0000000600057224 */ /* 0x000fe400078e0205 */
[----:B------:R-:W-:-:S03]  /*e2a0*/  IMAD.HI.U32 R10, R2, R7, RZ ;  /* 0x00000007020a7227 */ /* 0x000fc600078e00ff */
[C---:B------:R-:W-:Y:S01]  /*e2b0*/  ISETP.GT.U32.AND P2, PT, R0.reuse, R5, PT ;  /* 0x000000050000720c */ /* 0x040fe20003f44070 */
[----:B------:R-:W-:Y:S01]  /*e2c0*/  IMAD.MOV R10, RZ, RZ, -R10 ;  /* 0x000000ffff0a7224 */ /* 0x000fe200078e0a0a */
[C---:B------:R-:W-:Y:S01]  /*e2d0*/  ISETP.GT.U32.AND P1, PT, R0.reuse, R4, PT ;  /* 0x000000040000720c */ /* 0x040fe20003f24070 */
[----:B------:R-:W-:Y:S02]  /*e2e0*/  IMAD.MOV.U32 R12, RZ, RZ, R8 ;  /* 0x000000ffff0c7224 */ /* 0x000fe400078e0008 */
[----:B------:R-:W-:Y:S02]  /*e2f0*/  IMAD R7, R0, R10, R7 ;  /* 0x0000000a00077224 */ /* 0x000fe400078e0207 */
[----:B------:R-:W-:-:S03]  /*e300*/  @!P0 IMAD.MOV R12, RZ, RZ, -R12 ;  /* 0x000000ffff0c8224 */ /* 0x000fc600078e0a0c */
[----:B------:R-:W-:-:S03]  /*e310*/  ISETP.GT.U32.AND P0, PT, R0, R7, PT ;  /* 0x000000070000720c */ /* 0x000fc60003f04070 */
[----:B------:R-:W-:Y:S02]  /*e320*/  @!P2 IMAD.IADD R5, R5, 0x1, -R0 ;  /* 0x000000010505a824 */ /* 0x000fe400078e0a00 */
[----:B------:R-:W-:-:S03]  /*e330*/  @!P6 IMAD.MOV R11, RZ, RZ, -R11 ;  /* 0x000000ffff0be224 */ /* 0x000fc600078e0a0b */
[----:B------:R-:W-:Y:S01]  /*e340*/  ISETP.GT.U32.AND P2, PT, R0, R5, PT ;  /* 0x000000050000720c */ /* 0x000fe20003f44070 */
[--C-:B------:R-:W-:Y:S01]  /*e350*/  @!P1 IMAD.IADD R4, R4, 0x1, -R0.reuse ;  /* 0x0000000104049824 */ /* 0x100fe200078e0a00 */
[----:B---3--:R-:W-:Y:S01]  /*e360*/  IABS R9, R18 ;  /* 0x0000001200097213 */ /* 0x008fe20000000000 */
[----:B------:R-:W-:Y:S01]  /*e370*/  STL [R1+0x78], R12 ;  /* 0x0000780c01007387 */ /* 0x000fe20000100800 */
[----:B------:R-:W-:Y:S01]  /*e380*/  IABS R6, R21 ;  /* 0x0000001500067213 */ /* 0x000fe20000000000 */
[----:B------:R-:W-:Y:S02]  /*e390*/  @!P0 IMAD.IADD R7, R7, 0x1, -R0 ;  /* 0x0000000107078824 */ /* 0x000fe400078e0a00 */
[----:B------:R0:W-:Y:S01]  /*e3a0*/  STL [R1+0x70], R11 ;  /* 0x0000700b01007387 */ /* 0x0001e20000100800 */
[----:B------:R-:W-:-:S04]  /*e3b0*/  IMAD.HI.U32 R10, R2, R9, RZ ;  /* 0x00000009020a7227 */ /* 0x000fc800078e00ff */
[----:B0-----:R-:W-:Y:S02]  /*e3c0*/  IMAD.MOV.U32 R11, RZ, RZ, R4 ;  /* 0x000000ffff0b7224 */ /* 0x001fe400078e0004 */
[----:B------:R-:W-:-:S04]  /*e3d0*/  IMAD.HI.U32 R8, R2, R6, RZ ;  /* 0x0000000602087227 */ /* 0x000fc800078e00ff */
[----:B------:R-:W-:Y:S01]  /*e3e0*/  @!P5 IMAD.MOV R11, RZ, RZ, -R11 ;  /* 0x000000ffff0bd224 */ /* 0x000fe200078e0a0b */
[C---:B------:R-:W-:Y:S01]  /*e3f0*/  ISETP.GT.U32.AND P5, PT, R0.reuse, R7, PT ;  /* 0x000000070000720c */ /* 0x040fe20003fa4070 */
[----:B------:R-:W-:Y:S02]  /*e400*/  IMAD.MOV R10, RZ, RZ, -R10 ;  /* 0x000000ffff0a7224 */ /* 0x000fe400078e0a0a */
[----:B------:R-:W-:Y:S02]  /*e410*/  @!P2 IMAD.IADD R5, R5, 0x1, -R0 ;  /* 0x000000010505a824 */ /* 0x000fe400078e0a00 */
[----:B------:R-:W-:Y:S02]  /*e420*/  IMAD.MOV R8, RZ, RZ, -R8 ;  /* 0x000000ffff087224 */ /* 0x000fe400078e0a08 */
[----:B------:R-:W-:Y:S02]  /*e430*/  IMAD R9, R0, R10, R9 ;  /* 0x0000000a00097224 */ /* 0x000fe400078e0209 */
[----:B------:R-:W-:-:S02]  /*e440*/  IMAD.MOV.U32 R14, RZ, RZ, R5 ;  /* 0x000000ffff0e7224 */ /* 0x000fc400078e0005 */
[C---:B------:R-:W-:Y:S02]  /*e450*/  IMAD R6, R0.reuse, R8, R6 ;  /* 0x0000000800067224 */ /* 0x040fe400078e0206 */
[----:B------:R-:W-:Y:S01]  /*e460*/  @!P3 IMAD.MOV R14, RZ, RZ, -R14 ;  /* 0x000000ffff0eb224 */ /* 0x000fe200078e0a0e */
[C---:B------:R-:W-:Y:S01]  /*e470*/  ISETP.GT.U32.AND P3, PT, R0.reuse, R9, PT ;  /* 0x000000090000720c */ /* 0x040fe20003f64070 */
[----:B------:R-:W-:Y:S01]  /*e480*/  @!P5 IMAD.IADD R7, R7, 0x1, -R0 ;  /* 0x000000010707d824 */ /* 0x000fe200078e0a00 */
[----:B------:R-:W-:-:S11]  /*e490*/  ISETP.GT.U32.AND P5, PT, R0, R6, PT ;  /* 0x000000060000720c */ /* 0x000fd60003fa4070 */
[--C-:B------:R-:W-:Y:S02]  /*e4a0*/  @!P3 IMAD.IADD R9, R9, 0x1, -R0.reuse ;  /* 0x000000010909b824 */ /* 0x100fe400078e0a00 */
[----:B------:R-:W-:-:S03]  /*e4b0*/  @!P5 IMAD.IADD R6, R6, 0x1, -R0 ;  /* 0x000000010606d824 */ /* 0x000fc600078e0a00 */
[----:B------:R-:W-:Y:S02]  /*e4c0*/  ISETP.GT.U32.AND P5, PT, R0, R9, PT ;  /* 0x000000090000720c */ /* 0x000fe40003fa4070 */
[----:B------:R-:W-:Y:S01]  /*e4d0*/  ISETP.GE.AND P6, PT, R18, RZ, PT ;  /* 0x000000ff1200720c */ /* 0x000fe20003fc6270 */
[----:B------:R-:W-:Y:S01]  /*e4e0*/  IMAD.MOV.U32 R15, RZ, RZ, R7 ;  /* 0x000000ffff0f7224 */ /* 0x000fe200078e0007 */
[----:B------:R-:W-:Y:S02]  /*e4f0*/  ISETP.GE.AND P1, PT, R21, RZ, PT ;  /* 0x000000ff1500720c */ /* 0x000fe40003f26270 */
[----:B----4-:R-:W-:Y:S01]  /*e500*/  IABS R12, R16 ;  /* 0x00000010000c7213 */ /* 0x010fe20000000000 */
[----:B------:R-:W-:-:S06]  /*e510*/  @!P4 IMAD.MOV R15, RZ, RZ, -R15 ;  /* 0x000000ffff0fc224 */ /* 0x000fcc00078e0a0f */
[----:B------:R-:W-:Y:S01]  /*e520*/  @!P5 IMAD.IADD R9, R9, 0x1, -R0 ;  /* 0x000000010909d824 */ /* 0x000fe200078e0a00 */
[----:B------:R-:W-:Y:S02]  /*e530*/  ISETP.GE.AND P2, PT, R19, RZ, PT ;  /* 0x000000ff1300720c */ /* 0x000fe40003f46270 */
[----:B------:R-:W-:Y:S02]  /*e540*/  IABS R4, R19 ;  /* 0x0000001300047213 */ /* 0x000fe40000000000 */
[----:B--2---:R-:W-:Y:S02]  /*e550*/  ISETP.GE.AND P0, PT, R3, RZ, PT ;  /* 0x000000ff0300720c */ /* 0x004fe40003f06270 */
[----:B------:R-:W-:Y:S02]  /*e560*/  IABS R13, R3 ;  /* 0x00000003000d7213 */ /* 0x000fe40000000000 */
[----:B------:R-:W2:Y:S04]  /*e570*/  LDL.LU R3, [R1+0x56c] ;  /* 0x00056c0001037983 */ /* 0x000ea80000300800 */
[----:B------:R0:W-:Y:S04]  /*e580*/  STL [R1+0x6c], R11 ;  /* 0x00006c0b01007387 */ /* 0x0001e80000100800 */
[----:B------:R-:W3:Y:S04]  /*e590*/  LDL.LU R18, [R1+0x570] ;  /* 0x0005700001127983 */ /* 0x000ee80000300800 */
[----:B------:R-:W4:Y:S04]  /*e5a0*/  LDL.LU R21, [R1+0x574] ;  /* 0x0005740001157983 */ /* 0x000f280000300800 */
[----:B------:R1:W-:Y:S01]  /*e5b0*/  STL [R1+0x1c34], R16 ;  /* 0x001c341001007387 */ /* 0x0003e20000100800 */
[----:B0-----:R-:W-:-:S03]  /*e5c0*/  IABS R11, R23 ;  /* 0x00000017000b7213 */ /* 0x001fc60000000000 */
[----:B------:R-:W-:Y:S01]  /*e5d0*/  STL [R1+0x68], R14 ;  /* 0x0000680e01007387 */ /* 0x000fe20000100800 */
[----:B-1----:R-:W-:-:S03]  /*e5e0*/  IMAD.MOV.U32 R16, RZ, RZ, R9 ;  /* 0x000000ffff107224 */ /* 0x002fc600078e0009 */
[----:B------:R-:W-:Y:S01]  /*e5f0*/  STL [R1+0x64], R15 ;  /* 0x0000640f01007387 */ /* 0x000fe20000100800 */
[----:B------:R-:W-:-:S03]  /*e600*/  @!P6 IMAD.MOV R16, RZ, RZ, -R16 ;  /* 0x000000ffff10e224 */ /* 0x000fc600078e0a10 */
[----:B------:R-:W3:Y:S04]  /*e610*/  LDL.LU R19, [R1+0x578] ;  /* 0x0005780001137983 */ /* 0x000ee80000300800 */
[----:B------:R-:W3:Y:S04]  /*e620*/  LDL.LU R23, [R1+0x57c] ;  /* 0x00057c0001177983 */ /* 0x000ee80000300800 */
[----:B------:R0:W-:Y:S04]  /*e630*/  STL [R1+0x5c], R16 ;  /* 0x00005c1001007387 */ /* 0x0001e80000100800 */
[----:B0-----:R-:W3:Y:S01]  /*e640*/  LDL.LU R16, [R1+0x1c34] ;  /* 0x001c340001107983 */ /* 0x001ee20000300800 */
[----:B------:R-:W-:-:S04]  /*e650*/  IMAD.HI.U32 R10, R2, R4, RZ ;  /* 0x00000004020a7227 */ /* 0x000fc800078e00ff */
[----:B------:R-:W-:-:S04]  /*e660*/  IMAD.MOV R10, RZ, RZ, -R10 ;  /* 0x000000ffff0a7224 */ /* 0x000fc800078e0a0a */
[----:B------:R-:W-:Y:S02]  /*e670*/  IMAD R4, R0, R10, R4 ;  /* 0x0000000a00047224 */ /* 0x000fe400078e0204 */
[----:B------:R-:W-:-:S04]  /*e680*/  IMAD.HI.U32 R10, R2, R11, RZ ;  /* 0x0000000b020a7227 */ /* 0x000fc800078e00ff */
[----:B------:R-:W-:-:S04]  /*e690*/  IMAD.MOV R10, RZ, RZ, -R10 ;  /* 0x000000ffff0a7224 */ /* 0x000fc800078e0a0a */
[----:B------:R-:W-:Y:S02]  /*e6a0*/  IMAD R11, R0, R10, R11 ;  /* 0x0000000a000b7224 */ /* 0x000fe400078e020b */
[----:B------:R-:W-:Y:S01]  /*e6b0*/  IMAD.HI.U32 R5, R2, R13, RZ ;  /* 0x0000000d02057227 */ /* 0x000fe200078e00ff */
[----:B------:R-:W-:-:S03]  /*e6c0*/  ISETP.GT.U32.AND P4, PT, R0, R6, PT ;  /* 0x000000060000720c */ /* 0x000fc60003f84070 */
[----:B------:R-:W-:-:S04]  /*e6d0*/  IMAD.MOV R5, RZ, RZ, -R5 ;  /* 0x000000ffff057224 */ /* 0x000fc800078e0a05 */
[----:B------:R-:W-:-:S05]  /*e6e0*/  IMAD R13, R0, R5, R13 ;  /* 0x00000005000d7224 */ /* 0x000fca00078e020d */
[----:B------:R-:W-:Y:S01]  /*e6f0*/  ISETP.GT.U32.AND P5, PT, R0, R13, PT ;  /* 0x0000000d0000720c */ /* 0x000fe20003fa4070 */
[----:B------:R-:W-:-:S04]  /*e700*/  @!P4 IMAD.IADD R6, R6, 0x1, -R0 ;  /* 0x000000010606c824 */ /* 0x000fc800078e0a00 */
[----:B------:R-:W-:-:S08]  /*e710*/  @!P1 IMAD.MOV R6, RZ, RZ, -R6 ;  /* 0x000000ffff069224 */ /* 0x000fd000078e0a06 */
[----:B------:R-:W-:Y:S01]  /*e720*/  @!P5 IMAD.IADD R13, R13, 0x1, -R0 ;  /* 0x000000010d0dd824 */ /* 0x000fe200078e0a00 */
[----:B--2---:R-:W-:-:S05]  /*e730*/  IABS R10, R3 ;  /* 0x00000003000a7213 */ /* 0x004fca0000000000 */
[----:B------:R-:W-:-:S04]  /*e740*/  IMAD.HI.U32 R15, R2, R10, RZ ;  /* 0x0000000a020f7227 */ /* 0x000fc800078e00ff */
[----:B------:R-:W-:-:S04]  /*e750*/  IMAD.MOV R15, RZ, RZ, -R15 ;  /* 0x000000ffff0f7224 */ /* 0x000fc800078e0a0f */
[----:B------:R-:W-:Y:S02]  /*e760*/  IMAD R10, R0, R15, R10 ;  /* 0x0000000f000a7224 */ /* 0x000fe400078e020a */
[----:B------:R-:W2:Y:S04]  /*e770*/  LDL.LU R15, [R1+0x564] ;  /* 0x00056400010f7983 */ /* 0x000ea80000300800 */
[----:B------:R0:W-:Y:S01]  /*e780*/  STL [R1+0x58], R6 ;  /* 0x0000580601007387 */ /* 0x0001e20000100800 */
[----:B---3--:R-:W-:Y:S01]  /*e790*/  ISETP.GE.AND P5, PT, R16, RZ, PT ;  /* 0x000000ff1000720c */ /* 0x008fe20003fa6270 */
[----:B------:R-:W-:Y:S02]  /*e7a0*/  IMAD.MOV.U32 R16, RZ, RZ, R24 ;  /* 0x000000ffff107224 */ /* 0x000fe400078e0018 */
[----:B------:R-:W3:Y:S01]  /*e7b0*/  LDL.LU R24, [R1+0x580] ;  /* 0x0005800001187983 */ /* 0x000ee20000300800 */
[----:B------:R-:W-:-:S02]  /*e7c0*/  ISETP.GT.U32.AND P3, PT, R0, R4, PT ;  /* 0x000000040000720c */ /* 0x000fc40003f64070 */
[----:B------:R-:W-:Y:S01]  /*e7d0*/  IABS R8, R20 ;  /* 0x0000001400087213 */ /* 0x000fe20000000000 */
[----:B------:R-:W-:-:S04]  /*e7e0*/  IMAD.HI.U32 R14, R2, R12, RZ ;  /* 0x0000000c020e7227 */ /* 0x000fc800078e00ff */
[----:B------:R-:W-:-:S06]  /*e7f0*/  IMAD.HI.U32 R5, R2, R8, RZ ;  /* 0x0000000802057227 */ /* 0x000fcc00078e00ff */
[----:B------:R-:W-:-:S05]  /*e800*/  @!P3 IMAD.IADD R4, R4, 0x1, -R0 ;  /* 0x000000010404b824 */ /* 0x000fca00078e0a00 */
[C---:B------:R-:W-:Y:S01]  /*e810*/  ISETP.GT.U32.AND P3, PT, R0.reuse, R4, PT ;  /* 0x000000040000720c */ /* 0x040fe20003f64070 */
[----:B------:R-:W-:Y:S02]  /*e820*/  IMAD.MOV R14, RZ, RZ, -R14 ;  /* 0x000000ffff0e7224 */ /* 0x000fe400078e0a0e */
[----:B------:R-:W-:Y:S02]  /*e830*/  IMAD.MOV R5, RZ, RZ, -R5 ;  /* 0x000000ffff057224 */ /* 0x000fe400078e0a05 */
[C---:B------:R-:W-:Y:S02]  /*e840*/  IMAD R12, R0.reuse, R14, R12 ;  /* 0x0000000e000c7224 */ /* 0x040fe400078e020c */
[----:B------:R-:W-:-:S03]  /*e850*/  IMAD R8, R0, R5, R8 ;  /* 0x0000000500087224 */ /* 0x000fc600078e0208 */
[----:B------:R-:W-:-:S03]  /*e860*/  ISETP.GT.U32.AND P6, PT, R0, R12, PT ;  /* 0x0000000c0000720c */ /* 0x000fc60003fc4070 */
[----:B------:R-:W-:Y:S01]  /*e870*/  @!P3 IMAD.IADD R4, R4, 0x1, -R0 ;  /* 0x000000010404b824 */ /* 0x000fe200078e0a00 */
[C---:B------:R-:W-:Y:S02]  /*e880*/  ISETP.GT.U32.AND P3, PT, R0.reuse, R8, PT ;  /* 0x000000080000720c */ /* 0x040fe40003f64070 */
[----:B------:R-:W-:Y:S02]  /*e890*/  ISETP.GT.U32.AND P4, PT, R0, R11, PT ;  /* 0x0000000b0000720c */ /* 0x000fe40003f84070 */
[----:B------:R-:W-:-:S05]  /*e8a0*/  IABS R5, R18 ;  /* 0x0000001200057213 */ /* 0x000fca0000000000 */
[----:B------:R-:W-:-:S04]  /*e8b0*/  @!P6 IMAD.IADD R12, R12, 0x1, -R0 ;  /* 0x000000010c0ce824 */ /* 0x000fc800078e0a00 */
[--C-:B------:R-:W-:Y:S02]  /*e8c0*/  @!P3 IMAD.IADD R8, R8, 0x1, -R0.reuse ;  /* 0x000000010808b824 */ /* 0x100fe400078e0a00 */
[----:B------:R-:W-:Y:S01]  /*e8d0*/  @!P4 IMAD.IADD R11, R11, 0x1, -R0 ;  /* 0x000000010b0bc824 */ /* 0x000fe200078e0a00 */
[C---:B------:R-:W-:Y:S02]  /*e8e0*/  ISETP.GT.U32.AND P4, PT, R0.reuse, R12, PT ;  /* 0x0000000c0000720c */ /* 0x040fe40003f84070 */
[----:B------:R-:W-:Y:S01]  /*e8f0*/  ISETP.GT.U32.AND P1, PT, R0, R8, PT ;  /* 0x000000080000720c */ /* 0x000fe20003f24070 */
[----:B------:R-:W-:Y:S01]  /*e900*/  IMAD.HI.U32 R14, R2, R5, RZ ;  /* 0x00000005020e7227 */ /* 0x000fe200078e00ff */
[----:B----4-:R-:W-:Y:S02]  /*e910*/  IABS R7, R21 ;  /* 0x0000001500077213 */ /* 0x010fe40000000000 */
[C---:B------:R-:W-:Y:S01]  /*e920*/  ISETP.GT.U32.AND P6, PT, R0.reuse, R13, PT ;  /* 0x0000000d0000720c */ /* 0x040fe20003fc4070 */
[----:B0-----:R-:W-:Y:S01]  /*e930*/  IMAD.MOV.U32 R6, RZ, RZ, R4 ;  /* 0x000000ffff067224 */ /* 0x001fe200078e0004 */
[----:B------:R-:W-:Y:S01]  /*e940*/  ISETP.GT.U32.AND P3, PT, R0, R11, PT ;  /* 0x0000000b0000720c */ /* 0x000fe20003f64070 */
[----:B------:R-:W-:Y:S01]  /*e950*/  IMAD.HI.U32 R9, R2, R7, RZ ;  /* 0x0000000702097227 */ /* 0x000fe200078e00ff */
[----:B------:R-:W-:-:S03]  /*e960*/  IABS R4, R19 ;  /* 0x0000001300047213 */ /* 0x000fc60000000000 */
[----:B------:R-:W-:Y:S02]  /*e970*/  IMAD.MOV R14, RZ, RZ, -R14 ;  /* 0x000000ffff0e7224 */ /* 0x000fe400078e0a0e */
[----:B------:R-:W-:Y:S01]  /*e980*/  @!P2 IMAD.MOV R6, RZ, RZ, -R6 ;  /* 0x000000ffff06a224 */ /* 0x000fe200078e0a06 */
[C---:B------:R-:W-:Y:S01]  /*e990*/  ISETP.GT.U32.AND P2, PT, R0.reuse, R10, PT ;  /* 0x0000000a0000720c */ /* 0x040fe20003f44070 */
[----:B------:R-:W-:Y:S02]  /*e9a0*/  IMAD.MOV R9, RZ, RZ, -R9 ;  /* 0x000000ffff097224 */ /* 0x000fe400078e0a09 */
[----:B------:R-:W-:Y:S02]  /*e9b0*/  IMAD R5, R0, R14, R5 ;  /* 0x0000000e00057224 */ /* 0x000fe400078e0205 */
[--C-:B------:R-:W-:Y:S01]  /*e9c0*/  @!P4 IMAD.IADD R12, R12, 0x1, -R0.reuse ;  /* 0x000000010c0cc824 */ /* 0x100fe200078e0a00 */
[----:B------:R0:W-:Y:S01]  /*e9d0*/  STL [R1+0x50], R6 ;  /* 0x0000500601007387 */ /* 0x0001e20000100800 */
[----:B------:R-:W-:Y:S01]  /*e9e0*/  @!P1 IMAD.IADD R8, R8, 0x1, -R0 ;  /* 0x0000000108089824 */ /* 0x000fe200078e0a00 */
[----:B------:R-:W-:Y:S01]  /*e9f0*/  ISETP.GE.AND P1, PT, R20, RZ, PT ;  /* 0x000000ff1400720c */ /* 0x000fe20003f26270 */
[----:B------:R-:W-:Y:S01]  /*ea00*/  IMAD.HI.U32 R14, R2, R4, RZ ;  /* 0x00000004020e7227 */ /* 0x000fe200078e00ff */
[----:B------:R-:W4:Y:S03]  /*ea10*/  LDL.LU R20, [R1+0x584] ;  /* 0x0005840001147983 */ /* 0x000f260000300800 */
[----:B------:R-:W-:-:S02]  /*ea20*/  IMAD R7, R0, R9, R7 ;  /* 0x0000000900077224 */ /* 0x000fc400078e0207 */
[----:B------:R-:W-:Y:S01]  /*ea30*/  @!P6 IMAD.IADD R13, R13, 0x1, -R0 ;  /* 0x000000010d0de824 */ /* 0x000fe200078e0a00 */
[C---:B------:R-:W-:Y:S01]  /*ea40*/  ISETP.GT.U32.AND P6, PT, R0.reuse, R5, PT ;  /* 0x000000050000720c */ /* 0x040fe20003fc4070 */
[----:B------:R-:W-:Y:S02]  /*ea50*/  IMAD.MOV R14, RZ, RZ, -R14 ;  /* 0x000000ffff0e7224 */ /* 0x000fe400078e0a0e */
[--C-:B------:R-:W-:Y:S01]  /*ea60*/  @!P3 IMAD.IADD R11, R11, 0x1, -R0.reuse ;  /* 0x000000010b0bb824 */ /* 0x100fe200078e0a00 */
[----:B------:R-:W-:Y:S01]  /*ea70*/  ISETP.GT.U32.AND P3, PT, R0, R7, PT ;  /* 0x000000070000720c */ /* 0x000fe20003f64070 */
[----:B------:R-:W-:Y:S02]  /*ea80*/  @!P2 IMAD.IADD R10, R10, 0x1, -R0 ;  /* 0x000000010a0aa824 */ /* 0x000fe400078e0a00 */
[C---:B------:R-:W-:Y:S02]  /*ea90*/  IMAD R4, R0.reuse, R14, R4 ;  /* 0x0000000e00047224 */ /* 0x040fe400078e0204 */
[----:B------:R-:W-:Y:S01]  /*eaa0*/  @!P0 IMAD.MOV R13, RZ, RZ, -R13 ;  /* 0x000000ffff0d8224 */ /* 0x000fe200078e0a0d */
[----:B------:R-:W-:-:S03]  /*eab0*/  ISETP.GT.U32.AND P0, PT, R0, R10, PT ;  /* 0x0000000a0000720c */ /* 0x000fc60003f04070 */
[--C-:B------:R-:W-:Y:S01]  /*eac0*/  @!P6 IMAD.IADD R5, R5, 0x1, -R0.reuse ;  /* 0x000000010505e824 */ /* 0x100fe200078e0a00 */
[----:B------:R-:W-:Y:S02]  /*ead0*/  IABS R9, R23 ;  /* 0x0000001700097213 */ /* 0x000fe40000000000 */
[----:B------:R-:W-:Y:S01]  /*eae0*/  ISETP.GE.AND P2, PT, R3, RZ, PT ;  /* 0x000000ff0300720c */ /* 0x000fe20003f46270 */
[----:B------:R-:W-:Y:S01]  /*eaf0*/  @!P3 IMAD.IADD R7, R7, 0x1, -R0 ;  /* 0x000000010707b824 */ /* 0x000fe200078e0a00 */
[----:B------:R-:W-:Y:S01]  /*eb00*/  ISETP.GT.U32.AND P3, PT, R0, R5, PT ;  /* 0x000000050000720c */ /* 0x000fe20003f64070 */
[----:B0-----:R-:W-:-:S04]  /*eb10*/  IMAD.HI.U32 R6, R2, R9, RZ ;  /* 0x0000000902067227 */ /* 0x001fc800078e00ff */
[----:B------:R-:W-:Y:S01]  /*eb20*/  @!P5 IMAD.MOV R12, RZ, RZ, -R12 ;  /* 0x000000ffff0cd224 */ /* 0x000fe200078e0a0c */
[----:B------:R-:W-:Y:S01]  /*eb30*/  ISETP.GT.U32.AND P5, PT, R0, R7, PT ;  /* 0x000000070000720c */ /* 0x000fe20003fa4070 */
[----:B------:R-:W-:Y:S02]  /*eb40*/  IMAD.MOV R6, RZ, RZ, -R6 ;  /* 0x000000ffff067224 */ /* 0x000fe400078e0a06 */
[----:B------:R-:W-:Y:S01]  /*eb50*/  @!P0 IMAD.IADD R10, R10, 0x1, -R0 ;  /* 0x000000010a0a8824 */ /* 0x000fe200078e0a00 */
[----:B------:R-:W-:Y:S01]  /*eb60*/  ISETP.GE.AND P6, PT, R18, RZ, PT ;  /* 0x000000ff1200720c */ /* 0x000fe20003fc6270 */
[----:B------:R-:W-:Y:S01]  /*eb70*/  @!P1 IMAD.MOV R8, RZ, RZ, -R8 ;  /* 0x000000ffff089224 */ /* 0x000fe200078e0a08 */
[----:B------:R-:W-:Y:S01]  /*eb80*/  ISETP.GE.AND P1, PT, R21, RZ, PT ;  /* 0x000000ff1500720c */ /* 0x000fe20003f26270 */
[----:B------:R-:W4:Y:S01]  /*eb90*/  LDL.LU R3, [R1+0x1c30] ;  /* 0x001c300001037983 */ /* 0x000f220000300800 */
[----:B------:R-:W-:Y:S02]  /*eba0*/  IMAD R9, R0, R6, R9 ;  /* 0x0000000600097224 */ /* 0x000fe400078e0209 */
[----:B------:R-:W-:Y:S01]  /*ebb0*/  @!P2 IMAD.MOV R10, RZ, RZ, -R10 ;  /* 0x000000ffff0aa224 */ /* 0x000fe200078e0a0a */
[----:B------:R-:W-:Y:S01]  /*ebc0*/  STL [R1+0x4c], R13 ;  /* 0x00004c0d01007387 */ /* 0x000fe20000100800 */
[----:B------:R-:W-:Y:S01]  /*ebd0*/  @!P3 IMAD.IADD R5, R5, 0x1, -R0 ;  /* 0x000000010505b824 */ /* 0x000fe200078e0a00 */
[----:B------:R-:W-:-:S02]  /*ebe0*/  ISETP.GE.AND P3, PT, R19, RZ, PT ;  /* 0x000000ff1300720c */ /* 0x000fc40003f66270 */
[----:B------:R3:W-:Y:S01]  /*ebf0*/  STL [R1+0x48], R12 ;  /* 0x0000480c01007387 */ /* 0x0007e20000100800 */
[----:B------:R-:W-:Y:S01]  /*ec00*/  ISETP.GT.U32.AND P0, PT, R0, R9, PT ;  /* 0x000000090000720c */ /* 0x000fe20003f04070 */
[----:B------:R-:W-:Y:S01]  /*ec10*/  @!P5 IMAD.IADD R7, R7, 0x1, -R0 ;  /* 0x000000010707d824 */ /* 0x000fe200078e0a00 */
[----:B------:R-:W-:-:S03]  /*ec20*/  ISETP.GE.AND P5, PT, R23, RZ, PT ;  /* 0x000000ff1700720c */ /* 0x000fc60003fa6270 */
[----:B------:R-:W-:-:S08]  /*ec30*/  @!P1 IMAD.MOV R7, RZ, RZ, -R7 ;  /* 0x000000ffff079224 */ /* 0x000fd000078e0a07 */
[----:B------:R-:W-:-:S05]  /*ec40*/  @!P0 IMAD.IADD R9, R9, 0x1, -R0 ;  /* 0x0000000109098824 */ /* 0x000fca00078e0a00 */
[----:B------:R-:W-:-:S13]  /*ec50*/  ISETP.GT.U32.AND P0, PT, R0, R9, PT ;  /* 0x000000090000720c */ /* 0x000fda0003f04070 */
[----:B------:R-:W-:Y:S01]  /*ec60*/  @!P0 IMAD.IADD R9, R9, 0x1, -R0 ;  /* 0x0000000109098824 */ /* 0x000fe200078e0a00 */
[----:B------:R-:W-:Y:S02]  /*ec70*/  ISETP.GE.AND P0, PT, R22, RZ, PT ;  /* 0x000000ff1600720c */ /* 0x000fe40003f06270 */
[----:B--2---:R-:W-:-:S13]  /*ec80*/  ISETP.GE.AND P4, PT, R15, RZ, PT ;  /* 0x000000ff0f00720c */ /* 0x004fda0003f86270 */
[----:B------:R-:W-:Y:S01]  /*ec90*/  @!P4 IMAD.MOV R11, RZ, RZ, -R11 ;  /* 0x000000ffff0bc224 */ /* 0x000fe200078e0a0b */
[----:B------:R-:W-:-:S04]  /*eca0*/  ISETP.GT.U32.AND P4, PT, R0, R4, PT ;  /* 0x000000040000720c */ /* 0x000fc80003f84070 */
[----:B------:R-:W-:Y:S09]  /*ecb0*/  STL [R1+0x44], R11 ;  /* 0x0000440b01007387 */ /* 0x000ff20000100800 */
[----:B------:R-:W-:Y:S01]  /*ecc0*/  @!P4 IMAD.IADD R4, R4, 0x1, -R0 ;  /* 0x000000010404c824 */ /* 0x000fe200078e0a00 */
[----:B------:R-:W-:Y:S04]  /*ecd0*/  STL [R1+0x3c], R8 ;  /* 0x00003c0801007387 */ /* 0x000fe80000100800 */
[----:B------:R-:W-:Y:S01]  /*ece0*/  ISETP.GT.U32.AND P2, PT, R0, R4, PT ;  /* 0x000000040000720c */ /* 0x000fe20003f44070 */
[----:B------:R-:W2:Y:S04]  /*ecf0*/  LDL.LU R19, [R1+0x594] ;  /* 0x0005940001137983 */ /* 0x000ea80000300800 */
[----:B------:R0:W-:Y:S01]  /*ed00*/  STL [R1+0x38], R10 ;  /* 0x0000380a01007387 */ /* 0x0001e20000100800 */
[----:B---3--:R-:W-:-:S02]  /*ed10*/  IABS R12, R24 ;  /* 0x00000018000c7213 */ /* 0x008fc40000000000 */
[----:B------:R-:W-:Y:S01]  /*ed20*/  ISETP.GE.AND P4, PT, R24, RZ, PT ;  /* 0x000000ff1800720c */ /* 0x000fe20003f86270 */
[----:B------:R-:W3:Y:S04]  /*ed30*/  LDL.LU R23, [R1+0x598] ;  /* 0x0005980001177983 */ /* 0x000ee80000300800 */
[----:B------:R-:W-:Y:S01]  /*ed40*/  @!P2 IMAD.IADD R4, R4, 0x1, -R0 ;  /* 0x000000010404a824 */ /* 0x000fe200078e0a00 */
[----:B------:R-:W3:Y:S01]  /*ed50*/  LDL.LU R24, [R1+0x59c] ;  /* 0x00059c0001187983 */ /* 0x000ee20000300800 */
[----:B0-----:R-:W-:-:S04]  /*ed60*/  IMAD.MOV.U32 R10, RZ, RZ, R5 ;  /* 0x000000ffff0a7224 */ /* 0x001fc800078e0005 */
[----:B------:R-:W-:-:S05]  /*ed70*/  @!P6 IMAD.MOV R10, RZ, RZ, -R10 ;  /* 0x000000ffff0ae224 */ /* 0x000fca00078e0a0a */
[----:B------:R-:W-:Y:S04]  /*ed80*/  STL [R1+0x34], R10 ;  /* 0x0000340a01007387 */ /* 0x000fe80000100800 */
[----:B------:R0:W-:Y:S02]  /*ed90*/  STL [R1+0x30], R7 ;  /* 0x0000300701007387 */ /* 0x0001e40000100800 */
[----:B0-----:R-:W-:-:S04]  /*eda0*/  IMAD.MOV.U32 R7, RZ, RZ, R4 ;  /* 0x000000ffff077224 */ /* 0x001fc800078e0004 */
[----:B------:R-:W-:Y:S01]  /*edb0*/  @!P3 IMAD.MOV R7, RZ, RZ, -R7 ;  /* 0x000000ffff07b224 */ /* 0x000fe200078e0a07 */
[----:B------:R-:W-:-:S04]  /*edc0*/  ISETP.GE.AND P3, PT, R25, RZ, PT ;  /* 0x000000ff1900720c */ /* 0x000fc80003f66270 */
[----:B------:R0:W-:Y:S01]  /*edd0*/  STL [R1+0x2c], R7 ;  /* 0x00002c0701007387 */ /* 0x0001e20000100800 */
[----:B------:R-:W-:Y:S02]  /*ede0*/  IABS R4, R22 ;  /* 0x0000001600047213 */ /* 0x000fe40000000000 */
[----:B0-----:R-:W-:Y:S02]  /*edf0*/  IABS R7, R25 ;  /* 0x0000001900077213 */ /* 0x001fe40000000000 */
[----:B------:R-:W3:Y:S01]  /*ee00*/  LDL.LU R25, [R1+0x5a0] ;  /* 0x0005a00001197983 */ /* 0x000ee20000300800 */
[----:B------:R-:W-:-:S03]  /*ee10*/  IMAD.MOV.U32 R22, RZ, RZ, R26 ;  /* 0x000000ffff167224 */ /* 0x000fc600078e001a */
[----:B------:R-:W3:Y:S01]  /*ee20*/  LDL.LU R26, [R1+0x5a4] ;  /* 0x0005a400011a7983 */ /* 0x000ee20000300800 */
[----:B------:R-:W-:-:S04]  /*ee30*/  IMAD.HI.U32 R6, R2, R12, RZ ;  /* 0x0000000c02067227 */ /* 0x000fc800078e00ff */
[----:B------:R-:W-:-:S04]  /*ee40*/  IMAD.MOV R6, RZ, RZ, -R6 ;  /* 0x000000ffff067224 */ /* 0x000fc800078e0a06 */
[----:B------:R-:W-:-:S05]  /*ee50*/  IMAD R12, R0, R6, R12 ;  /* 0x00000006000c7224 */ /* 0x000fca00078e020c */
[----:B------:R-:W-:Y:S02]  /*ee60*/  ISETP.GT.U32.AND P6, PT, R0, R12, PT ;  /* 0x0000000c0000720c */ /* 0x000fe40003fc4070 */
[----:B----4-:R-:W-:Y:S02]  /*ee70*/  IABS R13, R20 ;  /* 0x00000014000d7213 */ /* 0x010fe40000000000 */
[----:B------:R-:W-:-:S03]  /*ee80*/  IABS R8, R16 ;  /* 0x0000001000087213 */ /* 0x000fc60000000000 */
[----:B------:R-:W-:-:S06]  /*ee90*/  IMAD.HI.U32 R6, R2, R13, RZ ;  /* 0x0000000d02067227 */ /* 0x000fcc00078e00ff */
[----:B------:R-:W-:Y:S02]  /*eea0*/  @!P6 IMAD.IADD R12, R12, 0x1, -R0 ;  /* 0x000000010c0ce824 */ /* 0x000fe400078e0a00 */
[----:B------:R-:W-:-:S03]  /*eeb0*/  IMAD.HI.U32 R5, R2, R8, RZ ;  /* 0x0000000802057227 */ /* 0x000fc600078e00ff */
[C---:B------:R-:W-:Y:S01]  /*eec0*/  ISETP.GT.U32.AND P6, PT, R0.reuse, R12, PT ;  /* 0x0000000c0000720c */ /* 0x040fe20003fc4070 */
[----:B------:R-:W-:Y:S02]  /*eed0*/  IMAD.MOV R6, RZ, RZ, -R6 ;  /* 0x000000ffff067224 */ /* 0x000fe400078e0a06 */
[----:B------:R-:W-:Y:S02]  /*eee0*/  IMAD.MOV R5, RZ, RZ, -R5 ;  /* 0x000000ffff057224 */ /* 0x000fe400078e0a05 */
[C---:B------:R-:W-:Y:S02]  /*eef0*/  IMAD R13, R0.reuse, R6, R13 ;  /* 0x00000006000d7224 */ /* 0x040fe400078e020d */
[----:B------:R-:W-:Y:S02]  /*ef00*/  IMAD.MOV.U32 R14, RZ, RZ, R9 ;  /* 0x000000ffff0e7224 */ /* 0x000fe400078e0009 */
[C---:B------:R-:W-:Y:S02]  /*ef10*/  IMAD R8, R0.reuse, R5, R8 ;  /* 0x0000000500087224 */ /* 0x040fe400078e0208 */
[----:B------:R-:W-:Y:S01]  /*ef20*/  @!P5 IMAD.MOV R14, RZ, RZ, -R14 ;  /* 0x000000ffff0ed224 */ /* 0x000fe200078e0a0e */
[----:B------:R-:W-:Y:S01]  /*ef30*/  ISETP.GT.U32.AND P5, PT, R0, R13, PT ;  /* 0x0000000d0000720c */ /* 0x000fe20003fa4070 */
[----:B------:R-:W-:Y:S01]  /*ef40*/  @!P6 IMAD.IADD R12, R12, 0x1, -R0 ;  /* 0x000000010c0ce824 */ /* 0x000fe200078e0a00 */
[----:B------:R-:W-:Y:S01]  /*ef50*/  ISETP.GT.U32.AND P6, PT, R0, R8, PT ;  /* 0x000000080000720c */ /* 0x000fe20003fc4070 */
[----:B------:R-:W-:-:S04]  /*ef60*/  IMAD.HI.U32 R11, R2, R4, RZ ;  /* 0x00000004020b7227 */ /* 0x000fc800078e00ff */
[----:B------:R-:W-:-:S06]  /*ef70*/  IMAD.MOV R11, RZ, RZ, -R11 ;  /* 0x000000ffff0b7224 */ /* 0x000fcc00078e0a0b */
[----:B------:R-:W-:Y:S02]  /*ef80*/  @!P5 IMAD.IADD R13, R13, 0x1, -R0 ;  /* 0x000000010d0dd824 */ /* 0x000fe400078e0a00 */
[----:B------:R-:W-:Y:S02]  /*ef90*/  IMAD R4, R0, R11, R4 ;  /* 0x0000000b00047224 */ /* 0x000fe400078e0204 */
[----:B------:R-:W-:Y:S01]  /*efa0*/  @!P6 IMAD.IADD R8, R8, 0x1, -R0 ;  /* 0x000000010808e824 */ /* 0x000fe200078e0a00 */
[----:B------:R-:W-:Y:S01]  /*efb0*/  ISETP.GT.U32.AND P6, PT, R0, R13, PT ;  /* 0x0000000d0000720c */ /* 0x000fe20003fc4070 */
[----:B------:R-:W-:Y:S01]  /*efc0*/  IMAD.HI.U32 R10, R2, R7, RZ ;  /* 0x00000007020a7227 */ /* 0x000fe200078e00ff */
[----:B------:R-:W-:Y:S01]  /*efd0*/  ISETP.GT.U32.AND P5, PT, R0, R4, PT ;  /* 0x000000040000720c */ /* 0x000fe20003fa4070 */
[----:B------:R-:W-:Y:S02]  /*efe0*/  STL [R1+0x28], R14 ;  /* 0x0000280e01007387 */ /* 0x000fe40000100800 */
[----:B------:R-:W-:Y:S01]  /*eff0*/  IMAD.MOV.U32 R15, RZ, RZ, R12 ;  /* 0x000000ffff0f7224 */ /* 0x000fe200078e000c */
[----:B------:R-:W-:Y:S01]  /*f000*/  ISETP.GE.AND P1, PT, R20, RZ, PT ;  /* 0x000000ff1400720c */ /* 0x000fe20003f26270 */
[----:B------:R-:W-:-:S02]  /*f010*/  IMAD.MOV R10, RZ, RZ, -R10 ;  /* 0x000000ffff0a7224 */ /* 0x000fc400078e0a0a */
[----:B------:R-:W-:Y:S01]  /*f020*/  @!P4 IMAD.MOV R15, RZ, RZ, -R15 ;  /* 0x000000ffff0fc224 */ /* 0x000fe200078e0a0f */
[C---:B------:R-:W-:Y:S01]  /*f030*/  ISETP.GT.U32.AND P4, PT, R0.reuse, R8, PT ;  /* 0x000000080000720c */ /* 0x040fe20003f84070 */
[----:B------:R-:W-:Y:S02]  /*f040*/  IMAD R7, R0, R10, R7 ;  /* 0x0000000a00077224 */ /* 0x000fe400078e0207 */
[--C-:B------:R-:W-:Y:S01]  /*f050*/  @!P6 IMAD.IADD R13, R13, 0x1, -R0.reuse ;  /* 0x000000010d0de824 */ /* 0x100fe200078e0a00 */
[----:B------:R-:W-:Y:S01]  /*f060*/  ISETP.GE.AND P2, PT, R16, RZ, PT ;  /* 0x000000ff1000720c */ /* 0x000fe20003f46270 */
[----:B------:R-:W-:Y:S01]  /*f070*/  @!P5 IMAD.IADD R4, R4, 0x1, -R0 ;  /* 0x000000010404d824 */ /* 0x000fe200078e0a00 */
[----:B------:R-:W-:Y:S01]  /*f080*/  ISETP.GT.U32.AND P6, PT, R0, R7, PT ;  /* 0x000000070000720c */ /* 0x000fe20003fc4070 */
[----:B------:R-:W-:-:S03]  /*f090*/  IMAD.MOV.U32 R16, RZ, RZ, R13 ;  /* 0x000000ffff107224 */ /* 0x000fc600078e000d */
[----:B------:R-:W-:Y:S01]  /*f0a0*/  ISETP.GT.U32.AND P5, PT, R0, R4, PT ;  /* 0x000000040000720c */ /* 0x000fe20003fa4070 */
[----:B------:R-:W-:Y:S02]  /*f0b0*/  @!P1 IMAD.MOV R16, RZ, RZ, -R16 ;  /* 0x000000ffff109224 */ /* 0x000fe400078e0a10 */
[--C-:B------:R-:W-:Y:S01]  /*f0c0*/  @!P4 IMAD.IADD R8, R8, 0x1, -R0.reuse ;  /* 0x000000010808c824 */ /* 0x100fe200078e0a00 */
[----:B------:R-:W-:Y:S05]  /*f0d0*/  STL [R1+0x24], R15 ;  /* 0x0000240f01007387 */ /* 0x000fea0000100800 */
[----:B------:R-:W-:-:S04]  /*f0e0*/  @!P6 IMAD.IADD R7, R7, 0x1, -R0 ;  /* 0x000000010707e824 */ /* 0x000fc800078e0a00 */
[----:B------:R-:W-:Y:S01]  /*f0f0*/  @!P5 IMAD.IADD R4, R4, 0x1, -R0 ;  /* 0x000000010404d824 */ /* 0x000fe200078e0a00 */
[----:B------:R-:W-:-:S03]  /*f100*/  IABS R12, R22 ;  /* 0x00000016000c7213 */ /* 0x000fc60000000000 */
[----:B------:R-:W-:Y:S02]  /*f110*/  @!P0 IMAD.MOV R4, RZ, RZ, -R4 ;  /* 0x000000ffff048224 */ /* 0x000fe400078e0a04 */
[----:B------:R-:W-:Y:S02]  /*f120*/  @!P2 IMAD.MOV R8, RZ, RZ, -R8 ;  /* 0x000000ffff08a224 */ /* 0x000fe400078e0a08 */
[----:B------:R-:W-:-:S04]  /*f130*/  IMAD.HI.U32 R13, R2, R12, RZ ;  /* 0x0000000c020d7227 */ /* 0x000fc800078e00ff */
[----:B------:R-:W-:Y:S01]  /*f140*/  IMAD.MOV R13, RZ, RZ, -R13 ;  /* 0x000000ffff0d7224 */ /* 0x000fe200078e0a0d */
[----:B------:R-:W-:Y:S03]  /*f150*/  STL [R1+0x20], R16 ;  /* 0x0000201001007387 */ /* 0x000fe60000100800 */
[----:B------:R-:W-:Y:S01]  /*f160*/  IMAD R12, R0, R13, R12 ;  /* 0x0000000d000c7224 */ /* 0x000fe200078e020c */
[----:B------:R0:W-:Y:S04]  /*f170*/  STL [R1+0x1c], R8 ;  /* 0x00001c0801007387 */ /* 0x0001e80000100800 */
[----:B------:R1:W-:Y:S01]  /*f180*/  STL [R1+0x18], R4 ;  /* 0x0000180401007387 */ /* 0x0003e20000100800 */
[----:B------:R-:W-:-:S05]  /*f190*/  IABS R13, R28 ;  /* 0x0000001c000d7213 */ /* 0x000fca0000000000 */
[----:B0-----:R-:W-:-:S04]  /*f1a0*/  IMAD.HI.U32 R8, R2, R13, RZ ;  /* 0x0000000d02087227 */ /* 0x001fc800078e00ff */
[----:B------:R-:W-:-:S04]  /*f1b0*/  IMAD.MOV R8, RZ, RZ, -R8 ;  /* 0x000000ffff087224 */ /* 0x000fc800078e0a08 */
[----:B------:R-:W-:Y:S01]  /*f1c0*/  IMAD R13, R0, R8, R13 ;  /* 0x00000008000d7224 */ /* 0x000fe200078e020d */
[----:B--2---:R-:W-:-:S05]  /*f1d0*/  IABS R6, R19 ;  /* 0x0000001300067213 */ /* 0x004fca0000000000 */
[----:B------:R-:W-:Y:S01]  /*f1e0*/  IMAD.HI.U32 R14, R2, R6, RZ ;  /* 0x00000006020e7227 */ /* 0x000fe200078e00ff */
[----:B---3--:R-:W-:Y:S02]  /*f1f0*/  IABS R5, R23 ;  /* 0x0000001700057213 */ /* 0x008fe40000000000 */
[----:B------:R-:W-:-:S03]  /*f200*/  IABS R9, R24 ;  /* 0x0000001800097213 */ /* 0x000fc60000000000 */
[----:B------:R-:W-:-:S04]  /*f210*/  IMAD.HI.U32 R11, R2, R5, RZ ;  /* 0x00000005020b7227 */ /* 0x000fc800078e00ff */
[----:B------:R-:W-:-:S04]  /*f220*/  IMAD.HI.U32 R10, R2, R9, RZ ;  /* 0x00000009020a7227 */ /* 0x000fc800078e00ff */
[----:B------:R-:W-:Y:S02]  /*f230*/  IMAD.MOV R14, RZ, RZ, -R14 ;  /* 0x000000ffff0e7224 */ /* 0x000fe400078e0a0e */
[----:B------:R-:W-:Y:S02]  /*f240*/  IMAD.MOV R11, RZ, RZ, -R11 ;  /* 0x000000ffff0b7224 */ /* 0x000fe400078e0a0b */
[----:B------:R-:W-:Y:S02]  /*f250*/  IMAD.MOV R10, RZ, RZ, -R10 ;  /* 0x000000ffff0a7224 */ /* 0x000fe400078e0a0a */
[C---:B------:R-:W-:Y:S02]  /*f260*/  IMAD R6, R0.reuse, R14, R6 ;  /* 0x0000000e00067224 */ /* 0x040fe400078e0206 */
[C---:B------:R-:W-:Y:S02]  /*f270*/  IMAD R5, R0.reuse, R11, R5 ;  /* 0x0000000b00057224 */ /* 0x040fe400078e0205 */
[C---:B------:R-:W-:Y:S01]  /*f280*/  IMAD R9, R0.reuse, R10, R9 ;  /* 0x0000000a00097224 */ /* 0x040fe200078e0209 */
[----:B------:R-:W-:-:S02]  /*f290*/  ISETP.GT.U32.AND P1, PT, R0, R6, PT ;  /* 0x000000060000720c */ /* 0x000fc40003f24070 */
[C---:B------:R-:W-:Y:S02]  /*f2a0*/  ISETP.GT.U32.AND P4, PT, R0.reuse, R5, PT ;  /* 0x000000050000720c */ /* 0x040fe40003f84070 */
[----:B------:R-:W-:Y:S02]  /*f2b0*/  ISETP.GT.U32.AND P5, PT, R0, R9, PT ;  /* 0x000000090000720c */ /* 0x000fe40003fa4070 */
[----:B------:R-:W-:-:S05]  /*f2c0*/  IABS R10, R25 ;  /* 0x00000019000a7213 */ /* 0x000fca0000000000 */
[----:B------:R-:W-:Y:S01]  /*f2d0*/  IMAD.HI.U32 R15, R2, R10, RZ ;  /* 0x0000000a020f7227 */ /* 0x000fe200078e00ff */
[----:B------:R-:W-:-:S03]  /*f2e0*/  IABS R11, R26 ;  /* 0x0000001a000b7213 */ /* 0x000fc60000000000 */
[----:B------:R-:W-:Y:S02]  /*f2f0*/  IMAD.MOV R15, RZ, RZ, -R15 ;  /* 0x000000ffff0f7224 */ /* 0x000fe400078e0a0f */
[----:B------:R-:W-:Y:S01]  /*f300*/  @!P1 IMAD.IADD R6, R6, 0x1, -R0 ;  /* 0x0000000106069824 */ /* 0x000fe200078e0a00 */
[C---:B------:R-:W-:Y:S01]  /*f310*/  ISETP.GT.U32.AND P1, PT, R0.reuse, R7, PT ;  /* 0x000000070000720c */ /* 0x040fe20003f24070 */
[----:B------:R-:W-:Y:S02]  /*f320*/  IMAD R10, R0, R15, R10 ;  /* 0x0000000f000a7224 */ /* 0x000fe400078e020a */
[----:B------:R-:W-:-:S04]  /*f330*/  IMAD.HI.U32 R14, R2, R11, RZ ;  /* 0x0000000b020e7227 */ /* 0x000fc800078e00ff */
[----:B------:R-:W-:Y:S01]  /*f340*/  @!P4 IMAD.IADD R5, R5, 0x1, -R0 ;  /* 0x000000010505c824 */ /* 0x000fe200078e0a00 */
[----:B------:R-:W-:Y:S01]  /*f350*/  ISETP.GT.U32.AND P0, PT, R0, R10, PT ;  /* 0x0000000a0000720c */ /* 0x000fe20003f04070 */
[----:B------:R-:W-:-:S03]  /*f360*/  IMAD.MOV R14, RZ, RZ, -R14 ;  /* 0x000000ffff0e7224 */ /* 0x000fc600078e0a0e */
[C---:B------:R-:W-:Y:S01]  /*f370*/  ISETP.GT.U32.AND P2, PT, R0.reuse, R5, PT ;  /* 0x000000050000720c */ /* 0x040fe20003f44070 */
[C---:B------:R-:W-:Y:S01]  /*f380*/  IMAD R11, R0.reuse, R14, R11 ;  /* 0x0000000e000b7224 */ /* 0x040fe200078e020b */
[----:B------:R-:W-:Y:S01]  /*f390*/  ISETP.GT.U32.AND P4, PT, R0, R6, PT ;  /* 0x000000060000720c */ /* 0x000fe20003f84070 */
[----:B------:R-:W-:-:S03]  /*f3a0*/  @!P1 IMAD.IADD R7, R7, 0x1, -R0 ;  /* 0x0000000107079824 */ /* 0x000fc600078e0a00 */
[----:B------:R-:W-:Y:S01]  /*f3b0*/  ISETP.GT.U32.AND P1, PT, R0, R11, PT ;  /* 0x0000000b0000720c */ /* 0x000fe20003f24070 */
[--C-:B------:R-:W-:Y:S02]  /*f3c0*/  @!P5 IMAD.IADD R9, R9, 0x1, -R0.reuse ;  /* 0x000000010909d824 */ /* 0x100fe400078e0a00 */
[--C-:B------:R-:W-:Y:S01]  /*f3d0*/  @!P0 IMAD.IADD R10, R10, 0x1, -R0.reuse ;  /* 0x000000010a0a8824 */ /* 0x100fe200078e0a00 */
[----:B------:R-:W-:Y:S02]  /*f3e0*/  ISETP.GE.AND P0, PT, R25, RZ, PT ;  /* 0x000000ff1900720c */ /* 0x000fe40003f06270 */
[----:B------:R-:W2:Y:S01]  /*f3f0*/  LDL.LU R25, [R1+0x5b8] ;  /* 0x0005b80001197983 */ /* 0x000ea20000300800 */
[--C-:B------:R-:W-:Y:S01]  /*f400*/  @!P2 IMAD.IADD R5, R5, 0x1, -R0.reuse ;  /* 0x000000010505a824 */ /* 0x100fe200078e0a00 */
[C---:B------:R-:W-:Y:S02]  /*f410*/  ISETP.GT.U32.AND P5, PT, R0.reuse, R9, PT ;  /* 0x000000090000720c */ /* 0x040fe40003fa4070 */
[----:B------:R-:W-:Y:S01]  /*f420*/  ISETP.GT.U32.AND P2, PT, R0, R12, PT ;  /* 0x0000000c0000720c */ /* 0x000fe20003f44070 */
[--C-:B------:R-:W-:Y:S01]  /*f430*/  @!P4 IMAD.IADD R6, R6, 0x1, -R0.reuse ;  /* 0x000000010606c824 */ /* 0x100fe200078e0a00 */
[----:B------:R-:W-:Y:S01]  /*f440*/  ISETP.GE.AND P4, PT, R23, RZ, PT ;  /* 0x000000ff1700720c */ /* 0x000fe20003f86270 */
[----:B------:R-:W-:Y:S01]  /*f450*/  @!P1 IMAD.IADD R11, R11, 0x1, -R0 ;  /* 0x000000010b0b9824 */ /* 0x000fe200078e0a00 */
[----:B------:R-:W-:-:S02]  /*f460*/  ISETP.GE.AND P1, PT, R26, RZ, PT ;  /* 0x000000ff1a00720c */ /* 0x000fc40003f26270 */
[----:B------:R-:W3:Y:S01]  /*f470*/  LDL.LU R26, [R1+0x5bc] ;  /* 0x0005bc00011a7983 */ /* 0x000ee20000300800 */
[----:B------:R-:W-:-:S04]  /*f480*/  ISETP.GE.AND P6, PT, R19, RZ, PT ;  /* 0x000000ff1300720c */ /* 0x000fc80003fc6270 */
[--C-:B------:R-:W-:Y:S01]  /*f490*/  @!P5 IMAD.IADD R9, R9, 0x1, -R0.reuse ;  /* 0x000000010909d824 */ /* 0x100fe200078e0a00 */
[----:B------:R-:W-:Y:S01]  /*f4a0*/  ISETP.GE.AND P5, PT, R24, RZ, PT ;  /* 0x000000ff1800720c */ /* 0x000fe20003fa6270 */
[----:B------:R-:W-:Y:S02]  /*f4b0*/  @!P2 IMAD.IADD R12, R12, 0x1, -R0 ;  /* 0x000000010c0ca824 */ /* 0x000fe400078e0a00 */
[----:B------:R-:W-:Y:S02]  /*f4c0*/  @!P3 IMAD.MOV R7, RZ, RZ, -R7 ;  /* 0x000000ffff07b224 */ /* 0x000fe400078e0a07 */
[----:B------:R-:W-:Y:S01]  /*f4d0*/  @!P4 IMAD.MOV R5, RZ, RZ, -R5 ;  /* 0x000000ffff05c224 */ /* 0x000fe200078e0a05 */
[C---:B------:R-:W-:Y:S02]  /*f4e0*/  ISETP.GT.U32.AND P3, PT, R0.reuse, R12, PT ;  /* 0x0000000c0000720c */ /* 0x040fe40003f64070 */
[----:B------:R-:W-:Y:S01]  /*f4f0*/  ISETP.GT.U32.AND P4, PT, R0, R13, PT ;  /* 0x0000000d0000720c */ /* 0x000fe20003f84070 */
[----:B------:R-:W-:Y:S01]  /*f500*/  @!P6 IMAD.MOV R6, RZ, RZ, -R6 ;  /* 0x000000ffff06e224 */ /* 0x000fe200078e0a06 */
[----:B------:R-:W-:Y:S03]  /*f510*/  STL [R1+0x14], R7 ;  /* 0x0000140701007387 */ /* 0x000fe60000100800 */
[----:B------:R-:W-:Y:S01]  /*f520*/  @!P5 IMAD.MOV R9, RZ, RZ, -R9 ;  /* 0x000000ffff09d224 */ /* 0x000fe200078e0a09 */
[----:B------:R-:W-:Y:S01]  /*f530*/  STL [R1+0x4], R6 ;  /* 0x0000040601007387 */ /* 0x000fe20000100800 */
[----:B------:R-:W-:-:S03]  /*f540*/  IABS R14, R29 ;  /* 0x0000001d000e7213 */ /* 0x000fc60000000000 */
[----:B------:R0:W-:Y:S01]  /*f550*/  STL [R1], R5 ;  /* 0x0000000501007387 */ /* 0x0001e20000100800 */
[--C-:B------:R-:W-:Y:S01]  /*f560*/  @!P3 IMAD.IADD R12, R12, 0x1, -R0.reuse ;  /* 0x000000010c0cb824 */ /* 0x100fe200078e0a00 */
[----:B------:R-:W-:Y:S01]  /*f570*/  ISETP.GE.AND P3, PT, R29, RZ, PT ;  /* 0x000000ff1d00720c */ /* 0x000fe20003f66270 */
[----:B------:R-:W-:Y:S01]  /*f580*/  @!P4 IMAD.IADD R13, R13, 0x1, -R0 ;  /* 0x000000010d0dc824 */ /* 0x000fe200078e0a00 */
[----:B------:R-:W-:Y:S01]  /*f590*/  STL [R1+0x1bac], R9 ;  /* 0x001bac0901007387 */ /* 0x000fe20000100800 */
[----:B------:R-:W-:Y:S02]  /*f5a0*/  IABS R15, R17 ;  /* 0x00000011000f7213 */ /* 0x000fe40000000000 */
[----:B------:R-:W-:Y:S01]  /*f5b0*/  ISETP.GE.AND P4, PT, R17, RZ, PT ;  /* 0x000000ff1100720c */ /* 0x000fe20003f86270 */
[----:B------:R-:W4:Y:S04]  /*f5c0*/  LDL.LU R29, [R1+0x5c0] ;  /* 0x0005c000011d7983 */ /* 0x000f280000300800 */
[----:B------:R-:W4:Y:S01]  /*f5d0*/  LDL.LU R17, [R1+0x5c4] ;  /* 0x0005c40001117983 */ /* 0x000f220000300800 */
[----:B------:R-:W-:Y:S01]  /*f5e0*/  ISETP.GT.U32.AND P2, PT, R0, R10, PT ;  /* 0x0000000a0000720c */ /* 0x000fe20003f44070 */
[----:B-1----:R-:W-:-:S04]  /*f5f0*/  IMAD.HI.U32 R4, R2, R14, RZ ;  /* 0x0000000e02047227 */ /* 0x002fc800078e00ff */
[----:B------:R-:W-:-:S04]  /*f600*/  IMAD.MOV R4, RZ, RZ, -R4 ;  /* 0x000000ffff047224 */ /* 0x000fc800078e0a04 */
[----:B------:R-:W-:-:S04]  /*f610*/  IMAD R14, R0, R4, R14 ;  /* 0x00000004000e7224 */ /* 0x000fc800078e020e */
[----:B------:R-:W-:Y:S01]  /*f620*/  @!P2 IMAD.IADD R10, R10, 0x1, -R0 ;  /* 0x000000010a0aa824 */ /* 0x000fe200078e0a00 */
[C---:B------:R-:W-:Y:S02]  /*f630*/  ISETP.GT.U32.AND P2, PT, R0.reuse, R14, PT ;  /* 0x0000000e0000720c */ /* 0x040fe40003f44070 */
[C---:B------:R-:W-:Y:S01]  /*f640*/  ISETP.GT.U32.AND P6, PT, R0.reuse, R11, PT ;  /* 0x0000000b0000720c */ /* 0x040fe20003fc4070 */
[----:B------:R-:W-:Y:S01]  /*f650*/  @!P0 IMAD.MOV R10, RZ, RZ, -R10 ;  /* 0x000000ffff0a8224 */ /* 0x000fe200078e0a0a */
[----:B------:R-:W-:Y:S02]  /*f660*/  ISETP.GT.U32.AND P0, PT, R0, R13, PT ;  /* 0x0000000d0000720c */ /* 0x000fe40003f04070 */
[----:B------:R-:W-:-:S07]  /*f670*/  ISETP.GE.AND P5, PT, R22, RZ, PT ;  /* 0x000000ff1600720c */ /* 0x000fce0003fa6270 */
[--C-:B------:R-:W-:Y:S02]  /*f680*/  @!P2 IMAD.IADD R14, R14, 0x1, -R0.reuse ;  /* 0x000000010e0ea824 */ /* 0x100fe400078e0a00 */
[----:B------:R-:W-:-:S03]  /*f690*/  @!P6 IMAD.IADD R11, R11, 0x1, -R0 ;  /* 0x000000010b0be824 */ /* 0x000fc600078e0a00 */
[----:B------:R-:W-:Y:S02]  /*f6a0*/  ISETP.GT.U32.AND P2, PT, R0, R14, PT ;  /* 0x0000000e0000720c */ /* 0x000fe40003f44070 */
[----:B------:R-:W-:Y:S01]  /*f6b0*/  ISETP.GE.AND P6, PT, R28, RZ, PT ;  /* 0x000000ff1c00720c */ /* 0x000fe20003fc6270 */
[----:B------:R-:W-:Y:S01]  /*f6c0*/  @!P1 IMAD.MOV R11, RZ, RZ, -R11 ;  /* 0x000000ffff0b9224 */ /* 0x000fe200078e0a0b */
[----:B------:R-:W4:Y:S01]  /*f6d0*/  LDL.LU R28, [R1+0x5c8] ;  /* 0x0005c800011c7983 */ /* 0x000f220000300800 */
[----:B------:R-:W-:-:S03]  /*f6e0*/  @!P0 IMAD.IADD R13, R13, 0x1, -R0 ;  /* 0x000000010d0d8824 */ /* 0x000fc600078e0a00 */
[----:B------:R-:W-:Y:S01]  /*f6f0*/  STL [R1+0x1bb0], R10 ;  /* 0x001bb00a01007387 */ /* 0x000fe20000100800 */
[----:B------:R-:W-:-:S03]  /*f700*/  @!P5 IMAD.MOV R12, RZ, RZ, -R12 ;  /* 0x000000ffff0cd224 */ /* 0x000fc600078e0a0c */
[----:B------:R-:W-:Y:S01]  /*f710*/  STL [R1+0x1bb4], R11 ;  /* 0x001bb40b01007387 */ /* 0x000fe20000100800 */
[----:B------:R-:W-:Y:S02]  /*f720*/  @!P2 IMAD.IADD R14, R14, 0x1, -R0 ;  /* 0x000000010e0ea824 */ /* 0x000fe400078e0a00 */
[----:B------:R-:W-:Y:S02]  /*f730*/  @!P6 IMAD.MOV R13, RZ, RZ, -R13 ;  /* 0x000000ffff0de224 */ /* 0x000fe400078e0a0d */
[----:B------:R-:W-:Y:S02]  /*f740*/  @!P3 IMAD.MOV R14, RZ, RZ, -R14 ;  /* 0x000000ffff0eb224 */ /* 0x000fe400078e0a0e */
[----:B------:R-:W-:-:S04]  /*f750*/  IMAD.HI.U32 R4, R2, R15, RZ ;  /* 0x0000000f02047227 */ /* 0x000fc800078e00ff */
[----:B------:R-:W-:-:S04]  /*f760*/  IMAD.MOV R4, RZ, RZ, -R4 ;  /* 0x000000ffff047224 */ /* 0x000fc800078e0a04 */
[----:B------:R-:W-:-:S05]  /*f770*/  IMAD R15, R0, R4, R15 ;  /* 0x00000004000f7224 */ /* 0x000fca00078e020f */
[----:B------:R-:W-:-:S13]  /*f780*/  ISETP.GT.U32.AND P5, PT, R0, R15, PT ;  /* 0x0000000f0000720c */ /* 0x000fda0003fa4070 */
[----:B------:R-:W-:-:S05]  /*f790*/  @!P5 IMAD.IADD R15, R15, 0x1, -R0 ;  /* 0x000000010f0fd824 */ /* 0x000fca00078e0a00 */
[----:B------:R-:W-:-:S13]  /*f7a0*/  ISETP.GT.U32.AND P5, PT, R0, R15, PT ;  /* 0x0000000f0000720c */ /* 0x000fda0003fa4070 */
[----:B------:R-:W-:-:S04]  /*f7b0*/  @!P5 IMAD.IADD R15, R15, 0x1, -R0 ;  /* 0x000000010f0fd824 */ /* 0x000fc800078e0a00 */
[----:B------:R-:W-:Y:S01]  /*f7c0*/  @!P4 IMAD.MOV R15, RZ, RZ, -R15 ;  /* 0x000000ffff0fc224 */ /* 0x000fe200078e0a0f */
[----:B--2---:R-:W-:Y:S02]  /*f7d0*/  IABS R16, R25 ;  /* 0x0000001900107213 */ /* 0x004fe40000000000 */
[----:B------:R-:W-:Y:S01]  /*f7e0*/  ISETP.GE.AND P1, PT, R25, RZ, PT ;  /* 0x000000ff1900720c */ /* 0x000fe20003f26270 */
[----:B------:R-:W-:Y:S02]  /*f7f0*/  IMAD.MOV.U32 R25, RZ, RZ, R27 ;  /* 0x000000ffff197224 */ /* 0x000fe400078e001b */
[----:B------:R-:W2:Y:S04]  /*f800*/  LDL R27, [R1+0x5d0] ;  /* 0x0005d000011b7983 */ /* 0x000ea80000100800 */
[----:B------:R-:W-:Y:S01]  /*f810*/  STL [R1+0x1bb8], R12 ;  /* 0x001bb80c01007387 */ /* 0x000fe20000100800 */
[----:B---3--:R-:W-:-:S02]  /*f820*/  IABS R18, R26 ;  /* 0x0000001a00127213 */ /* 0x008fc40000000000 */
[----:B------:R-:W-:Y:S01]  /*f830*/  ISETP.GE.AND P0, PT, R26, RZ, PT ;  /* 0x000000ff1a00720c */ /* 0x000fe20003f06270 */
[----:B------:R-:W-:Y:S04]  /*f840*/  STL [R1+0x1bbc], R13 ;  /* 0x001bbc0d01007387 */ /* 0x000fe80000100800 */
[----:B------:R1:W-:Y:S04]  /*f850*/  STL [R1+0x1bc0], R14 ;  /* 0x001bc00e01007387 */ /* 0x0003e80000100800 */
[----:B------:R-:W3:Y:S01]  /*f860*/  LDL R26, [R1+0x5d4] ;  /* 0x0005d400011a7983 */ /* 0x000ee20000100800 */
[----:B0-----:R-:W-:-:S04]  /*f870*/  IMAD.HI.U32 R5, R2, R16, RZ ;  /* 0x0000001002057227 */ /* 0x001fc800078e00ff */
[----:B------:R-:W-:Y:S02]  /*f880*/  IMAD.MOV R5, RZ, RZ, -R5 ;  /* 0x000000ffff057224 */ /* 0x000fe400078e0a05 */
[----:B------:R-:W-:-:S04]  /*f890*/  IMAD.HI.U32 R4, R2, R18, RZ ;  /* 0x0000001202047227 */ /* 0x000fc800078e00ff */
[----:B------:R-:W-:Y:S02]  /*f8a0*/  IMAD R16, R0, R5, R16 ;  /* 0x0000000500107224 */ /* 0x000fe400078e0210 */
[----:B------:R-:W-:-:S03]  /*f8b0*/  IMAD.MOV R4, RZ, RZ, -R4 ;  /* 0x000000ffff047224 */ /* 0x000fc600078e0a04 */
[C---:B------:R-:W-:Y:S01]  /*f8c0*/  ISETP.GT.U32.AND P2, PT, R0.reuse, R16, PT ;  /* 0x000000100000720c */ /* 0x040fe20003f44070 */
[----:B------:R-:W-:Y:S01]  /*f8d0*/  IMAD R18, R0, R4, R18 ;  /* 0x0000000400127224 */ /* 0x000fe200078e0212 */
[----:B----4-:R-:W-:Y:S02]  /*f8e0*/  ISETP.GE.AND P6, PT, R29, RZ, PT ;  /* 0x000000ff1d00720c */ /* 0x010fe40003fc6270 */
[----:B------:R-:W-:Y:S02]  /*f8f0*/  IABS R4, R29 ;  /* 0x0000001d00047213 */ /* 0x000fe40000000000 */
[----:B------:R-:W-:Y:S01]  /*f900*/  ISETP.GE.AND P3, PT, R17, RZ, PT ;  /* 0x000000ff1100720c */ /* 0x000fe20003f66270 */
[----:B------:R-:W4:Y:S01]  /*f910*/  LDL R29, [R1+0x5d8] ;  /* 0x0005d800011d7983 */ /* 0x000f220000100800 */
[----:B------:R-:W-:-:S03]  /*f920*/  IABS R20, R17 ;  /* 0x0000001100147213 */ /* 0x000fc60000000000 */
[----:B------:R-:W4:Y:S04]  /*f930*/  LDL.LU R17, [R1+0x5dc] ;  /* 0x0005dc0001117983 */ /* 0x000f280000300800 */
[----:B-1----:R-:W4:Y:S04]  /*f940*/  LDL.LU R14, [R1+0x5e0] ;  /* 0x0005e000010e7983 */ /* 0x002f280000300800 */
[----:B------:R-:W4:Y:S01]  /*f950*/  LDL.LU R13, [R1+0x5e4] ;  /* 0x0005e400010d7983 */ /* 0x000f220000300800 */
[----:B------:R-:W-:-:S03]  /*f960*/  @!P2 IMAD.IADD R16, R16, 0x1, -R0 ;  /* 0x000000011010a824 */ /* 0x000fc600078e0a00 */
[----:B------:R-:W4:Y:S02]  /*f970*/  LDL.LU R9, [R1+0x5e8] ;  /* 0x0005e80001097983 */ /* 0x000f240000300800 */
[----:B------:R-:W-:Y:S02]  /*f980*/  ISETP.GT.U32.AND P2, PT, R0, R16, PT ;  /* 0x000000100000720c */ /* 0x000fe40003f44070 */
[----:B------:R-:W4:Y:S04]  /*f990*/  LDL.LU R11, [R1+0x5ec] ;  /* 0x0005ec00010b7983 */ /* 0x000f280000300800 */
[----:B------:R-:W4:Y:S04]  /*f9a0*/  LDL.LU R10, [R1+0x5f0] ;  /* 0x0005f000010a7983 */ /* 0x000f280000300800 */
[----:B------:R-:W4:Y:S03]  /*f9b0*/  LDL.LU R12, [R1+0x5f4] ;  /* 0x0005f400010c7983 */ /* 0x000f260000300800 */
[----:B------:R-:W-:Y:S01]  /*f9c0*/  @!P2 IMAD.IADD R16, R16, 0x1, -R0 ;  /* 0x000000011010a824 */ /* 0x000fe200078e0a00 */
[----:B------:R0:W-:Y:S03]  /*f9d0*/  STL [R1+0x1bc4], R15 ;  /* 0x001bc40f01007387 */ /* 0x0001e60000100800 */
[----:B------:R-:W-:Y:S01]  /*f9e0*/  @!P1 IMAD.MOV R16, RZ, RZ, -R16 ;  /* 0x000000ffff109224 */ /* 0x000fe200078e0a10 */
[----:B0-----:R-:W4:Y:S04]  /*f9f0*/  LDL.LU R15, [R1+0x5d0] ;  /* 0x0005d000010f7983 */ /* 0x001f280000300800 */
[----:B------:R0:W-:Y:S04]  /*fa00*/  STL [R1+0x1bc8], R16 ;  /* 0x001bc81001007387 */ /* 0x0001e80000100800 */
[----:B0-----:R-:W4:Y:S01]  /*fa10*/  LDL.LU R16, [R1+0x5cc] ;  /* 0x0005cc0001107983 */ /* 0x001f220000300800 */
[----:B------:R-:W-:-:S04]  /*fa20*/  IMAD.MOV.U32 R5, RZ, RZ, R4 ;  /* 0x000000ffff057224 */ /* 0x000fc800078e0004 */
[----:B------:R-:W-:-:S04]  /*fa30*/  IMAD.HI.U32 R19, R2, R5, RZ ;  /* 0x0000000502137227 */ /* 0x000fc800078e00ff */
[----:B------:R-:W-:Y:S01]  /*fa40*/  IMAD.MOV R19, RZ, RZ, -R19 ;  /* 0x000000ffff137224 */ /* 0x000fe200078e0a13 */
[----:B------:R-:W-:Y:S01]  /*fa50*/  ISETP.GT.U32.AND P5, PT, R0, R18, PT ;  /* 0x000000120000720c */ /* 0x000fe20003fa4070 */
[----:B------:R-:W-:-:S04]  /*fa60*/  IMAD.HI.U32 R4, R2, R20, RZ ;  /* 0x0000001402047227 */ /* 0x000fc800078e00ff */
[----:B------:R-:W-:Y:S02]  /*fa70*/  IMAD R19, R0, R19, R5 ;  /* 0x0000001300137224 */ /* 0x000fe400078e0205 */
[----:B------:R-:W-:-:S03]  /*fa80*/  IMAD.MOV R4, RZ, RZ, -R4 ;  /* 0x000000ffff047224 */ /* 0x000fc600078e0a04 */
[C---:B------:R-:W-:Y:S01]  /*fa90*/  ISETP.GT.U32.AND P2, PT, R0.reuse, R19, PT ;  /* 0x000000130000720c */ /* 0x040fe20003f44070 */
[----:B------:R-:W-:Y:S02]  /*faa0*/  IMAD R20, R0, R4, R20 ;  /* 0x0000000400147224 */ /* 0x000fe400078e0214 */
[----:B------:R-:W-:Y:S01]  /*fab0*/  @!P5 IMAD.IADD R18, R18, 0x1, -R0 ;  /* 0x000000011212d824 */ /* 0x000fe200078e0a00 */
[----:B------:R-:W-:Y:S02]  /*fac0*/  IABS R21, R28 ;  /* 0x0000001c00157213 */ /* 0x000fe40000000000 */
[----:B------:R-:W-:-:S03]  /*fad0*/  ISETP.GT.U32.AND P5, PT, R0, R20, PT ;  /* 0x000000140000720c */ /* 0x000fc60003fa4070 */
[----:B------:R-:W-:-:S04]  /*fae0*/  IMAD.HI.U32 R6, R2, R21, RZ ;  /* 0x0000001502067227 */ /* 0x000fc800078e00ff */
[----:B------:R-:W-:Y:S01]  /*faf0*/  @!P2 IMAD.IADD R19, R19, 0x1, -R0 ;  /* 0x000000011313a824 */ /* 0x000fe200078e0a00 */
[----:B------:R-:W-:Y:S01]  /*fb00*/  ISETP.GT.U32.AND P2, PT, R0, R18, PT ;  /* 0x000000120000720c */ /* 0x000fe20003f44070 */
[----:B------:R-:W-:Y:S01]  /*fb10*/  IMAD.MOV R6, RZ, RZ, -R6 ;  /* 0x000000ffff067224 */ /* 0x000fe200078e0a06 */
[----:B------:R-:W-:-:S03]  /*fb20*/  IABS R22, R25 ;  /* 0x0000001900167213 */ /* 0x000fc60000000000 */
[----:B------:R-:W-:Y:S01]  /*fb30*/  @!P5 IMAD.IADD R20, R20, 0x1, -R0 ;  /* 0x000000011414d824 */ /* 0x000fe200078e0a00 */
[C---:B------:R-:W-:Y:S01]  /*fb40*/  ISETP.GT.U32.AND P5, PT, R0.reuse, R19, PT ;  /* 0x000000130000720c */ /* 0x040fe20003fa4070 */
[----:B------:R-:W-:Y:S02]  /*fb50*/  IMAD R21, R0, R6, R21 ;  /* 0x0000000600157224 */ /* 0x000fe400078e0215 */
[----:B------:R-:W-:Y:S01]  /*fb60*/  IMAD.HI.U32 R5, R2, R22, RZ ;  /* 0x0000001602057227 */ /* 0x000fe200078e00ff */
[----:B------:R-:W-:-:S03]  /*fb70*/  ISETP.GT.U32.AND P4, PT, R0, R20, PT ;  /* 0x000000140000720c */ /* 0x000fc60003f84070 */
[----:B------:R-:W-:Y:S01]  /*fb80*/  @!P2 IMAD.IADD R18, R18, 0x1, -R0 ;  /* 0x000000011212a824 */ /* 0x000fe200078e0a00 */
[----:B------:R-:W-:Y:S01]  /*fb90*/  ISETP.GT.U32.AND P2, PT, R0, R21, PT ;  /* 0x000000150000720c */ /* 0x000fe20003f44070 */
[----:B------:R-:W-:-:S04]  /*fba0*/  IMAD.MOV R5, RZ, RZ, -R5 ;  /* 0x000000ffff057224 */ /* 0x000fc800078e0a05 */
[----:B------:R-:W-:Y:S02]  /*fbb0*/  IMAD R22, R0, R5, R22 ;  /* 0x0000000500167224 */ /* 0x000fe400078e0216 */
[----:B------:R-:W-:-:S03]  /*fbc0*/  @!P5 IMAD.IADD R19, R19, 0x1, -R0 ;  /* 0x000000011313d824 */ /* 0x000fc600078e0a00 */
[----:B------:R-:W-:Y:S01]  /*fbd0*/  ISETP.GT.U32.AND P5, PT, R0, R22, PT ;  /* 0x000000160000720c */ /* 0x000fe20003fa4070 */
[--C-:B------:R-:W-:Y:S02]  /*fbe0*/  @!P4 IMAD.IADD R20, R20, 0x1, -R0.reuse ;  /* 0x000000011414c824 */ /* 0x100fe400078e0a00 */
[----:B------:R-:W-:-:S10]  /*fbf0*/  @!P2 IMAD.IADD R21, R21, 0x1, -R0 ;  /* 0x000000011515a824 */ /* 0x000fd400078e0a00 */
[----:B------:R-:W-:Y:S01]  /*fc00*/  @!P5 IMAD.IADD R22, R22, 0x1, -R0 ;  /* 0x000000011616d824 */ /* 0x000fe200078e0a00 */
[----:B--2---:R-:W-:-:S05]  /*fc10*/  IABS R23, R27 ;  /* 0x0000001b00177213 */ /* 0x004fca0000000000 */
[----:B------:R-:W-:-:S04]  /*fc20*/  IMAD.HI.U32 R4, R2, R23, RZ ;  /* 0x0000001702047227 */ /* 0x000fc800078e00ff */
[----:B------:R-:W-:Y:S01]  /*fc30*/  IMAD.MOV R4, RZ, RZ, -R4 ;  /* 0x000000ffff047224 */ /* 0x000fe200078e0a04 */
[----:B---3--:R-:W-:-:S03]  /*fc40*/  IABS R24, R26 ;  /* 0x0000001a00187213 */ /* 0x008fc60000000000 */
[----:B------:R-:W-:Y:S02]  /*fc50*/  IMAD R23, R0, R4, R23 ;  /* 0x0000000400177224 */ /* 0x000fe400078e0217 */
[----:B------:R-:W-:-:S04]  /*fc60*/  IMAD.HI.U32 R4, R2, R24, RZ ;  /* 0x0000001802047227 */ /* 0x000fc800078e00ff */
[----:B------:R-:W-:-:S04]  /*fc70*/  IMAD.MOV R4, RZ, RZ, -R4 ;  /* 0x000000ffff047224 */ /* 0x000fc800078e0a04 */
[C---:B------:R-:W-:Y:S01]  /*fc80*/  IMAD R24, R0.reuse, R4, R24 ;  /* 0x0000000400187224 */ /* 0x040fe200078e0218 */
[----:B------:R-:W-:-:S04]  /*fc90*/  ISETP.GT.U32.AND P4, PT, R0, R23, PT ;  /* 0x000000170000720c */ /* 0x000fc80003f84070 */
[----:B------:R-:W-:Y:S02]  /*fca0*/  ISETP.GT.U32.AND P2, PT, R0, R24, PT ;  /* 0x000000180000720c */ /* 0x000fe40003f44070 */
[----:B----4-:R-:W-:-:S07]  /*fcb0*/  IABS R25, R29 ;  /* 0x0000001d00197213 */ /* 0x010fce0000000000 */
[--C-:B------:R-:W-:Y:S01]  /*fcc0*/  @!P4 IMAD.IADD R23, R23, 0x1, -R0.reuse ;  /* 0x000000011717c824 */ /* 0x100fe200078e0a00 */
[----:B------:R-:W-:Y:S02]  /*fcd0*/  IABS R26, R17 ;  /* 0x00000011001a7213 */ /* 0x000fe40000000000 */
[----:B------:R-:W-:Y:S01]  /*fce0*/  IABS R27, R14 ;  /* 0x0000000e001b7213 */ /* 0x000fe20000000000 */
[----:B------:R-:W-:Y:S01]  /*fcf0*/  @!P2 IMAD.IADD R24, R24, 0x1, -R0 ;  /* 0x000000011818a824 */ /* 0x000fe200078e0a00 */
[----:B------:R-:W-:Y:S01]  /*fd00*/  ISETP.GT.U32.AND P4, PT, R0, R22, PT ;  /* 0x000000160000720c */ /* 0x000fe20003f84070 */
[----:B------:R-:W-:Y:S01]  /*fd10*/  IMAD.HI.U32 R5, R2, R26, RZ ;  /* 0x0000001a02057227 */ /* 0x000fe200078e00ff */
[----:B------:R-:W-:-:S03]  /*fd20*/  IABS R29, R13 ;  /* 0x0000000d001d7213 */ /* 0x000fc60000000000 */
[----:B------:R-:W-:Y:S01]  /*fd30*/  IMAD.HI.U32 R4, R2, R27, RZ ;  /* 0x0000001b02047227 */ /* 0x000fe200078e00ff */
[----:B------:R-:W-:-:S03]  /*fd40*/  ISETP.GT.U32.AND P1, PT, R0, R24, PT ;  /* 0x000000180000720c */ /* 0x000fc60003f24070 */
[----:B------:R-:W-:Y:S02]  /*fd50*/  IMAD.MOV R5, RZ, RZ, -R5 ;  /* 0x000000ffff057224 */ /* 0x000fe400078e0a05 */
[----:B------:R-:W-:Y:S02]  /*fd60*/  IMAD.MOV R4, RZ, RZ, -R4 ;  /* 0x000000ffff047224 */ /* 0x000fe400078e0a04 */
[----:B------:R-:W-:-:S04]  /*fd70*/  IMAD.HI.U32 R6, R2, R25, RZ ;  /* 0x0000001902067227 */ /* 0x000fc800078e00ff */
[----:B------:R-:W-:-:S04]  /*fd80*/  IMAD.HI.U32 R7, R2, R29, RZ ;  /* 0x0000001d02077227 */ /* 0x000fc800078e00ff */
[C---:B------:R-:W-:Y:S02]  /*fd90*/  IMAD R26, R0.reuse, R5, R26 ;  /* 0x00000005001a7224 */ /* 0x040fe400078e021a */
[----:B------:R-:W-:Y:S01]  /*fda0*/  IMAD R27, R0, R4, R27 ;  /* 0x00000004001b7224 */ /* 0x000fe200078e021b */
[----:B------:R-:W-:Y:S01]  /*fdb0*/  IABS R4, R9 ;  /* 0x0000000900047213 */ /* 0x000fe20000000000 */
[----:B------:R-:W-:Y:S02]  /*fdc0*/  IMAD.MOV R6, RZ, RZ, -R6 ;  /* 0x000000ffff067224 */ /* 0x000fe400078e0a06 */
[----:B------:R-:W-:Y:S02]  /*fdd0*/  IMAD.MOV R7, RZ, RZ, -R7 ;  /* 0x000000ffff077224 */ /* 0x000fe400078e0a07 */
[----:B------:R-:W-:Y:S01]  /*fde0*/  @!P4 IMAD.IADD R22, R22, 0x1, -R0 ;  /* 0x000000011616c824 */ /* 0x000fe200078e0a00 */
[C---:B------:R-:W-:Y:S01]  /*fdf0*/  ISETP.GT.U32.AND P4, PT, R0.reuse, R26, PT ;  /* 0x0000001a0000720c */ /* 0x040fe20003f84070 */
[----:B------:R-:W-:-:S02]  /*fe00*/  IMAD R25, R0, R6, R25 ;  /* 0x0000000600197224 */ /* 0x000fc400078e0219 */
[----:B------:R-:W-:Y:S02]  /*fe10*/  IMAD R29, R0, R7, R29 ;  /* 0x00000007001d7224 */ /* 0x000fe400078e021d */
[----:B------:R-:W-:-:S04]  /*fe20*/  IMAD.HI.U32 R6, R2, R4, RZ ;  /* 0x0000000402067227 */ /* 0x000fc800078e00ff */
[----:B------:R-:W-:Y:S01]  /*fe30*/  @!P1 IMAD.IADD R24, R24, 0x1, -R0 ;  /* 0x0000000118189824 */ /* 0x000fe200078e0a00 */
[----:B------:R-:W-:Y:S01]  /*fe40*/  ISETP.GT.U32.AND P1, PT, R0, R29, PT ;  /* 0x0000001d0000720c */ /* 0x000fe20003f24070 */
[----:B------:R-:W-:-:S04]  /*fe50*/  IMAD.MOV R6, RZ, RZ, -R6 ;  /* 0x000000ffff067224 */ /* 0x000fc800078e0a06 */
[----:B------:R-:W-:Y:S02]  /*fe60*/  IMAD R4, R0, R6, R4 ;  /* 0x0000000600047224 */ /* 0x000fe400078e0204 */
[----:B------:R-:W-:-:S03]  /*fe70*/  @!P4 IMAD.IADD R26, R26, 0x1, -R0 ;  /* 0x000000011a1ac824 */ /* 0x000fc600078e0a00 */
[----:B------:R-:W-:-:S03]  /*fe80*/  ISETP.GT.U32.AND P4, PT, R0, R4, PT ;  /* 0x000000040000720c */ /* 0x000fc60003f84070 */
[--C-:B------:R-:W-:Y:S01]  /*fe90*/  @!P1 IMAD.IADD R29, R29, 0x1, -R0.reuse ;  /* 0x000000011d1d9824 */ /* 0x100fe200078e0a00 */
[----:B------:R-:W-:Y:S02]  /*fea0*/  ISETP.GE.AND P1, PT, R16, RZ, PT ;  /* 0x000000ff1000720c */ /* 0x000fe40003f26270 */
[----:B------:R-:W2:Y:S07]  /*feb0*/  LDL.LU R16, [R1+0x5d4] ;  /* 0x0005d40001107983 */ /* 0x000eae0000300800 */
[----:B------:R-:W-:Y:S01]  /*fec0*/  @!P4 IMAD.IADD R4, R4, 0x1, -R0 ;  /* 0x000000010404c824 */ /* 0x000fe200078e0a00 */
[----:B------:R-:W-:-:S02]  /*fed0*/  ISETP.GE.AND P4, PT, R15, RZ, PT ;  /* 0x000000ff0f00720c */ /* 0x000fc40003f86270 */
[----:B------:R-:W3:Y:S01]  /*fee0*/  LDL.LU R15, [R1+0x5d8] ;  /* 0x0005d800010f7983 */ /* 0x000ee20000300800 */
[C---:B------:R-:W-:Y:S02]  /*fef0*/  ISETP.GT.U32.AND P5, PT, R0.reuse, R21, PT ;  /* 0x000000150000720c */ /* 0x040fe40003fa4070 */
[----:B------:R-:W-:-:S11]  /*ff00*/  ISETP.GT.U32.AND P2, PT, R0, R23, PT ;  /* 0x000000170000720c */ /* 0x000fd60003f44070 */
[----:B------:R-:W-:Y:S01]  /*ff10*/  @!P5 IMAD.IADD R21, R21, 0x1, -R0 ;  /* 0x000000011515d824 */ /* 0x000fe200078e0a00 */
[----:B------:R-:W-:Y:S02]  /*ff20*/  ISETP.GT.U32.AND P5, PT, R0, R25, PT ;  /* 0x000000190000720c */ /* 0x000fe40003fa4070 */
[----:B------:R-:W-:Y:S02]  /*ff30*/  IABS R5, R3 ;  /* 0x0000000300057213 */ /* 0x000fe40000000000 */
[----:B------:R-:W-:-:S03]  /*ff40*/  IABS R6, R11 ;  /* 0x0000000b00067213 */ /* 0x000fc60000000000 */
[----:B------:R-:W-:-:S06]  /*ff50*/  IMAD.HI.U32 R7, R2, R5, RZ ;  /* 0x0000000502077227 */ /* 0x000fcc00078e00ff */
[----:B------:R-:W-:Y:S01]  /*ff60*/  @!P5 IMAD.IADD R25, R25, 0x1, -R0 ;  /* 0x000000011919d824 */ /* 0x000fe200078e0a00 */
[----:B------:R-:W-:Y:S01]  /*ff70*/  ISETP.GE.AND P5, PT, R28, RZ, PT ;  /* 0x000000ff1c00720c */ /* 0x000fe20003fa6270 */
[----:B------:R-:W-:Y:S02]  /*ff80*/  IMAD.MOV R7, RZ, RZ, -R7 ;  /* 0x000000ffff077224 */ /* 0x000fe400078e0a07 */
[----:B------:R-:W-:-:S04]  /*ff90*/  IMAD.HI.U32 R28, R2, R6, RZ ;  /* 0x00000006021c7227 */ /* 0x000fc800078e00ff */
[----:B------:R-:W-:Y:S01]  /*ffa0*/  @!P2 IMAD.IADD R23, R23, 0x1, -R0 ;  /* 0x000000011717a824 */ /* 0x000fe200078e0a00 */
[C---:B------:R-:W-:Y:S01]  /*ffb0*/  ISETP.GT.U32.AND P2, PT, R0.reuse, R27, PT ;  /* 0x0000001b0000720c */ /* 0x040fe20003f44070 */
[C---:B------:R-:W-:Y:S01]  /*ffc0*/  IMAD R5, R0.reuse, R7, R5 ;  /* 0x0000000700057224 */ /* 0x040fe200078e0205 */
[----:B------:R-:W-:Y:S01]  /*ffd0*/  IABS R7, R10 ;  /* 0x0000000a00077213 */ /* 0x000fe20000000000 */
[----:B------:R-:W-:Y:S02]  /*ffe0*/  IMAD.MOV R28, RZ, RZ, -R28 ;  /* 0x000000ffff1c7224 */ /* 0x000fe400078e0a1c */
[----:B------:R-:W-:Y:S01]  /*fff0*/  @!P5 IMAD.MOV R21, RZ, RZ, -R21 ;  /* 0x000000ffff15d224 */ /* 0x000fe200078e0a15 */
[C---:B------:R-:W-:Y:S01]  /*10000*/  ISETP.GT.U32.AND P5, PT, R0.reuse, R29, PT ;  /* 0x0000001d0000720c */ /* 0x040fe20003fa4070 */
[----:B------:R-:W-:Y:S02]  /*10010*/  IMAD R6, R0, R28, R6 ;  /* 0x0000001c00067224 */ /* 0x000fe400078e0206 */
[----:B------:R-:W-:-:S04]  /*10020*/  IMAD.HI.U32 R28, R2, R7, RZ ;  /* 0x00000007021c7227 */ /* 0x000fc800078e00ff */
[----:B------:R-:W-:Y:S02]  /*10030*/  IMAD.MOV R28, RZ, RZ, -R28 ;  /* 0x000000ffff1c7224 */ /* 0x000fe400078e0a1c */
[--C-:B------:R-:W-:Y:S01]  /*10040*/  @!P2 IMAD.IADD R27, R27, 0x1, -R0.reuse ;  /* 0x000000011b1ba824 */ /* 0x100fe200078e0a00 */
[C---:B------:R-:W-:Y:S01]  /*10050*/  ISETP.GT.U32.AND P2, PT, R0.reuse, R5, PT ;  /* 0x000000050000720c */ /* 0x040fe20003f44070 */
[----:B------:R-:W-:Y:S02]  /*10060*/  IMAD R7, R0, R28, R7 ;  /* 0x0000001c00077224 */ /* 0x000fe400078e0207 */
[----:B------:R-:W-:-:S03]  /*10070*/  @!P5 IMAD.IADD R29, R29, 0x1, -R0 ;  /* 0x000000011d1dd824 */ /* 0x000fc600078e0a00 */
[----:B------:R-:W-:-:S07]  /*10080*/  ISETP.GT.U32.AND P5, PT, R0, R7, PT ;  /* 0x000000070000720c */ /* 0x000fce0003fa4070 */
[----:B------:R-:W-:Y:S01]  /*10090*/  @!P2 IMAD.IADD R5, R5, 0x1, -R0 ;  /* 0x000000010505a824 */ /* 0x000fe200078e0a00 */
[----:B------:R-:W-:-:S05]  /*100a0*/  ISETP.GT.U32.AND P2, PT, R0, R26, PT ;  /* 0x0000001a0000720c */ /* 0x000fca0003f44070 */
[----:B------:R-:W-:Y:S01]  /*100b0*/  @!P5 IMAD.IADD R7, R7, 0x1, -R0 ;  /* 0x000000010707d824 */ /* 0x000fe200078e0a00 */
[----:B------:R-:W-:Y:S02]  /*100c0*/  ISETP.GE.AND P5, PT, R9, RZ, PT ;  /* 0x000000ff0900720c */ /* 0x000fe40003fa6270 */
[----:B------:R-:W0:Y:S01]  /*100d0*/  S2R R9, SR_TID.X ;  /* 0x0000000000097919 */ /* 0x000e220000002100 */
[----:B------:R-:W-:Y:S01]  /*100e0*/  @!P0 IMAD.MOV R18, RZ, RZ, -R18 ;  /* 0x000000ffff128224 */ /* 0x000fe200078e0a12 */
[----:B------:R-:W-:Y:S02]  /*100f0*/  IABS R8, R12 ;  /* 0x0000000c00087213 */ /* 0x000fe40000000000 */
[----:B------:R-:W-:Y:S01]  /*10100*/  ISETP.GT.U32.AND P0, PT, R0, R25, PT ;  /* 0x000000190000720c */ /* 0x000fe20003f04070 */
[----:B------:R-:W-:Y:S01]  /*10110*/  @!P2 IMAD.IADD R26, R26, 0x1, -R0 ;  /* 0x000000011a1aa824 */ /* 0x000fe200078e0a00 */
[C---:B------:R-:W-:Y:S01]  /*10120*/  ISETP.GT.U32.AND P2, PT, R0.reuse, R6, PT ;  /* 0x000000060000720c */ /* 0x040fe20003f44070 */
[----:B------:R-:W-:Y:S01]  /*10130*/  @!P6 IMAD.MOV R19, RZ, RZ, -R19 ;  /* 0x000000ffff13e224 */ /* 0x000fe200078e0a13 */
[----:B------:R-:W-:Y:S01]  /*10140*/  ISETP.GT.U32.AND P6, PT, R0, R4, PT ;  /* 0x000000040000720c */ /* 0x000fe20003fc4070 */
[----:B------:R-:W-:-:S04]  /*10150*/  IMAD.HI.U32 R2, R2, R8, RZ ;  /* 0x0000000802027227 */ /* 0x000fc800078e00ff */
[----:B------:R-:W-:Y:S01]  /*10160*/  @!P3 IMAD.MOV R20, RZ, RZ, -R20 ;  /* 0x000000ffff14b224 */ /* 0x000fe200078e0a14 */
[C---:B------:R-:W-:Y:S01]  /*10170*/  ISETP.GT.U32.AND P3, PT, R0.reuse, R27, PT ;  /* 0x0000001b0000720c */ /* 0x040fe20003f64070 */
[----:B------:R-:W-:Y:S01]  /*10180*/  @!P1 IMAD.MOV R22, RZ, RZ, -R22 ;  /* 0x000000ffff169224 */ /* 0x000fe200078e0a16 */
[C---:B------:R-:W-:Y:S01]  /*10190*/  ISETP.GT.U32.AND P1, PT, R0.reuse, R5, PT ;  /* 0x000000050000720c */ /* 0x040fe20003f24070 */
[----:B------:R-:W-:Y:S02]  /*101a0*/  IMAD.MOV R2, RZ, RZ, -R2 ;  /* 0x000000ffff027224 */ /* 0x000fe400078e0a02 */
[----:B------:R-:W-:Y:S02]  /*101b0*/  @!P0 IMAD.IADD R25, R25, 0x1, -R0 ;  /* 0x0000000119198824 */ /* 0x000fe400078e0a00 */
[----:B------:R-:W-:Y:S02]  /*101c0*/  IMAD R8, R0, R2, R8 ;  /* 0x0000000200087224 */ /* 0x000fe400078e0208 */
[----:B------:R-:W-:-:S02]  /*101d0*/  @!P2 IMAD.IADD R6, R6, 0x1, -R0 ;  /* 0x000000010606a824 */ /* 0x000fc400078e0a00 */
[--C-:B------:R-:W-:Y:S01]  /*101e0*/  @!P6 IMAD.IADD R4, R4, 0x1, -R0.reuse ;  /* 0x000000010404e824 */ /* 0x100fe200078e0a00 */
[C---:B------:R-:W-:Y:S01]  /*101f0*/  ISETP.GT.U32.AND P6, PT, R0.reuse, R8, PT ;  /* 0x000000080000720c */ /* 0x040fe20003fc4070 */
[----:B------:R-:W-:Y:S01]  /*10200*/  @!P4 IMAD.MOV R23, RZ, RZ, -R23 ;  /* 0x000000ffff17c224 */ /* 0x000fe200078e0a17 */
[----:B------:R-:W-:Y:S01]  /*10210*/  ISETP.GT.U32.AND P4, PT, R0, R6, PT ;  /* 0x000000060000720c */ /* 0x000fe20003f84070 */
[--C-:B------:R-:W-:Y:S02]  /*10220*/  @!P3 IMAD.IADD R27, R27, 0x1, -R0.reuse ;  /* 0x000000011b1bb824 */ /* 0x100fe400078e0a00 */
[----:B------:R-:W-:Y:S01]  /*10230*/  @!P1 IMAD.IADD R5, R5, 0x1, -R0 ;  /* 0x0000000105059824 */ /* 0x000fe200078e0a00 */
[----:B------:R-:W-:Y:S02]  /*10240*/  ISETP.GE.AND P1, PT, R17, RZ, PT ;  /* 0x000000ff1100720c */ /* 0x000fe40003f26270 */
[C---:B0-----:R-:W-:Y:S02]  /*10250*/  LOP3.LUT R28, R9.reuse, 0x7, RZ, 0xc0, !PT ;  /* 0x00000007091c7812 */ /* 0x041fe400078ec0ff */
[----:B------:R-:W-:Y:S01]  /*10260*/  ISETP.GE.AND P2, PT, R14, RZ, PT ;  /* 0x000000ff0e00720c */ /* 0x000fe20003f46270 */
[----:B------:R-:W-:-:S02]  /*10270*/  IMAD.SHL.U32 R2, R9, 0x2, RZ ;  /* 0x0000000209027824 */ /* 0x000fc400078e00ff */
[--C-:B------:R-:W-:Y:S01]  /*10280*/  @!P6 IMAD.IADD R8, R8, 0x1, -R0.reuse ;  /* 0x000000010808e824 */ /* 0x100fe200078e0a00 */
[----:B------:R-:W-:Y:S01]  /*10290*/  ISETP.GE.AND P6, PT, R11, RZ, PT ;  /* 0x000000ff0b00720c */ /* 0x000fe20003fc6270 */
[----:B------:R-:W-:Y:S01]  /*102a0*/  @!P4 IMAD.IADD R6, R6, 0x1, -R0 ;  /* 0x000000010606c824 */ /* 0x000fe200078e0a00 */
[----:B------:R-:W-:Y:S01]  /*102b0*/  ISETP.GE.AND P4, PT, R10, RZ, PT ;  /* 0x000000ff0a00720c */ /* 0x000fe20003f86270 */
[----:B------:R-:W-:Y:S01]  /*102c0*/  STL [R1+0x1bcc], R18 ;  /* 0x001bcc1201007387 */ /* 0x000fe20000100800 */
[----:B------:R-:W-:Y:S02]  /*102d0*/  IMAD.SHL.U32 R10, R9, 0x80, RZ ;  /* 0x00000080090a7824 */ /* 0x000fe400078e00ff */
[----:B------:R-:W-:Y:S01]  /*102e0*/  IMAD R11, R28, 0x90, RZ ;  /* 0x000000901c0b7824 */ /* 0x000fe200078e02ff */
[----:B------:R-:W-:Y:S01]  /*102f0*/  STL [R1+0x1bd0], R19 ;  /* 0x001bd01301007387 */ /* 0x000fe20000100800 */
[----:B------:R-:W-:-:S03]  /*10300*/  @!P1 IMAD.MOV R26, RZ, RZ, -R26 ;  /* 0x000000ffff1a9224 */ /* 0x000fc600078e0a1a */
[----:B------:R-:W-:Y:S01]  /*10310*/  STL [R1+0x1bd4], R20 ;  /* 0x001bd41401007387 */ /* 0x000fe20000100800 */
[----:B------:R-:W-:-:S03]  /*10320*/  @!P2 IMAD.MOV R27, RZ, RZ, -R27 ;  /* 0x000000ffff1ba224 */ /* 0x000fc600078e0a1b */
[----:B------:R-:W-:Y:S04]  /*10330*/  STL [R1+0x1bd8], R21 ;  /* 0x001bd81501007387 */ /* 0x000fe80000100800 */
[----:B------:R-:W-:Y:S04]  /*10340*/  STL [R1+0x1bdc], R22 ;  /* 0x001bdc1601007387 */ /* 0x000fe80000100800 */
[----:B------:R-:W4:Y:S04]  /*10350*/  LDL.LU R17, [R1+0x1c2c] ;  /* 0x001c2c0001117983 */ /* 0x000f280000300800 */
[----:B------:R-:W-:Y:S01]  /*10360*/  STL [R1+0x1be0], R23 ;  /* 0x001be01701007387 */ /* 0x000fe20000100800 */
[----:B------:R-:W-:-:S02]  /*10370*/  LOP3.LUT R9, R9, 0x3f, RZ, 0xc0, !PT ;  /* 0x0000003f09097812 */ /* 0x000fc400078ec0ff */
[----:B--2---:R-:W-:Y:S02]  /*10380*/  ISETP.GE.AND P0, PT, R16, RZ, PT ;  /* 0x000000ff1000720c */ /* 0x004fe40003f06270 */
[----:B---3--:R-:W-:-:S11]  /*10390*/  ISETP.GE.AND P3, PT, R15, RZ, PT ;  /* 0x000000ff0f00720c */ /* 0x008fd60003f66270 */
[----:B------:R-:W-:Y:S01]  /*103a0*/  @!P0 IMAD.MOV R24, RZ, RZ, -R24 ;  /* 0x000000ffff188224 */ /* 0x000fe200078e0a18 */
[----:B------:R-:W-:Y:S01]  /*103b0*/  ISETP.GE.AND P0, PT, R13, RZ, PT ;  /* 0x000000ff0d00720c */ /* 0x000fe20003f06270 */
[----:B------:R-:W-:-:S05]  /*103c0*/  IMAD R13, R28, 0x110, RZ ;  /* 0x000001101c0d7824 */ /* 0x000fca00078e02ff */
[----:B------:R-:W-:Y:S01]  /*103d0*/  LOP3.LUT R28, R13, 0x10, R2, 0x78, !PT ;  /* 0x000000100d1c7812 */ /* 0x000fe200078e7802 */
[----:B------:R-:W-:-:S03]  /*103e0*/  @!P3 IMAD.MOV R25, RZ, RZ, -R25 ;  /* 0x000000ffff19b224 */ /* 0x000fc600078e0a19 */
[----:B------:R-:W-:Y:S01]  /*103f0*/  LOP3.LUT R28, R28, 0x800, R10, 0xf8, !PT ;  /* 0x000008001c1c7812 */ /* 0x000fe200078ef80a */
[----:B------:R0:W-:Y:S02]  /*10400*/  STL [R1+0x1be4], R24 ;  /* 0x001be41801007387 */ /* 0x0001e40000100800 */
[----:B------:R-:W-:Y:S02]  /*10410*/  @!P0 IMAD.MOV R29, RZ, RZ, -R29 ;  /* 0x000000ffff1d8224 */ /* 0x000fe400078e0a1d */
[----:B------:R-:W-:Y:S04]  /*10420*/  STL [R1+0x1be8], R25 ;  /* 0x001be81901007387 */ /* 0x000fe80000100800 */
[----:B------:R-:W-:Y:S04]  /*10430*/  STL [R1+0x1bec], R26 ;  /* 0x001bec1a01007387 */ /* 0x000fe80000100800 */
[----:B------:R-:W-:Y:S04]  /*10440*/  STL [R1+0x1b30], R28 ;  /* 0x001b301c01007387 */ /* 0x000fe80000100800 */
[----:B------:R-:W-:Y:S04]  /*10450*/  STL [R1+0x1bf0], R27 ;  /* 0x001bf01b01007387 */ /* 0x000fe80000100800 */
[----:B------:R-:W-:Y:S04]  /*10460*/  STL [R1+0x1b34], R3 ;  /* 0x001b340301007387 */ /* 0x000fe80000100800 */
[----:B------:R-:W-:Y:S04]  /*10470*/  STL [R1+0x1bf4], R29 ;  /* 0x001bf41d01007387 */ /* 0x000fe80000100800 */
[----:B0-----:R-:W2:Y:S01]  /*10480*/  LDL.LU R24, [R1+0x4c0] ;  /* 0x0004c00001187983 */ /* 0x001ea20000300800 */
[----:B------:R-:W-:-:S03]  /*10490*/  ISETP.GT.U32.AND P3, PT, R0, R7, PT ;  /* 0x000000070000720c */ /* 0x000fc60003f64070 */
[----:B------:R-:W3:Y:S04]  /*104a0*/  LDL.LU R23, [R1+0x4bc] ;  /* 0x0004bc0001177983 */ /* 0x000ee80000300800 */
[----:B------:R-:W3:Y:S04]  /*104b0*/  LDL.LU R22, [R1+0x4b0] ;  /* 0x0004b00001167983 */ /* 0x000ee80000300800 */
[----:B------:R-:W3:Y:S04]  /*104c0*/  LDL.LU R21, [R1+0x4ac] ;  /* 0x0004ac0001157983 */ /* 0x000ee80000300800 */
[----:B------:R-:W3:Y:S04]  /*104d0*/  LDL.LU R20, [R1+0x4a8] ;  /* 0x0004a80001147983 */ /* 0x000ee80000300800 */
[----:B------:R-:W3:Y:S04]  /*104e0*/  LDL.LU R19, [R1+0x4a4] ;  /* 0x0004a40001137983 */ /* 0x000ee80000300800 */
[----:B------:R-:W3:Y:S04]  /*104f0*/  LDL.LU R18, [R1+0x4a0] ;  /* 0x0004a00001127983 */ /* 0x000ee80000300800 */
[----:B------:R-:W3:Y:S04]  /*10500*/  LDL.LU R16, [R1+0x49c] ;  /* 0x00049c0001107983 */ /* 0x000ee80000300800 */
[----:B------:R-:W3:Y:S01]  /*10510*/  LDL.LU R15, [R1+0x490] ;  /* 0x00049000010f7983 */ /* 0x000ee20000300800 */
[----:B------:R-:W-:Y:S01]  /*10520*/  @!P3 IMAD.IADD R7, R7, 0x1, -R0 ;  /* 0x000000010707b824 */ /* 0x000fe200078e0a00 */
[----:B------:R-:W-:-:S02]  /*10530*/  ISETP.GE.AND P3, PT, R12, RZ, PT ;  /* 0x000000ff0c00720c */ /* 0x000fc40003f66270 */
[----:B------:R-:W3:Y:S04]  /*10540*/  LDL.LU R14, [R1+0x48c] ;  /* 0x00048c00010e7983 */ /* 0x000ee80000300800 */
[----:B------:R-:W3:Y:S04]  /*10550*/  LDL.LU R13, [R1+0x488] ;  /* 0x00048800010d7983 */ /* 0x000ee80000300800 */
[----:B------:R-:W3:Y:S01]  /*10560*/  LDL.LU R12, [R1+0x484] ;  /* 0x00048400010c7983 */ /* 0x000ee20000300800 */
[----:B------:R-:W-:Y:S01]  /*10570*/  LOP3.LUT R2, R11, 0x30, R2, 0x78, !PT ;  /* 0x000000300b027812 */ /* 0x000fe200078e7802 */
[----:B------:R-:W-:-:S02]  /*10580*/  IMAD R2, R9, UR6, RZ ;  /* 0x0000000609027c24 */ /* 0x000fc4000f8e02ff */
[----:B------:R-:W3:Y:S04]  /*10590*/  LDL.LU R10, [R1+0x480] ;  /* 0x00048000010a7983 */ /* 0x000ee80000300800 */
[----:B------:R-:W3:Y:S01]  /*105a0*/  LDL.LU R9, [R1+0x478] ;  /* 0x0004780001097983 */ /* 0x000ee20000300800 */
[----:B------:R-:W-:Y:S01]  /*105b0*/  ISETP.GT.U32.AND P1, PT, R0, R8, PT ;  /* 0x000000080000720c */ /* 0x000fe20003f24070 */
[----:B------:R-:W-:Y:S01]  /*105c0*/  @!P5 IMAD.MOV R4, RZ, RZ, -R4 ;  /* 0x000000ffff04d224 */ /* 0x000fe200078e0a04 */
[----:B------:R-:W-:Y:S01]  /*105d0*/  LEA R2, P2, R2, UR14, 0x1 ;  /* 0x0000000e02027c11 */ /* 0x000fe2000f8408ff */
[----:B------:R-:W3:Y:S10]  /*105e0*/  LDL.LU R11, [R1+0x474] ;  /* 0x00047400010b7983 */ /* 0x000ef40000300800 */
[----:B------:R-:W-:Y:S01]  /*105f0*/  @!P1 IMAD.IADD R8, R8, 0x1, -R0 ;  /* 0x0000000108089824 */ /* 0x000fe200078e0a00 */
[----:B------:R-:W-:Y:S01]  /*10600*/  ISETP.GE.AND P1, PT, R3, RZ, PT ;  /* 0x000000ff0300720c */ /* 0x000fe20003f26270 */
[----:B------:R-:W-:Y:S01]  /*10610*/  @!P6 IMAD.MOV R6, RZ, RZ, -R6 ;  /* 0x000000ffff06e224 */ /* 0x000fe200078e0a06 */
[----:B------:R-:W-:Y:S01]  /*10620*/  STL [R1+0x1b58], R2 ;  /* 0x001b580201007387 */ /* 0x000fe20000100800 */
[----:B------:R-:W-:-:S02]  /*10630*/  @!P4 IMAD.MOV R7, RZ, RZ, -R7 ;  /* 0x000000ffff07c224 */ /* 0x000fc400078e0a07 */
[----:B------:R-:W-:Y:S01]  /*10640*/  @!P3 IMAD.MOV R8, RZ, RZ, -R8 ;  /* 0x000000ffff08b224 */ /* 0x000fe200078e0a08 */
[----:B------:R2:W-:Y:S07]  /*10650*/  STL [R1+0x1bf8], R4 ;  /* 0x001bf80401007387 */ /* 0x0005ee0000100800 */
[----:B------:R-:W-:-:S05]  /*10660*/  @!P1 IMAD.MOV R5, RZ, RZ, -R5 ;  /* 0x000000ffff059224 */ /* 0x000fca00078e0a05 */
[----:B------:R-:W-:Y:S04]  /*10670*/  STL [R1+0x1bfc], R5 ;  /* 0x001bfc0501007387 */ /* 0x000fe80000100800 */
[----:B------:R-:W-:Y:S01]  /*10680*/  STL [R1+0x1c00], R6 ;  /* 0x001c000601007387 */ /* 0x000fe20000100800 */
[----:B----4-:R-:W-:Y:S02]  /*10690*/  ISETP.NE.AND P0, PT, R17, RZ, PT ;  /* 0x000000ff1100720c */ /* 0x010fe40003f05270 */
[----:B------:R-:W-:Y:S01]  /*106a0*/  LOP3.LUT R0, RZ, R17, RZ, 0x33, !PT ;  /* 0x00000011ff007212 */ /* 0x000fe200078e33ff */
[----:B------:R-:W-:Y:S04]  /*106b0*/  STL [R1+0x1c04], R7 ;  /* 0x001c040701007387 */ /* 0x000fe80000100800 */
[----:B------:R-:W-:Y:S01]  /*106c0*/  STL [R1+0x1c08], R8 ;  /* 0x001c080801007387 */ /* 0x000fe20000100800 */
[----:B--2---:R-:W-:-:S02]  /*106d0*/  SEL R4, R0, R24, !P0 ;  /* 0x0000001800047207 */ /* 0x004fc40004000000 */
[----:B---3--:R-:W-:-:S03]  /*106e0*/  SEL R3, R0, R23, !P0 ;  /* 0x0000001700037207 */ /* 0x008fc60004000000 */
[----:B------:R0:W-:Y:S01]  /*106f0*/  STL [R1+0x10], R4 ;  /* 0x0000100401007387 */ /* 0x0001e20000100800 */
[----:B------:R-:W-:-:S03]  /*10700*/  SEL R2, R0, R22, !P0 ;  /* 0x0000001600027207 */ /* 0x000fc60004000000 */
[----:B------:R1:W-:Y:S01]  /*10710*/  STL [R1+0xc], R3 ;  /* 0x00000c0301007387 */ /* 0x0003e20000100800 */
[C---:B------:R-:W-:Y:S02]  /*10720*/  SEL R17, R0.reuse, R21, !P0 ;  /* 0x0000001500117207 */ /* 0x040fe40004000000 */
[----:B0-----:R-:W-:-:S03]  /*10730*/  SEL R4, R0, R20, !P0 ;  /* 0x0000001400047207 */ /* 0x001fc60004000000 */
[----:B------:R-:W-:Y:S01]  /*10740*/  STL [R1+0x1c0c], R17 ;  /* 0x001c0c1101007387 */ /* 0x000fe20000100800 */
[----:B-1----:R-:W-:-:S03]  /*10750*/  SEL R3, R0, R19, !P0 ;  /* 0x0000001300037207 */ /* 0x002fc60004000000 */
[----:B------:R0:W-:Y:S04]  /*10760*/  STL [R1+0x8], R2 ;  /* 0x0000080201007387 */ /* 0x0001e80000100800 */
[----:B------:R1:W-:Y:S04]  /*10770*/  STL [R1+0x40], R4 ;  /* 0x0000400401007387 */ /* 0x0003e80000100800 */
[----:B------:R2:W-:Y:S01]  /*10780*/  STL [R1+0x54], R3 ;  /* 0x0000540301007387 */ /* 0x0005e20000100800 */
[C---:B0-----:R-:W-:Y:S02]  /*10790*/  SEL R2, R0.reuse, R18, !P0 ;  /* 0x0000001200027207 */ /* 0x041fe40004000000 */
[----:B-1----:R-:W-:-:S03]  /*107a0*/  SEL R4, R0, R16, !P0 ;  /* 0x0000001000047207 */ /* 0x002fc60004000000 */
[----:B------:R0:W-:Y:S01]  /*107b0*/  STL [R1+0x60], R2 ;  /* 0x0000600201007387 */ /* 0x0001e20000100800 */
[----:B--2---:R-:W-:-:S03]  /*107c0*/  SEL R3, R0, R15, !P0 ;  /* 0x0000000f00037207 */ /* 0x004fc60004000000 */
[----:B------:R1:W-:Y:S04]  /*107d0*/  STL [R1+0x74], R4 ;  /* 0x0000740401007387 */ /* 0x0003e80000100800 */
[----:B------:R2:W-:Y:S01]  /*107e0*/  STL [R1+0x7c], R3 ;  /* 0x00007c0301007387 */ /* 0x0005e20000100800 */
[C---:B0-----:R-:W-:Y:S02]  /*107f0*/  SEL R2, R0.reuse, R14, !P0 ;  /* 0x0000000e00027207 */ /* 0x041fe40004000000 */
[----:B-1----:R-:W-:-:S03]  /*10800*/  SEL R4, R0, R13, !P0 ;  /* 0x0000000d00047207 */ /* 0x002fc60004000000 */
[----:B------:R0:W-:Y:S01]  /*10810*/  STL [R1+0x9c], R2 ;  /* 0x00009c0201007387 */ /* 0x0001e20000100800 */
[----:B--2---:R-:W-:-:S03]  /*10820*/  SEL R3, R0, R12, !P0 ;  /* 0x0000000c00037207 */ /* 0x004fc60004000000 */
[----:B------:R-:W-:Y:S01]  /*10830*/  STL [R1+0xb0], R4 ;  /* 0x0000b00401007387 */ /* 0x000fe20000100800 */
[----:B0-----:R-:W-:-:S03]  /*10840*/  SEL R2, R0, R10, !P0 ;  /* 0x0000000a00027207 */ /* 0x001fc60004000000 */
[----:B------:R-:W2:Y:S04]  /*10850*/  LDL.LU R10, [R1+0x464] ;  /* 0x00046400010a7983 */ /* 0x000ea80000300800 */
[----:B------:R0:W-:Y:S04]  /*10860*/  STL [R1+0xbc], R3 ;  /* 0x0000bc0301007387 */ /* 0x0001e80000100800 */
[----:B------:R1:W-:Y:S01]  /*10870*/  STL [R1+0xc4], R2 ;  /* 0x0000c40201007387 */ /* 0x0003e20000100800 */
[----:B0-----:R-:W-:-:S03]  /*10880*/  SEL R3, R0, R9, !P0 ;  /* 0x0000000900037207 */ /* 0x001fc60004000000 */
[----:B------:R-:W3:Y:S04]  /*10890*/  LDL.LU R9, [R1+0x460] ;  /* 0x0004600001097983 */ /* 0x000ee80000300800 */
[----:B------:R-:W-:Y:S04]  /*108a0*/  STL [R1+0xd8], R3 ;  /* 0x0000d80301007387 */ /* 0x000fe80000100800 */
[----:B------:R-:W4:Y:S01]  /*108b0*/  LDL.LU R17, [R1+0x444] ;  /* 0x0004440001117983 */ /* 0x000f220000300800 */
[----:B-1----:R-:W-:-:S03]  /*108c0*/  SEL R2, R0, R11, !P0 ;  /* 0x0000000b00027207 */ /* 0x002fc60004000000 */
[----:B----4-:R0:W-:Y:S04]  /*108d0*/  STL [R1+0x1c28], R17 ;  /* 0x001c281101007387 */ /* 0x0101e80000100800 */
[----:B------:R1:W-:Y:S04]  /*108e0*/  STL [R1+0xf8], R2 ;  /* 0x0000f80201007387 */ /* 0x0003e80000100800 */
[----:B0-----:R-:W4:Y:S04]  /*108f0*/  LDL.LU R17, [R1+0x44c] ;  /* 0x00044c0001117983 */ /* 0x001f280000300800 */
[----:B------:R-:W4:Y:S04]  /*10900*/  LDL.LU R8, [R1+0x440] ;  /* 0x0004400001087983 */ /* 0x000f280000300800 */
[----:B------:R-:W4:Y:S04]  /*10910*/  LDL.LU R7, [R1+0x43c] ;  /* 0x00043c0001077983 */ /* 0x000f280000300800 */
[----:B------:R-:W4:Y:S04]  /*10920*/  LDL.LU R6, [R1+0x434] ;  /* 0x0004340001067983 */ /* 0x000f280000300800 */
[----:B------:R-:W4:Y:S04]  /*10930*/  LDL.LU R5, [R1+0x42c] ;  /* 0x00042c0001057983 */ /* 0x000f280000300800 */
[----:B------:R-:W4:Y:S04]  /*10940*/  LDL.LU R4, [R1+0x428] ;  /* 0x0004280001047983 */ /* 0x000f280000300800 */
[----:B-1----:R-:W4:Y:S04]  /*10950*/  LDL.LU R2, [R1+0x424] ;  /* 0x0004240001027983 */ /* 0x002f280000300800 */
[----:B------:R-:W4:Y:S04]  /*10960*/  LDL.LU R29, [R1+0x420] ;  /* 0x00042000011d7983 */ /* 0x000f280000300800 */
        /* <DEDUP_REMOVED lines=9> */
[----:B------:R-:W4:Y:S01]  /*10a00*/  LDL.LU R20, [R1+0x3e0] ;  /* 0x0003e00001147983 */ /* 0x000f220000300800 */
[----:B--2---:R-:W-:-:S03]  /*10a10*/  SEL R12, R0, R10, !P0 ;  /* 0x0000000a000c7207 */ /* 0x004fc60004000000 */
[----:B------:R-:W2:Y:S04]  /*10a20*/  LDL.LU R19, [R1+0x3dc] ;  /* 0x0003dc0001137983 */ /* 0x000ea80000300800 */
[----:B------:R-:W2:Y:S01]  /*10a30*/  LDL.LU R18, [R1+0x3d8] ;  /* 0x0003d80001127983 */ /* 0x000ea20000300800 */
[----:B---3--:R-:W-:-:S03]  /*10a40*/  SEL R9, R0, R9, !P0 ;  /* 0x0000000900097207 */ /* 0x008fc60004000000 */
[----:B------:R-:W3:Y:S04]  /*10a50*/  LDL.LU R16, [R1+0x3d4] ;  /* 0x0003d40001107983 */ /* 0x000ee80000300800 */
[----:B------:R-:W2:Y:S04]  /*10a60*/  LDL.LU R15, [R1+0x3c8] ;  /* 0x0003c800010f7983 */ /* 0x000ea80000300800 */
[----:B------:R-:W2:Y:S04]  /*10a70*/  LDL.LU R14, [R1+0x3c4] ;  /* 0x0003c400010e7983 */ /* 0x000ea80000300800 */
[----:B------:R-:W2:Y:S04]  /*10a80*/  LDL.LU R13, [R1+0x3b8] ;  /* 0x0003b800010d7983 */ /* 0x000ea80000300800 */
[----:B------:R-:W2:Y:S04]  /*10a90*/  LDL.LU R11, [R1+0x3b4] ;  /* 0x0003b400010b7983 */ /* 0x000ea80000300800 */
[----:B------:R-:W2:Y:S04]  /*10aa0*/  LDL.LU R10, [R1+0x3ac] ;  /* 0x0003ac00010a7983 */ /* 0x000ea80000300800 */
[----:B------:R0:W-:Y:S04]  /*10ab0*/  STL [R1+0x10c], R12 ;  /* 0x00010c0c01007387 */ /* 0x0001e80000100800 */
[----:B0-----:R-:W2:Y:S04]  /*10ac0*/  LDL.LU R12, [R1+0x3a8] ;  /* 0x0003a800010c7983 */ /* 0x001ea80000300800 */
[----:B------:R0:W-:Y:S04]  /*10ad0*/  STL [R1+0x114], R9 ;  /* 0x0001140901007387 */ /* 0x0001e80000100800 */
[----:B0-----:R-:W2:Y:S01]  /*10ae0*/  LDL.LU R9, [R1+0x39c] ;  /* 0x00039c0001097983 */ /* 0x001ea20000300800 */
[----:B----4-:R-:W-:-:S05]  /*10af0*/  SEL R17, R0, R17, !P0 ;  /* 0x0000001100117207 */ /* 0x010fca0004000000 */
[----:B------:R0:W-:Y:S04]  /*10b00*/  STL [R1+0x120], R17 ;  /* 0x0001201101007387 */ /* 0x0001e80000100800 */
[----:B0-----:R-:W4:Y:S01]  /*10b10*/  LDL.LU R17, [R1+0x1c28] ;  /* 0x001c280001117983 */ /* 0x001f220000300800 */
[C---:B------:R-:W-:Y:S02]  /*10b20*/  SEL R8, R0.reuse, R8, !P0 ;  /* 0x0000000800087207 */ /* 0x040fe40004000000 */
[----:B----4-:R-:W-:-:S05]  /*10b30*/  SEL R17, R0, R17, !P0 ;  /* 0x0000001100117207 */ /* 0x010fca0004000000 */
[----:B------:R0:W-:Y:S04]  /*10b40*/  STL [R1+0x130], R17 ;  /* 0x0001301101007387 */ /* 0x0001e80000100800 */
[----:B------:R1:W-:Y:S01]  /*10b50*/  STL [R1+0x138], R8 ;  /* 0x0001380801007387 */ /* 0x0003e20000100800 */
[C---:B0-----:R-:W-:Y:S02]  /*10b60*/  SEL R17, R0.reuse, R7, !P0 ;  /* 0x0000000700117207 */ /* 0x041fe40004000000 */
[C---:B------:R-:W-:Y:S02]  /*10b70*/  SEL R7, R0.reuse, R5, !P0 ;  /* 0x0000000500077207 */ /* 0x040fe40004000000 */
[C---:B-1----:R-:W-:Y:S02]  /*10b80*/  SEL R8, R0.reuse, R6, !P0 ;  /* 0x0000000600087207 */ /* 0x042fe40004000000 */
[C---:B------:R-:W-:Y:S01]  /*10b90*/  SEL R6, R0.reuse, R4, !P0 ;  /* 0x0000000400067207 */ /* 0x040fe20004000000 */
[----:B------:R-:W-:Y:S01]  /*10ba0*/  STL [R1+0x13c], R17 ;  /* 0x00013c1101007387 */ /* 0x000fe20000100800 */
[----:B------:R-:W-:-:S02]  /*10bb0*/  SEL R5, R0, R2, !P0 ;  /* 0x0000000200057207 */ /* 0x000fc40004000000 */
[C---:B------:R-:W-:Y:S01]  /*10bc0*/  SEL R4, R0.reuse, R29, !P0 ;  /* 0x0000001d00047207 */ /* 0x040fe20004000000 */
[----:B------:R-:W-:Y:S01]  /*10bd0*/  STL [R1+0x158], R8 ;  /* 0x0001580801007387 */ /* 0x000fe20000100800 */
[----:B------:R-:W-:-:S03]  /*10be0*/  SEL R2, R0, R3, !P0 ;  /* 0x0000000300027207 */ /* 0x000fc60004000000 */
[----:B------:R-:W-:Y:S01]  /*10bf0*/  STL [R1+0x15c], R7 ;  /* 0x00015c0701007387 */ /* 0x000fe20000100800 */
[----:B------:R-:W-:-:S03]  /*10c00*/  SEL R3, R0, R27, !P0 ;  /* 0x0000001b00037207 */ /* 0x000fc60004000000 */
[----:B------:R-:W-:Y:S04]  /*10c10*/  STL [R1+0x168], R6 ;  /* 0x0001680601007387 */ /* 0x000fe80000100800 */
[----:B------:R-:W-:Y:S04]  /*10c20*/  STL [R1+0x16c], R5 ;  /* 0x00016c0501007387 */ /* 0x000fe80000100800 */
[----:B------:R0:W-:Y:S04]  /*10c30*/  STL [R1+0x174], R4 ;  /* 0x0001740401007387 */ /* 0x0001e80000100800 */
[----:B------:R1:W-:Y:S01]  /*10c40*/  STL [R1+0x178], R2 ;  /* 0x0001780201007387 */ /* 0x0003e20000100800 */
[----:B0-----:R-:W-:-:S03]  /*10c50*/  SEL R4, R0, R28, !P0 ;  /* 0x0000001c00047207 */ /* 0x001fc60004000000 */
[----:B------:R0:W-:Y:S01]  /*10c60*/  STL [R1+0x188], R3 ;  /* 0x0001880301007387 */ /* 0x0001e20000100800 */
[----:B-1----:R-:W-:-:S03]  /*10c70*/  SEL R2, R0, R26, !P0 ;  /* 0x0000001a00027207 */ /* 0x002fc60004000000 */
[----:B------:R1:W-:Y:S04]  /*10c80*/  STL [R1+0x18c], R4 ;  /* 0x00018c0401007387 */ /* 0x0003e80000100800 */
[----:B------:R4:W-:Y:S01]  /*10c90*/  STL [R1+0x190], R2 ;  /* 0x0001900201007387 */ /* 0x0009e20000100800 */
[C---:B0-----:R-:W-:Y:S02]  /*10ca0*/  SEL R3, R0.reuse, R25, !P0 ;  /* 0x0000001900037207 */ /* 0x041fe40004000000 */
[----:B-1----:R-:W-:-:S03]  /*10cb0*/  SEL R4, R0, R24, !P0 ;  /* 0x0000001800047207 */ /* 0x002fc60004000000 */
[----:B------:R0:W-:Y:S01]  /*10cc0*/  STL [R1+0x1a8], R3 ;  /* 0x0001a80301007387 */ /* 0x0001e20000100800 */
[----:B----4-:R-:W-:-:S03]  /*10cd0*/  SEL R2, R0, R23, !P0 ;  /* 0x0000001700027207 */ /* 0x010fc60004000000 */
        /* <DEDUP_REMOVED lines=8> */
[C---:B--2---:R-:W-:Y:S02]  /*10d60*/  SEL R3, R0.reuse, R19, !P0 ;  /* 0x0000001300037207 */ /* 0x044fe40004000000 */
[----:B0-----:R-:W-:-:S03]  /*10d70*/  SEL R4, R0, R18, !P0 ;  /* 0x0000001200047207 */ /* 0x001fc60004000000 */
[----:B------:R0:W-:Y:S01]  /*10d80*/  STL [R1+0x1dc], R3 ;  /* 0x0001dc0301007387 */ /* 0x0001e20000100800 */
[----:B---3--:R-:W-:-:S03]  /*10d90*/  SEL R2, R0, R16, !P0 ;  /* 0x0000001000027207 */ /* 0x008fc60004000000 */
        /* <DEDUP_REMOVED lines=13> */
[----:B------:R0:W-:Y:S04]  /*10e70*/  STL [R1+0x21c], R2 ;  /* 0x00021c0201007387 */ /* 0x0001e80000100800 */
[----:B------:R-:W4:Y:S01]  /*10e80*/  LDL.LU R17, [R1+0x258] ;  /* 0x0002580001117983 */ /* 0x000f220000300800 */
[C---:B-1----:R-:W-:Y:S02]  /*10e90*/  SEL R3, R0.reuse, R12, !P0 ;  /* 0x0000000c00037207 */ /* 0x042fe40004000000 */
[----:B0-----:R-:W-:-:S03]  /*10ea0*/  SEL R2, R0, R9, !P0 ;  /* 0x0000000900027207 */ /* 0x001fc60004000000 */
[----:B------:R-:W-:Y:S04]  /*10eb0*/  STL [R1+0x220], R3 ;  /* 0x0002200301007387 */ /* 0x000fe80000100800 */
        /* <DEDUP_REMOVED lines=29> */
[----:B------:R0:W-:Y:S04]  /*11090*/  STL [R1+0x234], R12 ;  /* 0x0002340c01007387 */ /* 0x0001e80000100800 */
[----:B------:R-:W2:Y:S04]  /*110a0*/  LDL.LU R13, [R1+0x338] ;  /* 0x00033800010d7983 */ /* 0x000ea80000300800 */
        /* <DEDUP_REMOVED lines=8> */
[----:B------:R0:W-:Y:S02]  /*11130*/  STL [R1+0x258], R17 ;  /* 0x0002581101007387 */ /* 0x0001e40000100800 */
[C---:B0-----:R-:W-:Y:S02]  /*11140*/  SEL R17, R0.reuse, R8, !P0 ;  /* 0x0000000800117207 */ /* 0x041fe40004000000 */
[C---:B------:R-:W-:Y:S02]  /*11150*/  SEL R8, R0.reuse, R7, !P0 ;  /* 0x0000000700087207 */ /* 0x040fe40004000000 */
[C---:B------:R-:W-:Y:S02]  /*11160*/  SEL R7, R0.reuse, R6, !P0 ;  /* 0x0000000600077207 */ /* 0x040fe40004000000 */
[C---:B------:R-:W-:Y:S01]  /*11170*/  SEL R6, R0.reuse, R5, !P0 ;  /* 0x0000000500067207 */ /* 0x040fe20004000000 */
[----:B------:R-:W-:Y:S01]  /*11180*/  STL [R1+0x260], R17 ;  /* 0x0002601101007387 */ /* 0x000fe20000100800 */
[----:B------:R-:W-:-:S02]  /*11190*/  SEL R5, R0, R4, !P0 ;  /* 0x0000000400057207 */ /* 0x000fc40004000000 */
[C---:B------:R-:W-:Y:S01]  /*111a0*/  SEL R4, R0.reuse, R2, !P0 ;  /* 0x0000000200047207 */ /* 0x040fe20004000000 */
[----:B------:R-:W-:Y:S01]  /*111b0*/  STL [R1+0x268], R8 ;  /* 0x0002680801007387 */ /* 0x000fe20000100800 */
[----:B------:R-:W-:-:S03]  /*111c0*/  SEL R2, R0, R29, !P0 ;  /* 0x0000001d00027207 */ /* 0x000fc60004000000 */
[----:B------:R-:W-:Y:S04]  /*111d0*/  STL [R1+0x270], R7 ;  /* 0x0002700701007387 */ /* 0x000fe80000100800 */
        /* <DEDUP_REMOVED lines=24> */
[----:B-1----:R-:W-:-:S03]  /*11360*/  SEL R2, R0, R18, !P0 ;  /* 0x0000001200027207 */ /* 0x002fc60004000000 */
[----:B------:R0:W-:Y:S04]  /*11370*/  STL [R1+0x300], R4 ;  /* 0x0003000401007387 */ /* 0x0001e80000100800 */
[----:B------:R1:W-:Y:S01]  /*11380*/  STL [R1+0x308], R2 ;  /* 0x0003080201007387 */ /* 0x0003e20000100800 */
[C---:B---3--:R-:W-:Y:S02]  /*11390*/  SEL R3, R0.reuse, R16, !P0 ;  /* 0x0000001000037207 */ /* 0x048fe40004000000 */
[----:B0-----:R-:W-:-:S03]  /*113a0*/  SEL R4, R0, R15, !P0 ;  /* 0x0000000f00047207 */ /* 0x001fc60004000000 */
[----:B------:R0:W-:Y:S01]  /*113b0*/  STL [R1+0x314], R3 ;  /* 0x0003140301007387 */ /* 0x0001e20000100800 */
[----:B-1----:R-:W-:-:S03]  /*113c0*/  SEL R2, R0, R14, !P0 ;  /* 0x0000000e00027207 */ /* 0x002fc60004000000 */
[----:B------:R1:W-:Y:S01]  /*113d0*/  STL [R1+0x318], R4 ;  /* 0x0003180401007387 */ /* 0x0003e20000100800 */
[----:B0-----:R-:W-:-:S03]  /*113e0*/  SEL R3, R0, R9, !P0 ;  /* 0x0000000900037207 */ /* 0x001fc60004000000 */
[----:B------:R-:W2:Y:S01]  /*113f0*/  LDL.LU R9, [R1+0x34c] ;  /* 0x00034c0001097983 */ /* 0x000ea20000300800 */
[----:B-1----:R-:W-:-:S03]  /*11400*/  SEL R4, R0, R13, !P0 ;  /* 0x0000000d00047207 */ /* 0x002fc60004000000 */
[----:B------:R0:W-:Y:S04]  /*11410*/  STL [R1+0x320], R2 ;  /* 0x0003200201007387 */ /* 0x0001e80000100800 */
[----:B------:R1:W-:Y:S01]  /*11420*/  STL [R1+0x324], R3 ;  /* 0x0003240301007387 */ /* 0x0003e20000100800 */
[----:B0-----:R-:W-:-:S03]  /*11430*/  SEL R2, R0, R11, !P0 ;  /* 0x0000000b00027207 */ /* 0x001fc60004000000 */
[----:B------:R-:W3:Y:S04]  /*11440*/  LDL.LU R11, [R1+0x35c] ;  /* 0x00035c00010b7983 */ /* 0x000ee80000300800 */
[----:B------:R0:W-:Y:S04]  /*11450*/  STL [R1+0x334], R2 ;  /* 0x0003340201007387 */ /* 0x0001e80000100800 */
[----:B------:R-:W-:Y:S04]  /*11460*/  STL [R1+0x338], R4 ;  /* 0x0003380401007387 */ /* 0x000fe80000100800 */
[----:B------:R-:W4:Y:S01]  /*11470*/  LDL.LU R17, [R1+0x368] ;  /* 0x0003680001117983 */ /* 0x000f220000300800 */
[----:B-1----:R-:W-:-:S02]  /*11480*/  SEL R3, R0, R12, !P0 ;  /* 0x0000000c00037207 */ /* 0x002fc40004000000 */
        /* <DEDUP_REMOVED lines=32> */
[----:B------:R-:W2:Y:S04]  /*11690*/  LDL.LU R13, [R1+0x304] ;  /* 0x00030400010d7983 */ /* 0x000ea80000300800 */
[----:B------:R1:W-:Y:S04]  /*116a0*/  STL [R1+0x35c], R11 ;  /* 0x00035c0b01007387 */ /* 0x0003e80000100800 */
[----:B0-----:R-:W2:Y:S04]  /*116b0*/  LDL.LU R12, [R1+0x2fc] ;  /* 0x0002fc00010c7983 */ /* 0x001ea80000300800 */
[----:B-1----:R-:W2:Y:S01]  /*116c0*/  LDL.LU R11, [R1+0x2f8] ;  /* 0x0002f800010b7983 */ /* 0x002ea20000300800 */
        /* <DEDUP_REMOVED lines=13> */
[----:B------:R-:W-:Y:S04]  /*117a0*/  STL [R1+0x370], R8 ;  /* 0x0003700801007387 */ /* 0x000fe80000100800 */
[----:B------:R-:W-:Y:S04]  /*117b0*/  STL [R1+0x378], R7 ;  /* 0x0003780701007387 */ /* 0x000fe80000100800 */
[----:B------:R-:W-:Y:S04]  /*117c0*/  STL [R1+0x37c], R6 ;  /* 0x00037c0601007387 */ /* 0x000fe80000100800 */
[----:B------:R0:W-:Y:S04]  /*117d0*/  STL [R1+0x380], R4 ;  /* 0x0003800401007387 */ /* 0x0001e80000100800 */
[----:B------:R-:W-:Y:S04]  /*117e0*/  STL [R1+0x388], R5 ;  /* 0x0003880501007387 */ /* 0x000fe80000100800 */
[----:B------:R1:W-:Y:S01]  /*117f0*/  STL [R1+0x390], R2 ;  /* 0x0003900201007387 */ /* 0x0003e20000100800 */
[----:B0-----:R-:W-:-:S02]  /*11800*/  SEL R4, R0, R3, !P0 ;  /* 0x0000000300047207 */ /* 0x001fc40004000000 */
[----:B------:R-:W-:-:S03]  /*11810*/  SEL R3, R0, R27, !P0 ;  /* 0x0000001b00037207 */ /* 0x000fc60004000000 */
        /* <DEDUP_REMOVED lines=26> */
[----:B------:R-:W2:Y:S04]  /*119c0*/  LDL.LU R10, [R1+0x2f4] ;  /* 0x0002f400010a7983 */ /* 0x000ea80000300800 */
[----:B------:R1:W-:Y:S01]  /*119d0*/  STL [R1+0x3f4], R3 ;  /* 0x0003f40301007387 */ /* 0x0003e20000100800 */
[----:B0-----:R-:W-:-:S03]  /*119e0*/  SEL R4, R0, R13, !P0 ;  /* 0x0000000d00047207 */ /* 0x001fc60004000000 */
[----:B------:R0:W-:Y:S01]  /*119f0*/  STL [R1+0x3f0], R2 ;  /* 0x0003f00201007387 */ /* 0x0001e20000100800 */
[----:B-1----:R-:W-:-:S03]  /*11a00*/  SEL R3, R0, R9, !P0 ;  /* 0x0000000900037207 */ /* 0x002fc60004000000 */
[----:B------:R-:W3:Y:S01]  /*11a10*/  LDL.LU R9, [R1+0x2f0] ;  /* 0x0002f00001097983 */ /* 0x000ee20000300800 */
[----:B0-----:R-:W-:-:S03]  /*11a20*/  SEL R2, R0, R14, !P0 ;  /* 0x0000000e00027207 */ /* 0x001fc60004000000 */
[----:B------:R0:W-:Y:S04]  /*11a30*/  STL [R1+0x3ec], R3 ;  /* 0x0003ec0301007387 */ /* 0x0001e80000100800 */
[----:B------:R1:W-:Y:S04]  /*11a40*/  STL [R1+0x3e8], R2 ;  /* 0x0003e80201007387 */ /* 0x0003e80000100800 */
[----:B------:R-:W-:Y:S04]  /*11a50*/  STL [R1+0x3e4], R4 ;  /* 0x0003e40401007387 */ /* 0x000fe80000100800 */
[----:B------:R-:W4:Y:S01]  /*11a60*/  LDL.LU R17, [R1+0x2e0] ;  /* 0x0002e00001117983 */ /* 0x000f220000300800 */
[----:B0-----:R-:W-:-:S02]  /*11a70*/  SEL R3, R0, R12, !P0 ;  /* 0x0000000c00037207 */ /* 0x001fc40004000000 */
[----:B-1----:R-:W-:-:S03]  /*11a80*/  SEL R2, R0, R11, !P0 ;  /* 0x0000000b00027207 */ /* 0x002fc60004000000 */
        /* <DEDUP_REMOVED lines=32> */
[----:B------:R-:W2:Y:S04]  /*11c90*/  LDL.LU R13, [R1+0x22c] ;  /* 0x00022c00010d7983 */ /* 0x000ea80000300800 */
[----:B0-----:R-:W2:Y:S04]  /*11ca0*/  LDL.LU R12, [R1+0x228] ;  /* 0x00022800010c7983 */ /* 0x001ea80000300800 */
[----:B-1----:R-:W2:Y:S01]  /*11cb0*/  LDL.LU R9, [R1+0x224] ;  /* 0x0002240001097983 */ /* 0x002ea20000300800 */
        /* <DEDUP_REMOVED lines=43> */
[----:B------:R-:W-:Y:S01]  /*11f70*/  STL [R1+0x31c], R4 ;  /* 0x00031c0401007387 */ /* 0x000fe20000100800 */
[----:B0-----:R-:W-:-:S03]  /*11f80*/  SEL R3, R0, R11, !P0 ;  /* 0x0000000b00037207 */ /* 0x001fc60004000000 */
[----:B------:R-:W2:Y:S04]  /*11f90*/  LDL.LU R11, [R1+0x218] ;  /* 0x00021800010b7983 */ /* 0x000ea80000300800 */
[----:B------:R0:W-:Y:S04]  /*11fa0*/  STL [R1+0x310], R2 ;  /* 0x0003100201007387 */ /* 0x0001e80000100800 */
[----:B------:R1:W-:Y:S01]  /*11fb0*/  STL [R1+0x30c], R3 ;  /* 0x00030c0301007387 */ /* 0x0003e20000100800 */
[----:B0-----:R-:W-:-:S03]  /*11fc0*/  SEL R2, R0, R10, !P0 ;  /* 0x0000000a00027207 */ /* 0x001fc60004000000 */
[----:B------:R-:W3:Y:S01]  /*11fd0*/  LDL.LU R10, [R1+0x20c] ;  /* 0x00020c00010a7983 */ /* 0x000ee20000300800 */
[----:B-1----:R-:W-:-:S03]  /*11fe0*/  SEL R3, R0, R15, !P0 ;  /* 0x0000000f00037207 */ /* 0x002fc60004000000 */
[----:B------:R0:W-:Y:S01]  /*11ff0*/  STL [R1+0x304], R2 ;  /* 0x0003040201007387 */ /* 0x0001e20000100800 */
[----:B------:R-:W-:-:S03]  /*12000*/  SEL R4, R0, R13, !P0 ;  /* 0x0000000d00047207 */ /* 0x000fc60004000000 */
[----:B------:R1:W-:Y:S01]  /*12010*/  STL [R1+0x2fc], R3 ;  /* 0x0002fc0301007387 */ /* 0x0003e20000100800 */
[----:B0-----:R-:W-:-:S05]  /*12020*/  SEL R2, R0, R14, !P0 ;  /* 0x0000000e00027207 */ /* 0x001fca0004000000 */
[----:B------:R0:W-:Y:S04]  /*12030*/  STL [R1+0x2f8], R2 ;  /* 0x0002f80201007387 */ /* 0x0001e80000100800 */
[----:B------:R-:W-:Y:S04]  /*12040*/  STL [R1+0x2f4], R4 ;  /* 0x0002f40401007387 */ /* 0x000fe80000100800 */
        /* <DEDUP_REMOVED lines=86> */
[----:B------:R-:W3:Y:S01]  /*125b0*/  LDL.LU R11, [R1+0x134] ;  /* 0x00013400010b7983 */ /* 0x000ee20000300800 */
[----:B-1----:R-:W-:-:S03]  /*125c0*/  SEL R3, R0, R15, !P0 ;  /* 0x0000000f00037207 */ /* 0x002fc60004000000 */
[----:B------:R0:W-:Y:S04]  /*125d0*/  STL [R1+0x238], R2 ;  /* 0x0002380201007387 */ /* 0x0001e80000100800 */
[----:B------:R1:W-:Y:S01]  /*125e0*/  STL [R1+0x22c], R4 ;  /* 0x00022c0401007387 */ /* 0x0003e20000100800 */
[----:B0-----:R-:W-:-:S03]  /*125f0*/  SEL R2, R0, R14, !P0 ;  /* 0x0000000e00027207 */ /* 0x001fc60004000000 */
[----:B------:R0:W-:Y:S01]  /*12600*/  STL [R1+0x228], R3 ;  /* 0x0002280301007387 */ /* 0x0001e20000100800 */
[----:B-1----:R-:W-:-:S03]  /*12610*/  SEL R4, R0, R13, !P0 ;  /* 0x0000000d00047207 */ /* 0x002fc60004000000 */
[----:B------:R1:W-:Y:S04]  /*12620*/  STL [R1+0x224], R2 ;  /* 0x0002240201007387 */ /* 0x0003e80000100800 */
[----:B------:R-:W-:Y:S04]  /*12630*/  STL [R1+0x218], R4 ;  /* 0x0002180401007387 */ /* 0x000fe80000100800 */
[----:B------:R-:W4:Y:S01]  /*12640*/  LDL.LU R17, [R1+0x128] ;  /* 0x0001280001117983 */ /* 0x000f220000300800 */
[C---:B0-----:R-:W-:Y:S02]  /*12650*/  SEL R3, R0.reuse, R12, !P0 ;  /* 0x0000000c00037207 */ /* 0x041fe40004000000 */
        /* <DEDUP_REMOVED lines=86> */
[----:B------:R4:W-:Y:S01]  /*12bc0*/  STL [R1+0x150], R4 ;  /* 0x0001500401007387 */ /* 0x0009e20000100800 */
[C---:B0-----:R-:W-:Y:S02]  /*12bd0*/  SEL R3, R0.reuse, R15, !P0 ;  /* 0x0000000f00037207 */ /* 0x041fe40004000000 */
[----:B-1----:R-:W-:-:S03]  /*12be0*/  SEL R2, R0, R14, !P0 ;  /* 0x0000000e00027207 */ /* 0x002fc60004000000 */
[----:B------:R0:W-:Y:S01]  /*12bf0*/  STL [R1+0x14c], R3 ;  /* 0x00014c0301007387 */ /* 0x0001e20000100800 */
[----:B----4-:R-:W-:-:S03]  /*12c00*/  SEL R4, R0, R13, !P0 ;  /* 0x0000000d00047207 */ /* 0x010fc60004000000 */
        /* <DEDUP_REMOVED lines=26> */
[----:B------:R-:W3:Y:S04]  /*12db0*/  LDL.LU R18, [R1+0x38] ;  /* 0x0000380001127983 */ /* 0x000ee80000300800 */
[----:B------:R-:W3:Y:S04]  /*12dc0*/  LDL.LU R16, [R1+0x34] ;  /* 0x0000340001107983 */ /* 0x000ee80000300800 */
[----:B------:R-:W3:Y:S04]  /*12dd0*/  LDL.LU R3, [R1+0x30] ;  /* 0x0000300001037983 */ /* 0x000ee80000300800 */
[----:B------:R-:W3:Y:S04]  /*12de0*/  LDL.LU R28, [R1+0x2c] ;  /* 0x00002c00011c7983 */ /* 0x000ee80000300800 */
[----:B------:R0:W-:Y:S04]  /*12df0*/  STL [R1+0x12c], R10 ;  /* 0x00012c0a01007387 */ /* 0x0001e80000100800 */
[----:B------:R-:W3:Y:S04]  /*12e00*/  LDL.LU R15, [R1+0x28] ;  /* 0x00002800010f7983 */ /* 0x000ee80000300800 */
[----:B------:R-:W3:Y:S04]  /*12e10*/  LDL.LU R14, [R1+0x24] ;  /* 0x00002400010e7983 */ /* 0x000ee80000300800 */
[----:B------:R1:W-:Y:S04]  /*12e20*/  STL [R1+0x128], R2 ;  /* 0x0001280201007387 */ /* 0x0003e80000100800 */
[----:B------:R-:W3:Y:S04]  /*12e30*/  LDL.LU R13, [R1+0x20] ;  /* 0x00002000010d7983 */ /* 0x000ee80000300800 */
[----:B------:R-:W3:Y:S04]  /*12e40*/  LDL.LU R12, [R1+0x1c] ;  /* 0x00001c00010c7983 */ /* 0x000ee80000300800 */
[----:B------:R-:W3:Y:S04]  /*12e50*/  LDL.LU R11, [R1+0x18] ;  /* 0x00001800010b7983 */ /* 0x000ee80000300800 */
[----:B0-----:R-:W3:Y:S04]  /*12e60*/  LDL.LU R10, [R1+0x14] ;  /* 0x00001400010a7983 */ /* 0x001ee80000300800 */
[----:B------:R-:W3:Y:S04]  /*12e70*/  LDL.LU R9, [R1+0x4] ;  /* 0x0000040001097983 */ /* 0x000ee80000300800 */
[----:B-1----:R-:W3:Y:S01]  /*12e80*/  LDL.LU R2, [R1] ;  /* 0x0000000001027983 */ /* 0x002ee20000300800 */
[----:B----4-:R-:W-:-:S05]  /*12e90*/  SEL R17, R0, R17, !P0 ;  /* 0x0000001100117207 */ /* 0x010fca0004000000 */
[----:B------:R0:W-:Y:S04]  /*12ea0*/  STL [R1+0x124], R17 ;  /* 0x0001241101007387 */ /* 0x0001e80000100800 */
[----:B0-----:R-:W4:Y:S01]  /*12eb0*/  LDL.LU R17, [R1+0x1c10] ;  /* 0x001c100001117983 */ /* 0x001f220000300800 */
[C---:B------:R-:W-:Y:S02]  /*12ec0*/  SEL R8, R0.reuse, R8, !P0 ;  /* 0x0000000800087207 */ /* 0x040fe40004000000 */
[C---:B------:R-:W-:Y:S02]  /*12ed0*/  SEL R7, R0.reuse, R7, !P0 ;  /* 0x0000000700077207 */ /* 0x040fe40004000000 */
[C---:B------:R-:W-:Y:S02]  /*12ee0*/  SEL R6, R0.reuse, R6, !P0 ;  /* 0x0000000600067207 */ /* 0x040fe40004000000 */
[----:B------:R-:W-:-:S02]  /*12ef0*/  SEL R5, R0, R5, !P0 ;  /* 0x0000000500057207 */ /* 0x000fc40004000000 */
[C---:B------:R-:W-:Y:S02]  /*12f00*/  SEL R4, R0.reuse, R4, !P0 ;  /* 0x0000000400047207 */ /* 0x040fe40004000000 */
[C---:B------:R-:W-:Y:S02]  /*12f10*/  SEL R29, R0.reuse, R29, !P0 ;  /* 0x0000001d001d7207 */ /* 0x040fe40004000000 */
[C---:B------:R-:W-:Y:S02]  /*12f20*/  SEL R27, R0.reuse, R27, !P0 ;  /* 0x0000001b001b7207 */ /* 0x040fe40004000000 */
[C---:B------:R-:W-:Y:S02]  /*12f30*/  SEL R26, R0.reuse, R26, !P0 ;  /* 0x0000001a001a7207 */ /* 0x040fe40004000000 */
[C---:B------:R-:W-:Y:S02]  /*12f40*/  SEL R25, R0.reuse, R25, !P0 ;  /* 0x0000001900197207 */ /* 0x040fe40004000000 */
[----:B------:R-:W-:-:S02]  /*12f50*/  SEL R24, R0, R24, !P0 ;  /* 0x0000001800187207 */ /* 0x000fc40004000000 */
[C---:B------:R-:W-:Y:S02]  /*12f60*/  SEL R23, R0.reuse, R23, !P0 ;  /* 0x0000001700177207 */ /* 0x040fe40004000000 */
[C---:B--2---:R-:W-:Y:S02]  /*12f70*/  SEL R22, R0.reuse, R22, !P0 ;  /* 0x0000001600167207 */ /* 0x044fe40004000000 */
[C---:B------:R-:W-:Y:S02]  /*12f80*/  SEL R21, R0.reuse, R21, !P0 ;  /* 0x0000001500157207 */ /* 0x040fe40004000000 */
[C---:B------:R-:W-:Y:S02]  /*12f90*/  SEL R20, R0.reuse, R20, !P0 ;  /* 0x0000001400147207 */ /* 0x040fe40004000000 */
[C---:B---3--:R-:W-:Y:S02]  /*12fa0*/  SEL R19, R0.reuse, R19, !P0 ;  /* 0x0000001300137207 */ /* 0x048fe40004000000 */
        /* <DEDUP_REMOVED lines=11> */
[----:B----4-:R-:W-:-:S05]  /*13060*/  SEL R17, R0, R17, !P0 ;  /* 0x0000001100117207 */ /* 0x010fca0004000000 */
[----:B------:R0:W-:Y:S04]  /*13070*/  STL [R1+0x11c], R17 ;  /* 0x00011c1101007387 */ /* 0x0001e80000100800 */
[----:B0-----:R-:W2:Y:S04]  /*13080*/  LDL.LU R17, [R1+0x1c0c] ;  /* 0x001c0c0001117983 */ /* 0x001ea80000300800 */
[----:B------:R0:W-:Y:S04]  /*13090*/  STL [R1+0x118], R8 ;  /* 0x0001180801007387 */ /* 0x0001e80000100800 */
[----:B0-----:R-:W3:Y:S04]  /*130a0*/  LDL.LU R8, [R1+0x1c08] ;  /* 0x001c080001087983 */ /* 0x001ee80000300800 */
[----:B------:R0:W-:Y:S04]  /*130b0*/  STL [R1+0x110], R7 ;  /* 0x0001100701007387 */ /* 0x0001e80000100800 */
[----:B0-----:R-:W4:Y:S04]  /*130c0*/  LDL.LU R7, [R1+0x1c04] ;  /* 0x001c040001077983 */ /* 0x001f280000300800 */
[----:B------:R0:W-:Y:S04]  /*130d0*/  STL [R1+0x108], R6 ;  /* 0x0001080601007387 */ /* 0x0001e80000100800 */
[----:B0-----:R-:W2:Y:S04]  /*130e0*/  LDL.LU R6, [R1+0x1c00] ;  /* 0x001c000001067983 */ /* 0x001ea80000300800 */
        /* <DEDUP_REMOVED lines=45> */
[----:B0-----:R-:W3:Y:S01]  /*133c0*/  LDL.LU R9, [R1+0x1bac] ;  /* 0x001bac0001097983 */ /* 0x001ee20000300800 */
[----:B------:R-:W-:-:S05]  /*133d0*/  SEL R2, R0, R2, !P0 ;  /* 0x0000000200027207 */ /* 0x000fca0004000000 */
[----:B------:R2:W-:Y:S02]  /*133e0*/  STL [R1+0x90], R2 ;  /* 0x0000900201007387 */ /* 0x0005e40000100800 */
[C---:B--2---:R-:W-:Y:S02]  /*133f0*/  SEL R2, R0.reuse, R10, !P0 ;  /* 0x0000000a00027207 */ /* 0x044fe40004000000 */
[C---:B------:R-:W-:Y:S02]  /*13400*/  SEL R10, R0.reuse, R11, !P0 ;  /* 0x0000000b000a7207 */ /* 0x040fe40004000000 */
[----:B---3--:R-:W-:-:S05]  /*13410*/  SEL R9, R0, R9, !P0 ;  /* 0x0000000900097207 */ /* 0x008fca0004000000 */
        /* <DEDUP_REMOVED lines=36> */
[----:B------:R-:W2:Y:S04]  /*13660*/  LDL.LU R15, [R1+0x10] ;  /* 0x00001000010f7983 */ /* 0x000ea80000300800 */
[----:B------:R3:W-:Y:S04]  /*13670*/  STL [R1+0x2c], R2 ;  /* 0x00002c0201007387 */ /* 0x0007e80000100800 */
[----:B------:R-:W2:Y:S04]  /*13680*/  LDL.LU R14, [R1+0xc] ;  /* 0x00000c00010e7983 */ /* 0x000ea80000300800 */
[----:B------:R-:W2:Y:S04]  /*13690*/  LDL.LU R25, [R1+0x8] ;  /* 0x0000080001197983 */ /* 0x000ea80000300800 */
[----:B------:R-:W2:Y:S04]  /*136a0*/  LDL.LU R16, [R1+0x40] ;  /* 0x0000400001107983 */ /* 0x000ea80000300800 */
[----:B------:R-:W2:Y:S04]  /*136b0*/  LDL.LU R24, [R1+0x54] ;  /* 0x0000540001187983 */ /* 0x000ea80000300800 */
[----:B------:R-:W2:Y:S04]  /*136c0*/  LDL.LU R23, [R1+0x60] ;  /* 0x0000600001177983 */ /* 0x000ea80000300800 */
[----:B0-----:R-:W2:Y:S04]  /*136d0*/  LDL.LU R10, [R1+0x74] ;  /* 0x00007400010a7983 */ /* 0x001ea80000300800 */
[----:B------:R-:W2:Y:S04]  /*136e0*/  LDL.LU R11, [R1+0x7c] ;  /* 0x00007c00010b7983 */ /* 0x000ea80000300800 */
[----:B------:R-:W2:Y:S04]  /*136f0*/  LDL.LU R22, [R1+0x9c] ;  /* 0x00009c0001167983 */ /* 0x000ea80000300800 */
[----:B------:R-:W2:Y:S01]  /*13700*/  LDL.LU R12, [R1+0xb0] ;  /* 0x0000b000010c7983 */ /* 0x000ea20000300800 */
[----:B-1----:R-:W-:-:S02]  /*13710*/  IMAD R9, R28, UR7, RZ ;  /* 0x000000071c097c24 */ /* 0x002fc4000f8e02ff */
[----:B------:R-:W0:Y:S01]  /*13720*/  S2R R28, SR_TID.X ;  /* 0x00000000001c7919 */ /* 0x000e220000002100 */
[C---:B---3--:R-:W-:Y:S01]  /*13730*/  SEL R2, R0.reuse, R6, !P0 ;  /* 0x0000000600027207 */ /* 0x048fe20004000000 */
[----:B------:R-:W-:Y:S01]  /*13740*/  IMAD R5, R3, UR7, RZ ;  /* 0x0000000703057c24 */ /* 0x000fe2000f8e02ff */
[----:B----4-:R-:W-:Y:S02]  /*13750*/  SEL R3, R0, R7, !P0 ;  /* 0x0000000700037207 */ /* 0x010fe40004000000 */
[----:B------:R-:W-:Y:S01]  /*13760*/  LEA R18, P3, R9, UR12, 0x1 ;  /* 0x0000000c09127c11 */ /* 0x000fe2000f8608ff */
[----:B------:R1:W-:Y:S01]  /*13770*/  STL [R1+0x1b5c], R2 ;  /* 0x001b5c0201007387 */ /* 0x0003e20000100800 */
[----:B------:R-:W-:-:S03]  /*13780*/  LEA R26, P1, R5, UR12, 0x1 ;  /* 0x0000000c051a7c11 */ /* 0x000fc6000f8208ff */
[----:B------:R-:W-:Y:S01]  /*13790*/  STL [R1+0x1b60], R3 ;  /* 0x001b600301007387 */ /* 0x000fe20000100800 */
[----:B------:R-:W-:Y:S02]  /*137a0*/  LEA.HI.X.SX32 R19, R9, UR13, 0x1, P3 ;  /* 0x0000000d09137c11 */ /* 0x000fe400098f0eff */
[----:B-1----:R-:W-:Y:S02]  /*137b0*/  SEL R2, R0, R4, !P0 ;  /* 0x0000000400027207 */ /* 0x002fe40004000000 */
[----:B------:R-:W-:Y:S02]  /*137c0*/  LEA.HI.X.SX32 R27, R5, UR13, 0x1, P1 ;  /* 0x0000000d051b7c11 */ /* 0x000fe400088f0eff */
[----:B0-----:R-:W-:Y:S02]  /*137d0*/  LOP3.LUT R13, R28, 0x3f, RZ, 0xc0, !PT ;  /* 0x0000003f1c0d7812 */ /* 0x001fe400078ec0ff */
[----:B------:R-:W-:-:S03]  /*137e0*/  SEL R28, R0, R8, !P0 ;  /* 0x00000008001c7207 */ /* 0x000fc60004000000 */
[----:B------:R-:W-:Y:S02]  /*137f0*/  IMAD R13, R13, UR6, RZ ;  /* 0x000000060d0d7c24 */ /* 0x000fe4000f8e02ff */
[----:B------:R-:W-:Y:S03]  /*13800*/  STL [R1+0x1b64], R28 ;  /* 0x001b641c01007387 */ /* 0x000fe60000100800 */
[----:B------:R-:W-:Y:S01]  /*13810*/  LEA.HI.X.SX32 R0, R13, UR15, 0x1, P2 ;  /* 0x0000000f0d007c11 */ /* 0x000fe200090f0eff */
[----:B------:R-:W3:Y:S04]  /*13820*/  LDL.LU R21, [R1+0xbc] ;  /* 0x0000bc0001157983 */ /* 0x000ee80000300800 */
[----:B------:R-:W-:Y:S04]  /*13830*/  STL [R1+0x18], R2 ;  /* 0x0000180201007387 */ /* 0x000fe80000100800 */
[----:B------:R-:W4:Y:S04]  /*13840*/  LDL.LU R13, [R1+0xc4] ;  /* 0x0000c400010d7983 */ /* 0x000f280000300800 */
[----:B------:R-:W-:Y:S04]  /*13850*/  STL [R1+0x1b54], R0 ;  /* 0x001b540001007387 */ /* 0x000fe80000100800 */
[----:B------:R-:W4:Y:S04]  /*13860*/  LDL.LU R20, [R1+0xd8] ;  /* 0x0000d80001147983 */ /* 0x000f280000300800 */
[----:B------:R0:W-:Y:S04]  /*13870*/  STL.64 [R1+0xef0], R18 ;  /* 0x000ef01201007387 */ /* 0x0001e80000100a00 */
[----:B------:R-:W-:Y:S04]  /*13880*/  STL.64 [R1+0xef8], R26 ;  /* 0x000ef81a01007387 */ /* 0x000fe80000100a00 */
[----:B0-----:R-:W4:Y:S04]  /*13890*/  LDL.LU R19, [R1+0xf8] ;  /* 0x0000f80001137983 */ /* 0x001f280000300800 */
[----:B------:R-:W4:Y:S01]  /*138a0*/  LDL.LU R18, [R1+0x10c] ;  /* 0x00010c0001127983 */ /* 0x000f220000300800 */
[----:B--2---:R-:W-:-:S03]  /*138b0*/  IMAD R2, R15, UR10, RZ ;  /* 0x0000000a0f027c24 */ /* 0x004fc6000f8e02ff */
[----:B------:R-:W2:Y:S01]  /*138c0*/  LDL.LU R15, [R1+0x114] ;  /* 0x00011400010f7983 */ /* 0x000ea20000300800 */
[----:B------:R-:W-:-:S03]  /*138d0*/  IMAD R0, R14, UR10, RZ ;  /* 0x0000000a0e007c24 */ /* 0x000fc6000f8e02ff */
[----:B------:R0:W-:Y:S01]  /*138e0*/  STL [R1+0x1c], R2 ;  /* 0x00001c0201007387 */ /* 0x0001e20000100800 */
[----:B------:R-:W-:-:S03]  /*138f0*/  IMAD R3, R25, UR10, RZ ;  /* 0x0000000a19037c24 */ /* 0x000fc6000f8e02ff */
[----:B------:R-:W2:Y:S04]  /*13900*/  LDL.LU R14, [R1+0x120] ;  /* 0x00012000010e7983 */ /* 0x000ea80000300800 */
[----:B------:R1:W-:Y:S01]  /*13910*/  STL [R1+0x14], R0 ;  /* 0x0000140001007387 */ /* 0x0003e20000100800 */
[----:B0-----:R-:W-:-:S03]  /*13920*/  IMAD R2, R17, UR10, RZ ;  /* 0x0000000a11027c24 */ /* 0x001fc6000f8e02ff */
[----:B------:R-:W-:Y:S01]  /*13930*/  STL [R1+0x10], R3 ;  /* 0x0000100301007387 */ /* 0x000fe20000100800 */
[----:B-1----:R-:W-:-:S03]  /*13940*/  IMAD R0, R16, UR10, RZ ;  /* 0x0000000a10007c24 */ /* 0x002fc6000f8e02ff */
[----:B------:R-:W2:Y:S04]  /*13950*/  LDL.LU R16, [R1+0x130] ;  /* 0x0001300001107983 */ /* 0x000ea80000300800 */
[----:B------:R0:W-:Y:S01]  /*13960*/  STL [R1+0xc], R2 ;  /* 0x00000c0201007387 */ /* 0x0001e20000100800 */
[----:B------:R-:W-:-:S03]  /*13970*/  IMAD R29, R10, UR10, RZ ;  /* 0x0000000a0a1d7c24 */ /* 0x000fc6000f8e02ff */
[----:B------:R1:W-:Y:S01]  /*13980*/  STL [R1+0x8], R0 ;  /* 0x0000080001007387 */ /* 0x0003e20000100800 */
[----:B0-----:R-:W-:Y:S02]  /*13990*/  IMAD R2, R24, UR10, RZ ;  /* 0x0000000a18027c24 */ /* 0x001fe4000f8e02ff */
[----:B-1----:R-:W-:-:S03]  /*139a0*/  IMAD R0, R23, UR10, RZ ;  /* 0x0000000a17007c24 */ /* 0x002fc6000f8e02ff */
[----:B------:R-:W-:Y:S01]  /*139b0*/  STL [R1+0x4], R2 ;  /* 0x0000040201007387 */ /* 0x000fe20000100800 */
[----:B------:R-:W-:-:S03]  /*139c0*/  IMAD R27, R11, UR10, RZ ;  /* 0x0000000a0b1b7c24 */ /* 0x000fc6000f8e02ff */
[----:B------:R-:W2:Y:S04]  /*139d0*/  LDL.LU R10, [R1+0x138] ;  /* 0x00013800010a7983 */ /* 0x000ea80000300800 */
[----:B------:R-:W-:Y:S01]  /*139e0*/  STL [R1], R0 ;  /* 0x0000000001007387 */ /* 0x000fe20000100800 */
[----:B------:R-:W-:-:S03]  /*139f0*/  IMAD R26, R22, UR10, RZ ;  /* 0x0000000a161a7c24 */ /* 0x000fc6000f8e02ff */
[----:B------:R-:W-:Y:S04]  /*13a00*/  STL [R1+0x1b68], R29 ;  /* 0x001b681d01007387 */ /* 0x000fe80000100800 */
[----:B------:R-:W2:Y:S01]  /*13a10*/  LDL.LU R11, [R1+0x13c] ;  /* 0x00013c00010b7983 */ /* 0x000ea20000300800 */
[----:B------:R-:W-:-:S03]  /*13a20*/  IMAD R25, R12, UR10, RZ ;  /* 0x0000000a0c197c24 */ /* 0x000fc6000f8e02ff */
[----:B------:R0:W-:Y:S04]  /*13a30*/  STL [R1+0x1b50], R27 ;  /* 0x001b501b01007387 */ /* 0x0001e80000100800 */
[----:B------:R-:W-:Y:S04]  /*13a40*/  STL [R1+0x1b4c], R26 ;  /* 0x001b4c1a01007387 */ /* 0x000fe80000100800 */
[----:B------:R-:W2:Y:S04]  /*13a50*/  LDL.LU R12, [R1+0x158] ;  /* 0x00015800010c7983 */ /* 0x000ea80000300800 */
[----:B------:R-:W-:Y:S01]  /*13a60*/  STL [R1+0x1b48], R25 ;  /* 0x001b481901007387 */ /* 0x000fe20000100800 */
[----:B---3--:R-:W-:-:S05]  /*13a70*/  IMAD R24, R21, UR10, RZ ;  /* 0x0000000a15187c24 */ /* 0x008fca000f8e02ff */
[----:B------:R-:W-:Y:S01]  /*13a80*/  STL [R1+0x1b44], R24 ;  /* 0x001b441801007387 */ /* 0x000fe20000100800 */
[----:B----4-:R-:W-:-:S03]  /*13a90*/  IMAD R23, R13, UR10, RZ ;  /* 0x0000000a0d177c24 */ /* 0x010fc6000f8e02ff */
[----:B------:R-:W3:Y:S01]  /*13aa0*/  LDL.LU R13, [R1+0x15c] ;  /* 0x00015c00010d7983 */ /* 0x000ee20000300800 */
[----:B------:R-:W-:-:S03]  /*13ab0*/  IMAD R4, R20, UR10, RZ ;  /* 0x0000000a14047c24 */ /* 0x000fc6000f8e02ff */
[----:B------:R-:W-:Y:S04]  /*13ac0*/  STL [R1+0x1b40], R23 ;  /* 0x001b401701007387 */ /* 0x000fe80000100800 */
[----:B------:R1:W-:Y:S01]  /*13ad0*/  STL [R1+0x1b3c], R4 ;  /* 0x001b3c0401007387 */ /* 0x0003e20000100800 */
[----:B------:R-:W-:Y:S02]  /*13ae0*/  IMAD R5, R19, UR10, RZ ;  /* 0x0000000a13057c24 */ /* 0x000fe4000f8e02ff */
[----:B------:R-:W-:-:S03]  /*13af0*/  IMAD R6, R18, UR10, RZ ;  /* 0x0000000a12067c24 */ /* 0x000fc6000f8e02ff */
[----:B------:R-:W-:Y:S04]  /*13b00*/  STL [R1+0x1b38], R5 ;  /* 0x001b380501007387 */ /* 0x000fe80000100800 */
[----:B------:R4:W-:Y:S01]  /*13b10*/  STL [R1+0x1b6c], R6 ;  /* 0x001b6c0601007387 */ /* 0x0009e20000100800 */
[----:B--2---:R-:W-:-:S05]  /*13b20*/  IMAD R7, R15, UR10, RZ ;  /* 0x0000000a0f077c24 */ /* 0x004fca000f8e02ff */
[----:B------:R-:W-:Y:S01]  /*13b30*/  STL [R1+0x1b70], R7 ;  /* 0x001b700701007387 */ /* 0x000fe20000100800 */
[----:B------:R-:W-:-:S03]  /*13b40*/  IMAD R8, R14, UR10, RZ ;  /* 0x0000000a0e087c24 */ /* 0x000fc6000f8e02ff */
[----:B------:R-:W2:Y:S04]  /*13b50*/  LDL.LU R14, [R1+0x168] ;  /* 0x00016800010e7983 */ /* 0x000ea80000300800 */
[----:B------:R-:W4:Y:S04]  /*13b60*/  LDL.LU R15, [R1+0x16c] ;  /* 0x00016c00010f7983 */ /* 0x000f280000300800 */
[----:B------:R-:W-:Y:S01]  /*13b70*/  STL [R1+0x1b74], R8 ;  /* 0x001b740801007387 */ /* 0x000fe20000100800 */
[----:B------:R-:W-:-:S03]  /*13b80*/  IMAD R9, R16, UR10, RZ ;  /* 0x0000000a10097c24 */ /* 0x000fc6000f8e02ff */
[----:B------:R-:W4:Y:S04]  /*13b90*/  LDL.LU R16, [R1+0x174] ;  /* 0x0001740001107983 */ /* 0x000f280000300800 */
[----:B------:R-:W4:Y:S04]  /*13ba0*/  LDL.LU R17, [R1+0x178] ;  /* 0x0001780001117983 */ /* 0x000f280000300800 */
[----:B------:R-:W-:Y:S04]  /*13bb0*/  STL [R1+0x1b78], R9 ;  /* 0x001b780901007387 */ /* 0x000fe80000100800 */
[----:B------:R-:W4:Y:S04]  /*13bc0*/  LDL.LU R18, [R1+0x188] ;  /* 0x0001880001127983 */ /* 0x000f280000300800 */
[----:B------:R-:W4:Y:S01]  /*13bd0*/  LDL.LU R19, [R1+0x18c] ;  /* 0x00018c0001137983 */ /* 0x000f220000300800 */
[----:B------:R-:W-:-:S05]  /*13be0*/  IMAD R10, R10, UR10, RZ ;  /* 0x0000000a0a0a7c24 */ /* 0x000fca000f8e02ff */
[----:B------:R-:W-:Y:S04]  /*13bf0*/  STL [R1+0x1b7c], R10 ;  /* 0x001b7c0a01007387 */ /* 0x000fe80000100800 */
[----:B------:R-:W4:Y:S01]  /*13c00*/  LDL.LU R20, [R1+0x190] ;  /* 0x0001900001147983 */ /* 0x000f220000300800 */
[----:B------:R-:W-:-:S03]  /*13c10*/  IMAD R11, R11, UR10, RZ ;  /* 0x0000000a0b0b7c24 */ /* 0x000fc6000f8e02ff */
[----:B------:R-:W4:Y:S04]  /*13c20*/  LDL.LU R21, [R1+0x1a8] ;  /* 0x0001a80001157983 */ /* 0x000f280000300800 */
[----:B------:R-:W-:Y:S04]  /*13c30*/  STL [R1+0x1b80], R11 ;  /* 0x001b800b01007387 */ /* 0x000fe80000100800 */
[----:B------:R-:W4:Y:S01]  /*13c40*/  LDL.LU R22, [R1+0x1ac] ;  /* 0x0001ac0001167983 */ /* 0x000f220000300800 */
[----:B------:R-:W-:-:S03]  /*13c50*/  IMAD R12, R12, UR10, RZ ;  /* 0x0000000a0c0c7c24 */ /* 0x000fc6000f8e02ff */
[----:B0-----:R-:W4:Y:S04]  /*13c60*/  LDL.LU R27, [R1+0x1bc] ;  /* 0x0001bc00011b7983 */ /* 0x001f280000300800 */
[----:B------:R-:W4:Y:S04]  /*13c70*/  LDL.LU R29, [R1+0x1c0] ;  /* 0x0001c000011d7983 */ /* 0x000f280000300800 */
[----:B------:R-:W4:Y:S04]  /*13c80*/  LDL.LU R0, [R1+0x1c8] ;  /* 0x0001c80001007983 */ /* 0x000f280000300800 */
[----:B------:R-:W-:Y:S04]  /*13c90*/  STL [R1+0x1b84], R12 ;  /* 0x001b840c01007387 */ /* 0x000fe80000100800 */
        /* <DEDUP_REMOVED lines=8> */
[----:B---3--:R-:W-:-:S05]  /*13d20*/  IMAD R13, R13, UR10, RZ ;  /* 0x0000000a0d0d7c24 */ /* 0x008fca000f8e02ff */
[----:B------:R-:W-:Y:S01]  /*13d30*/  STL [R1+0x1b88], R13 ;  /* 0x001b880d01007387 */ /* 0x000fe20000100800 */
[----:B--2---:R-:W-:Y:S02]  /*13d40*/  IMAD R14, R14, UR10, RZ ;  /* 0x0000000a0e0e7c24 */ /* 0x004fe4000f8e02ff */
[----:B----4-:R-:W-:-:S03]  /*13d50*/  IMAD R15, R15, UR10, RZ ;  /* 0x0000000a0f0f7c24 */ /* 0x010fc6000f8e02ff */
[----:B------:R-:W-:Y:S04]  /*13d60*/  STL [R1+0x1b8c], R14 ;  /* 0x001b8c0e01007387 */ /* 0x000fe80000100800 */
[----:B------:R-:W-:Y:S01]  /*13d70*/  STL [R1+0x1b90], R15 ;  /* 0x001b900f01007387 */ /* 0x000fe20000100800 */
[----:B------:R-:W-:Y:S02]  /*13d80*/  IMAD R16, R16, UR10, RZ ;  /* 0x0000000a10107c24 */ /* 0x000fe4000f8e02ff */
[----:B------:R-:W-:-:S03]  /*13d90*/  IMAD R17, R17, UR10, RZ ;  /* 0x0000000a11117c24 */ /* 0x000fc6000f8e02ff */
[----:B------:R-:W-:Y:S01]  /*13da0*/  STL [R1+0x1b94], R16 ;  /* 0x001b941001007387 */ /* 0x000fe20000100800 */
[----:B------:R-:W-:-:S03]  /*13db0*/  IMAD R18, R18, UR10, RZ ;  /* 0x0000000a12127c24 */ /* 0x000fc6000f8e02ff */
[----:B------:R-:W-:Y:S01]  /*13dc0*/  STL [R1+0x1b98], R17 ;  /* 0x001b981101007387 */ /* 0x000fe20000100800 */
[----:B------:R-:W-:-:S03]  /*13dd0*/  IMAD R19, R19, UR10, RZ ;  /* 0x0000000a13137c24 */ /* 0x000fc6000f8e02ff */
[----:B------:R-:W-:Y:S04]  /*13de0*/  STL [R1+0x1b9c], R18 ;  /* 0x001b9c1201007387 */ /* 0x000fe80000100800 */
[----:B------:R-:W-:Y:S01]  /*13df0*/  STL [R1+0x1ba0], R19 ;  /* 0x001ba01301007387 */ /* 0x000fe20000100800 */
[----:B------:R-:W-:Y:S02]  /*13e00*/  IMAD R20, R20, UR10, RZ ;  /* 0x0000000a14147c24 */ /* 0x000fe4000f8e02ff */
[----:B------:R-:W-:-:S03]  /*13e10*/  IMAD R21, R21, UR10, RZ ;  /* 0x0000000a15157c24 */ /* 0x000fc6000f8e02ff */
[----:B------:R-:W-:Y:S04]  /*13e20*/  STL [R1+0x1ba4], R20 ;  /* 0x001ba41401007387 */ /* 0x000fe80000100800 */
[----:B------:R-:W-:Y:S01]  /*13e30*/  STL [R1+0x1ba8], R21 ;  /* 0x001ba81501007387 */ /* 0x000fe20000100800 */
[----:B------:R-:W-:Y:S02]  /*13e40*/  IMAD R6, R27, UR10, RZ ;  /* 0x0000000a1b067c24 */ /* 0x000fe4000f8e02ff */
[----:B------:R-:W-:-:S03]  /*13e50*/  IMAD R5, R29, UR10, RZ ;  /* 0x0000000a1d057c24 */ /* 0x000fc6000f8e02ff */
[----:B------:R0:W-:Y:S01]  /*13e60*/  STL [R1+0x40], R6 ;  /* 0x0000400601007387 */ /* 0x0001e20000100800 */
[----:B------:R-:W-:-:S03]  /*13e70*/  IMAD R0, R0, UR10, RZ ;  /* 0x0000000a00007c24 */ /* 0x000fc6000f8e02ff */
[----:B------:R-:W2:Y:S04]  /*13e80*/  LDL.LU R27, [R1+0x21c] ;  /* 0x00021c00011b7983 */ /* 0x000ea80000300800 */
[----:B------:R1:W-:Y:S01]  /*13e90*/  STL [R1+0x54], R5 ;  /* 0x0000540501007387 */ /* 0x0003e20000100800 */
[----:B0-----:R-:W-:-:S03]  /*13ea0*/  IMAD R6, R4, UR10, RZ ;  /* 0x0000000a04067c24 */ /* 0x001fc6000f8e02ff */
[----:B------:R-:W3:Y:S04]  /*13eb0*/  LDL.LU R29, [R1+0x220] ;  /* 0x00022000011d7983 */ /* 0x000ee80000300800 */
[----:B------:R0:W-:Y:S01]  /*13ec0*/  STL [R1+0x60], R0 ;  /* 0x0000600001007387 */ /* 0x0001e20000100800 */
[----:B-1----:R-:W-:Y:S02]  /*13ed0*/  IMAD R5, R23, UR10, RZ ;  /* 0x0000000a17057c24 */ /* 0x002fe4000f8e02ff */
[----:B------:R-:W-:Y:S01]  /*13ee0*/  IMAD R4, R24, UR10, RZ ;  /* 0x0000000a18047c24 */ /* 0x000fe2000f8e02ff */
[----:B0-----:R-:W4:Y:S04]  /*13ef0*/  LDL.LU R0, [R1+0x230] ;  /* 0x0002300001007983 */ /* 0x001f280000300800 */
[----:B------:R0:W-:Y:S04]  /*13f00*/  STL [R1+0x74], R6 ;  /* 0x0000740601007387 */ /* 0x0001e80000100800 */
[----:B------:R1:W-:Y:S04]  /*13f10*/  STL [R1+0x7c], R5 ;  /* 0x00007c0501007387 */ /* 0x0003e80000100800 */
[----:B------:R1:W-:Y:S01]  /*13f20*/  STL [R1+0x9c], R4 ;  /* 0x00009c0401007387 */ /* 0x0003e20000100800 */
[----:B0-----:R-:W-:-:S02]  /*13f30*/  IMAD R6, R25, UR10, RZ ;  /* 0x0000000a19067c24 */ /* 0x001fc4000f8e02ff */
[----:B-1----:R-:W-:-:S03]  /*13f40*/  IMAD R5, R26, UR10, RZ ;  /* 0x0000000a1a057c24 */ /* 0x002fc6000f8e02ff */
[----:B------:R0:W-:Y:S01]  /*13f50*/  STL [R1+0xb0], R6 ;  /* 0x0000b00601007387 */ /* 0x0001e20000100800 */
[----:B------:R-:W-:-:S03]  /*13f60*/  IMAD R4, R28, UR10, RZ ;  /* 0x0000000a1c047c24 */ /* 0x000fc6000f8e02ff */
[----:B------:R1:W-:Y:S01]  /*13f70*/  STL [R1+0xbc], R5 ;  /* 0x0000bc0501007387 */ /* 0x0003e20000100800 */
[----:B------:R-:W-:-:S03]  /*13f80*/  IMAD R3, R3, UR10, RZ ;  /* 0x0000000a03037c24 */ /* 0x000fc6000f8e02ff */
[----:B------:R-:W-:Y:S01]  /*13f90*/  STL [R1+0xc4], R4 ;  /* 0x0000c40401007387 */ /* 0x000fe20000100800 */
[----:B------:R-:W-:-:S03]  /*13fa0*/  IMAD R2, R2, UR10, RZ ;  /* 0x0000000a02027c24 */ /* 0x000fc6000f8e02ff */
[----:B------:R-:W4:Y:S04]  /*13fb0*/  LDL.LU R21, [R1+0x234] ;  /* 0x0002340001157983 */ /* 0x000f280000300800 */
[----:B------:R0:W-:Y:S04]  /*13fc0*/  STL [R1+0xd8], R3 ;  /* 0x0000d80301007387 */ /* 0x0001e80000100800 */
[----:B------:R-:W4:Y:S04]  /*13fd0*/  LDL.LU R20, [R1+0x23c] ;  /* 0x00023c0001147983 */ /* 0x000f280000300800 */
[----:B------:R0:W-:Y:S04]  /*13fe0*/  STL [R1+0xf8], R2 ;  /* 0x0000f80201007387 */ /* 0x0001e80000100800 */
        /* <DEDUP_REMOVED lines=13> */
[----:B0-----:R-:W4:Y:S04]  /*140c0*/  LDL.LU R6, [R1+0x2c4] ;  /* 0x0002c40001067983 */ /* 0x001f280000300800 */
[----:B-1----:R-:W4:Y:S04]  /*140d0*/  LDL.LU R5, [R1+0x2cc] ;  /* 0x0002cc0001057983 */ /* 0x002f280000300800 */
[----:B------:R-:W4:Y:S04]  /*140e0*/  LDL.LU R28, [R1+0x2d0] ;  /* 0x0002d000011c7983 */ /* 0x000f280000300800 */
[----:B------:R-:W4:Y:S04]  /*140f0*/  LDL.LU R3, [R1+0x2dc] ;  /* 0x0002dc0001037983 */ /* 0x000f280000300800 */
[----:B------:R-:W4:Y:S01]  /*14100*/  LDL.LU R2, [R1+0x2e4] ;  /* 0x0002e40001027983 */ /* 0x000f220000300800 */
[----:B--2---:R-:W-:-:S05]  /*14110*/  IMAD R4, R27, UR10, RZ ;  /* 0x0000000a1b047c24 */ /* 0x004fca000f8e02ff */
[----:B------:R0:W-:Y:S01]  /*14120*/  STL [R1+0x10c], R4 ;  /* 0x00010c0401007387 */ /* 0x0001e20000100800 */
[----:B---3--:R-:W-:-:S03]  /*14130*/  IMAD R23, R29, UR10, RZ ;  /* 0x0000000a1d177c24 */ /* 0x008fc6000f8e02ff */
[----:B0-----:R-:W2:Y:S04]  /*14140*/  LDL.LU R4, [R1+0x2e8] ;  /* 0x0002e80001047983 */ /* 0x001ea80000300800 */
[----:B------:R0:W-:Y:S01]  /*14150*/  STL [R1+0x114], R23 ;  /* 0x0001141701007387 */ /* 0x0001e20000100800 */
[----:B----4-:R-:W-:-:S03]  /*14160*/  IMAD R0, R0, UR10, RZ ;  /* 0x0000000a00007c24 */ /* 0x010fc6000f8e02ff */
[----:B0-----:R-:W3:Y:S04]  /*14170*/  LDL.LU R23, [R1+0x300] ;  /* 0x0003000001177983 */ /* 0x001ee80000300800 */
[----:B------:R0:W-:Y:S04]  /*14180*/  STL [R1+0x120], R0 ;  /* 0x0001200001007387 */ /* 0x0001e80000100800 */
[----:B------:R-:W4:Y:S04]  /*14190*/  LDL.LU R24, [R1+0x308] ;  /* 0x0003080001187983 */ /* 0x000f280000300800 */
[----:B------:R-:W4:Y:S04]  /*141a0*/  LDL.LU R25, [R1+0x314] ;  /* 0x0003140001197983 */ /* 0x000f280000300800 */
[----:B------:R-:W4:Y:S04]  /*141b0*/  LDL.LU R26, [R1+0x318] ;  /* 0x00031800011a7983 */ /* 0x000f280000300800 */
[----:B------:R-:W4:Y:S01]  /*141c0*/  LDL.LU R27, [R1+0x320] ;  /* 0x00032000011b7983 */ /* 0x000f220000300800 */
[----:B------:R-:W-:-:S03]  /*141d0*/  IMAD R21, R21, UR10, RZ ;  /* 0x0000000a15157c24 */ /* 0x000fc6000f8e02ff */
[----:B------:R-:W4:Y:S04]  /*141e0*/  LDL.LU R29, [R1+0x324] ;  /* 0x00032400011d7983 */ /* 0x000f280000300800 */
[----:B0-----:R-:W4:Y:S04]  /*141f0*/  LDL.LU R0, [R1+0x334] ;  /* 0x0003340001007983 */ /* 0x001f280000300800 */
[----:B------:R0:W-:Y:S02]  /*14200*/  STL [R1+0x130], R21 ;  /* 0x0001301501007387 */ /* 0x0001e40000100800 */
[----:B0-----:R-:W-:-:S02]  /*14210*/  IMAD R21, R20, UR10, RZ ;  /* 0x0000000a14157c24 */ /* 0x001fc4000f8e02ff */
[----:B------:R-:W-:Y:S02]  /*14220*/  IMAD R20, R19, UR10, RZ ;  /* 0x0000000a13147c24 */ /* 0x000fe4000f8e02ff */
[----:B------:R-:W-:Y:S02]  /*14230*/  IMAD R19, R18, UR10, RZ ;  /* 0x0000000a12137c24 */ /* 0x000fe4000f8e02ff */
[----:B------:R-:W-:Y:S01]  /*14240*/  IMAD R18, R17, UR10, RZ ;  /* 0x0000000a11127c24 */ /* 0x000fe2000f8e02ff */
[----:B------:R-:W-:Y:S01]  /*14250*/  STL [R1+0x138], R21 ;  /* 0x0001381501007387 */ /* 0x000fe20000100800 */
[----:B------:R-:W-:-:S03]  /*14260*/  IMAD R17, R16, UR10, RZ ;  /* 0x0000000a10117c24 */ /* 0x000fc6000f8e02ff */
        /* <DEDUP_REMOVED lines=28> */
[----:B------:R-:W-:Y:S04]  /*14430*/  STL [R1+0x1c8], R6 ;  /* 0x0001c80601007387 */ /* 0x000fe80000100800 */
[----:B------:R-:W-:Y:S04]  /*14440*/  STL [R1+0x1cc], R5 ;  /* 0x0001cc0501007387 */ /* 0x000fe80000100800 */
[----:B------:R-:W4:Y:S04]  /*14450*/  LDL.LU R28, [R1+0x338] ;  /* 0x00033800011c7983 */ /* 0x000f280000300800 */
[----:B------:R0:W-:Y:S04]  /*14460*/  STL [R1+0x1dc], R3 ;  /* 0x0001dc0301007387 */ /* 0x0001e80000100800 */
[----:B0-----:R-:W4:Y:S04]  /*14470*/  LDL.LU R3, [R1+0x33c] ;  /* 0x00033c0001037983 */ /* 0x001f280000300800 */
[----:B------:R0:W-:Y:S04]  /*14480*/  STL [R1+0x1e0], R2 ;  /* 0x0001e00201007387 */ /* 0x0001e80000100800 */
[----:B0-----:R-:W4:Y:S01]  /*14490*/  LDL.LU R2, [R1+0x344] ;  /* 0x0003440001027983 */ /* 0x001f220000300800 */
[----:B--2---:R-:W-:-:S05]  /*144a0*/  IMAD R4, R4, UR10, RZ ;  /* 0x0000000a04047c24 */ /* 0x004fca000f8e02ff */
[----:B------:R0:W-:Y:S01]  /*144b0*/  STL [R1+0x1e8], R4 ;  /* 0x0001e80401007387 */ /* 0x0001e20000100800 */
[----:B---3--:R-:W-:Y:S02]  /*144c0*/  IMAD R6, R23, UR10, RZ ;  /* 0x0000000a17067c24 */ /* 0x008fe4000f8e02ff */
[----:B----4-:R-:W-:-:S03]  /*144d0*/  IMAD R5, R24, UR10, RZ ;  /* 0x0000000a18057c24 */ /* 0x010fc6000f8e02ff */
[----:B------:R1:W-:Y:S01]  /*144e0*/  STL [R1+0x1fc], R6 ;  /* 0x0001fc0601007387 */ /* 0x0003e20000100800 */
[----:B0-----:R-:W-:-:S03]  /*144f0*/  IMAD R4, R25, UR10, RZ ;  /* 0x0000000a19047c24 */ /* 0x001fc6000f8e02ff */
[----:B------:R0:W-:Y:S04]  /*14500*/  STL [R1+0x200], R5 ;  /* 0x0002000501007387 */ /* 0x0001e80000100800 */
[----:B------:R2:W-:Y:S01]  /*14510*/  STL [R1+0x210], R4 ;  /* 0x0002100401007387 */ /* 0x0005e20000100800 */
[----:B-1----:R-:W-:Y:S02]  /*14520*/  IMAD R6, R26, UR10, RZ ;  /* 0x0000000a1a067c24 */ /* 0x002fe4000f8e02ff */
[----:B0-----:R-:W-:-:S03]  /*14530*/  IMAD R5, R27, UR10, RZ ;  /* 0x0000000a1b057c24 */ /* 0x001fc6000f8e02ff */
[----:B------:R0:W-:Y:S01]  /*14540*/  STL [R1+0x214], R6 ;  /* 0x0002140601007387 */ /* 0x0001e20000100800 */
[----:B--2---:R-:W-:-:S03]  /*14550*/  IMAD R4, R29, UR10, RZ ;  /* 0x0000000a1d047c24 */ /* 0x004fc6000f8e02ff */
[----:B------:R1:W-:Y:S01]  /*14560*/  STL [R1+0x21c], R5 ;  /* 0x00021c0501007387 */ /* 0x0003e20000100800 */
[----:B------:R-:W-:-:S03]  /*14570*/  IMAD R0, R0, UR10, RZ ;  /* 0x0000000a00007c24 */ /* 0x000fc6000f8e02ff */
[----:B------:R-:W2:Y:S04]  /*14580*/  LDL.LU R21, [R1+0x34c] ;  /* 0x00034c0001157983 */ /* 0x000ea80000300800 */
[----:B------:R-:W-:Y:S04]  /*14590*/  STL [R1+0x220], R4 ;  /* 0x0002200401007387 */ /* 0x000fe80000100800 */
[----:B------:R-:W3:Y:S04]  /*145a0*/  LDL.LU R20, [R1+0x35c] ;  /* 0x00035c0001147983 */ /* 0x000ee80000300800 */
[----:B------:R4:W-:Y:S04]  /*145b0*/  STL [R1+0x230], R0 ;  /* 0x0002300001007387 */ /* 0x0009e80000100800 */
[----:B------:R-:W3:Y:S04]  /*145c0*/  LDL.LU R19, [R1+0x360] ;  /* 0x0003600001137983 */ /* 0x000ee80000300800 */
        /* <DEDUP_REMOVED lines=12> */
[----:B0-----:R-:W3:Y:S04]  /*14690*/  LDL.LU R6, [R1+0x3ac] ;  /* 0x0003ac0001067983 */ /* 0x001ee80000300800 */
[----:B-1----:R-:W3:Y:S04]  /*146a0*/  LDL.LU R5, [R1+0x3b0] ;  /* 0x0003b00001057983 */ /* 0x002ee80000300800 */
[----:B------:R-:W3:Y:S04]  /*146b0*/  LDL.LU R27, [R1+0x3b4] ;  /* 0x0003b400011b7983 */ /* 0x000ee80000300800 */
[----:B------:R-:W3:Y:S04]  /*146c0*/  LDL.LU R29, [R1+0x3bc] ;  /* 0x0003bc00011d7983 */ /* 0x000ee80000300800 */
[----:B----4-:R-:W4:Y:S01]  /*146d0*/  LDL.LU R0, [R1+0x408] ;  /* 0x0004080001007983 */ /* 0x010f220000300800 */
[----:B------:R-:W-:-:S05]  /*146e0*/  IMAD R4, R28, UR10, RZ ;  /* 0x0000000a1c047c24 */ /* 0x000fca000f8e02ff */
[----:B------:R0:W-:Y:S01]  /*146f0*/  STL [R1+0x234], R4 ;  /* 0x0002340401007387 */ /* 0x0001e20000100800 */
[----:B------:R-:W-:-:S03]  /*14700*/  IMAD R3, R3, UR10, RZ ;  /* 0x0000000a03037c24 */ /* 0x000fc6000f8e02ff */
[----:B0-----:R-:W4:Y:S04]  /*14710*/  LDL.LU R4, [R1+0x404] ;  /* 0x0004040001047983 */ /* 0x001f280000300800 */
[----:B------:R0:W-:Y:S04]  /*14720*/  STL [R1+0x23c], R3 ;  /* 0x00023c0301007387 */ /* 0x0001e80000100800 */
[----:B------:R-:W4:Y:S01]  /*14730*/  LDL.LU R23, [R1+0x400] ;  /* 0x0004000001177983 */ /* 0x000f220000300800 */
[----:B------:R-:W-:-:S05]  /*14740*/  IMAD R2, R2, UR10, RZ ;  /* 0x0000000a02027c24 */ /* 0x000fca000f8e02ff */
[----:B------:R1:W-:Y:S04]  /*14750*/  STL [R1+0x250], R2 ;  /* 0x0002500201007387 */ /* 0x0003e80000100800 */
[----:B------:R-:W4:Y:S04]  /*14760*/  LDL.LU R24, [R1+0x3fc] ;  /* 0x0003fc0001187983 */ /* 0x000f280000300800 */
[----:B------:R-:W4:Y:S04]  /*14770*/  LDL.LU R25, [R1+0x3f8] ;  /* 0x0003f80001197983 */ /* 0x000f280000300800 */
[----:B------:R-:W4:Y:S04]  /*14780*/  LDL.LU R26, [R1+0x3f4] ;  /* 0x0003f400011a7983 */ /* 0x000f280000300800 */
[----:B------:R-:W4:Y:S04]  /*14790*/  LDL.LU R28, [R1+0x3f0] ;  /* 0x0003f000011c7983 */ /* 0x000f280000300800 */
[----:B0-----:R-:W4:Y:S04]  /*147a0*/  LDL.LU R3, [R1+0x3ec] ;  /* 0x0003ec0001037983 */ /* 0x001f280000300800 */
[----:B-1----:R-:W4:Y:S01]  /*147b0*/  LDL.LU R2, [R1+0x3e8] ;  /* 0x0003e80001027983 */ /* 0x002f220000300800 */
[----:B--2---:R-:W-:-:S02]  /*147c0*/  IMAD R21, R21, UR10, RZ ;  /* 0x0000000a15157c24 */ /* 0x004fc4000f8e02ff */
[----:B---3--:R-:W-:-:S03]  /*147d0*/  IMAD R20, R20, UR10, RZ ;  /* 0x0000000a14147c24 */ /* 0x008fc6000f8e02ff */
[----:B------:R0:W-:Y:S04]  /*147e0*/  STL [R1+0x258], R21 ;  /* 0x0002581501007387 */ /* 0x0001e80000100800 */
[----:B------:R1:W-:Y:S01]  /*147f0*/  STL [R1+0x260], R20 ;  /* 0x0002601401007387 */ /* 0x0003e20000100800 */
[----:B0-----:R-:W-:Y:S02]  /*14800*/  IMAD R21, R19, UR10, RZ ;  /* 0x0000000a13157c24 */ /* 0x001fe4000f8e02ff */
[----:B-1----:R-:W-:Y:S02]  /*14810*/  IMAD R20, R18, UR10, RZ ;  /* 0x0000000a12147c24 */ /* 0x002fe4000f8e02ff */
        /* <DEDUP_REMOVED lines=30> */
[----:B----4-:R-:W-:-:S03]  /*14a00*/  IMAD R0, R0, UR10, RZ ;  /* 0x0000000a00007c24 */ /* 0x010fc6000f8e02ff */
[----:B------:R0:W-:Y:S04]  /*14a10*/  STL [R1+0x2e8], R6 ;  /* 0x0002e80601007387 */ /* 0x0001e80000100800 */
[----:B------:R-:W2:Y:S04]  /*14a20*/  LDL.LU R27, [R1+0x3e4] ;  /* 0x0003e400011b7983 */ /* 0x000ea80000300800 */
[----:B------:R1:W-:Y:S04]  /*14a30*/  STL [R1+0x300], R5 ;  /* 0x0003000501007387 */ /* 0x0003e80000100800 */
[----:B------:R-:W3:Y:S01]  /*14a40*/  LDL.LU R29, [R1+0x3e0] ;  /* 0x0003e000011d7983 */ /* 0x000ee20000300800 */
[----:B0-----:R-:W-:-:S03]  /*14a50*/  IMAD R6, R4, UR10, RZ ;  /* 0x0000000a04067c24 */ /* 0x001fc6000f8e02ff */
[----:B------:R0:W-:Y:S01]  /*14a60*/  STL [R1+0x308], R0 ;  /* 0x0003080001007387 */ /* 0x0001e20000100800 */
[----:B-1----:R-:W-:-:S03]  /*14a70*/  IMAD R5, R23, UR10, RZ ;  /* 0x0000000a17057c24 */ /* 0x002fc6000f8e02ff */
[----:B0-----:R-:W4:Y:S04]  /*14a80*/  LDL.LU R0, [R1+0x3dc] ;  /* 0x0003dc0001007983 */ /* 0x001f280000300800 */
[----:B------:R0:W-:Y:S01]  /*14a90*/  STL [R1+0x314], R6 ;  /* 0x0003140601007387 */ /* 0x0001e20000100800 */
[----:B------:R-:W-:-:S03]  /*14aa0*/  IMAD R4, R24, UR10, RZ ;  /* 0x0000000a18047c24 */ /* 0x000fc6000f8e02ff */
[----:B------:R1:W-:Y:S01]  /*14ab0*/  STL [R1+0x318], R5 ;  /* 0x0003180501007387 */ /* 0x0003e20000100800 */
[----:B0-----:R-:W-:-:S03]  /*14ac0*/  IMAD R6, R25, UR10, RZ ;  /* 0x0000000a19067c24 */ /* 0x001fc6000f8e02ff */
[----:B------:R0:W-:Y:S01]  /*14ad0*/  STL [R1+0x320], R4 ;  /* 0x0003200401007387 */ /* 0x0001e20000100800 */
[----:B-1----:R-:W-:-:S03]  /*14ae0*/  IMAD R5, R26, UR10, RZ ;  /* 0x0000000a1a057c24 */ /* 0x002fc6000f8e02ff */
[----:B------:R1:W-:Y:S01]  /*14af0*/  STL [R1+0x324], R6 ;  /* 0x0003240601007387 */ /* 0x0003e20000100800 */
[----:B0-----:R-:W-:-:S03]  /*14b00*/  IMAD R4, R28, UR10, RZ ;  /* 0x0000000a1c047c24 */ /* 0x001fc6000f8e02ff */
        /* <DEDUP_REMOVED lines=21> */
[----:B-1----:R-:W4:Y:S04]  /*14c60*/  LDL.LU R6, [R1+0x354] ;  /* 0x0003540001067983 */ /* 0x002f280000300800 */
[----:B0-----:R-:W4:Y:S04]  /*14c70*/  LDL.LU R5, [R1+0x350] ;  /* 0x0003500001057983 */ /* 0x001f280000300800 */
        /* <DEDUP_REMOVED lines=14> */
[----:B------:R-:W4:Y:S04]  /*14d60*/  LDL.LU R27, [R1+0x304] ;  /* 0x00030400011b7983 */ /* 0x000f280000300800 */
[----:B------:R-:W4:Y:S01]  /*14d70*/  LDL.LU R29, [R1+0x2fc] ;  /* 0x0002fc00011d7983 */ /* 0x000f220000300800 */
[----:B------:R-:W-:-:S03]  /*14d80*/  IMAD R21, R21, UR10, RZ ;  /* 0x0000000a15157c24 */ /* 0x000fc6000f8e02ff */
[----:B0-----:R-:W4:Y:S04]  /*14d90*/  LDL.LU R0, [R1+0x2f8] ;  /* 0x0002f80001007983 */ /* 0x001f280000300800 */
[----:B------:R0:W-:Y:S02]  /*14da0*/  STL [R1+0x368], R21 ;  /* 0x0003681501007387 */ /* 0x0001e40000100800 */
[----:B0-----:R-:W-:Y:S02]  /*14db0*/  IMAD R21, R20, UR10, RZ ;  /* 0x0000000a14157c24 */ /* 0x001fe4000f8e02ff */
        /* <DEDUP_REMOVED lines=260> */
[----:B------:R-:W4:Y:S01]  /*15e00*/  LDL.LU R27, [R1+0xd0] ;  /* 0x0000d000011b7983 */ /* 0x000f220000300800 */
[----:B---3--:R-:W-:-:S03]  /*15e10*/  IMAD R4, R28, UR10, RZ ;  /* 0x0000000a1c047c24 */ /* 0x008fc6000f8e02ff */
[----:B------:R-:W3:Y:S04]  /*15e20*/  LDL.LU R0, [R1+0xcc] ;  /* 0x0000cc0001007983 */ /* 0x000ee80000300800 */
[----:B------:R0:W-:Y:S01]  /*15e30*/  STL [R1+0x144], R4 ;  /* 0x0001440401007387 */ /* 0x0001e20000100800 */
[----:B------:R-:W-:-:S03]  /*15e40*/  IMAD R3, R3, UR10, RZ ;  /* 0x0000000a03037c24 */ /* 0x000fc6000f8e02ff */
[----:B0-----:R-:W3:Y:S04]  /*15e50*/  LDL.LU R4, [R1+0xc8] ;  /* 0x0000c80001047983 */ /* 0x001ee80000300800 */
[----:B------:R0:W-:Y:S04]  /*15e60*/  STL [R1+0x140], R3 ;  /* 0x0001400301007387 */ /* 0x0001e80000100800 */
[----:B------:R-:W3:Y:S01]  /*15e70*/  LDL.LU R23, [R1+0xc0] ;  /* 0x0000c00001177983 */ /* 0x000ee20000300800 */
[----:B------:R-:W-:-:S05]  /*15e80*/  IMAD R2, R2, UR10, RZ ;  /* 0x0000000a02027c24 */ /* 0x000fca000f8e02ff */
[----:B------:R1:W-:Y:S04]  /*15e90*/  STL [R1+0x134], R2 ;  /* 0x0001340201007387 */ /* 0x0003e80000100800 */
[----:B------:R-:W3:Y:S04]  /*15ea0*/  LDL.LU R24, [R1+0xb8] ;  /* 0x0000b80001187983 */ /* 0x000ee80000300800 */
[----:B------:R-:W3:Y:S04]  /*15eb0*/  LDL.LU R25, [R1+0xb4] ;  /* 0x0000b40001197983 */ /* 0x000ee80000300800 */
[----:B------:R-:W3:Y:S04]  /*15ec0*/  LDL.LU R29, [R1+0xac] ;  /* 0x0000ac00011d7983 */ /* 0x000ee80000300800 */
[----:B------:R-:W3:Y:S04]  /*15ed0*/  LDL.LU R28, [R1+0xa8] ;  /* 0x0000a800011c7983 */ /* 0x000ee80000300800 */
[----:B0-----:R-:W3:Y:S04]  /*15ee0*/  LDL.LU R3, [R1+0xa4] ;  /* 0x0000a40001037983 */ /* 0x001ee80000300800 */
[----:B-1----:R-:W3:Y:S01]  /*15ef0*/  LDL.LU R2, [R1+0xa0] ;  /* 0x0000a00001027983 */ /* 0x002ee20000300800 */
[----:B--2---:R-:W-:-:S02]  /*15f00*/  IMAD R21, R21, UR10, RZ ;  /* 0x0000000a15157c24 */ /* 0x004fc4000f8e02ff */
[----:B----4-:R-:W-:-:S03]  /*15f10*/  IMAD R20, R20, UR10, RZ ;  /* 0x0000000a14147c24 */ /* 0x010fc6000f8e02ff */
        /* <DEDUP_REMOVED lines=34> */
[----:B---3--:R-:W-:-:S03]  /*16140*/  IMAD R0, R0, UR10, RZ ;  /* 0x0000000a00007c24 */ /* 0x008fc6000f8e02ff */
        /* <DEDUP_REMOVED lines=15> */
[----:B0-----:R-:W-:Y:S02]  /*16240*/  IMAD R4, R28, UR10, RZ ;  /* 0x0000000a1c047c24 */ /* 0x001fe4000f8e02ff */
[----:B------:R-:W-:Y:S01]  /*16250*/  IMAD R3, R3, UR10, RZ ;  /* 0x0000000a03037c24 */ /* 0x000fe2000f8e02ff */
[----:B------:R-:W-:Y:S01]  /*16260*/  STL [R1+0xac], R5 ;  /* 0x0000ac0501007387 */ /* 0x000fe20000100800 */
[----:B------:R-:W-:-:S03]  /*16270*/  IMAD R2, R2, UR10, RZ ;  /* 0x0000000a02027c24 */ /* 0x000fc6000f8e02ff */
[----:B------:R-:W-:Y:S04]  /*16280*/  STL [R1+0xa8], R4 ;  /* 0x0000a80401007387 */ /* 0x000fe80000100800 */
        /* <DEDUP_REMOVED lines=20> */
[----:B0-----:R-:W4:Y:S04]  /*163d0*/  LDL.LU R3, [R1+0x30] ;  /* 0x0000300001037983 */ /* 0x001f280000300800 */
[----:B------:R-:W4:Y:S01]  /*163e0*/  LDL.LU R2, [R1+0x2c] ;  /* 0x00002c0001027983 */ /* 0x000f220000300800 */
[----:B--2---:R-:W-:-:S05]  /*163f0*/  IMAD R23, R26, UR10, RZ ;  /* 0x0000000a1a177c24 */ /* 0x004fca000f8e02ff */
[----:B------:R0:W-:Y:S01]  /*16400*/  STL [R1+0x98], R23 ;  /* 0x0000981701007387 */ /* 0x0001e20000100800 */
[----:B---3--:R-:W-:Y:S02]  /*16410*/  IMAD R5, R27, UR10, RZ ;  /* 0x0000000a1b057c24 */ /* 0x008fe4000f8e02ff */
[----:B----4-:R-:W-:Y:S02]  /*16420*/  IMAD R4, R0, UR10, RZ ;  /* 0x0000000a00047c24 */ /* 0x010fe4000f8e02ff */
[----:B------:R-:W2:Y:S04]  /*16430*/  LDL.LU R0, [R1+0x18] ;  /* 0x0000180001007983 */ /* 0x000ea80000300800 */
[----:B------:R-:W-:Y:S04]  /*16440*/  STL [R1+0x94], R5 ;  /* 0x0000940501007387 */ /* 0x000fe80000100800 */
[----:B------:R-:W3:Y:S04]  /*16450*/  LDL.LU R27, [R1+0x1c] ;  /* 0x00001c00011b7983 */ /* 0x000ee80000300800 */
[----:B------:R1:W-:Y:S04]  /*16460*/  STL [R1+0x90], R4 ;  /* 0x0000900401007387 */ /* 0x0003e80000100800 */
[----:B------:R-:W4:Y:S04]  /*16470*/  LDL.LU R26, [R1+0x14] ;  /* 0x00001400011a7983 */ /* 0x000f280000300800 */
[----:B------:R-:W2:Y:S04]  /*16480*/  LDL.LU R25, [R1+0x10] ;  /* 0x0000100001197983 */ /* 0x000ea80000300800 */
[----:B------:R-:W2:Y:S04]  /*16490*/  LDL.LU R24, [R1+0xc] ;  /* 0x00000c0001187983 */ /* 0x000ea80000300800 */
[----:B0-----:R-:W2:Y:S04]  /*164a0*/  LDL.LU R23, [R1+0x8] ;  /* 0x0000080001177983 */ /* 0x001ea80000300800 */
[----:B-1----:R-:W2:Y:S01]  /*164b0*/  LDL.LU R4, [R1+0x4] ;  /* 0x0000040001047983 */ /* 0x002ea20000300800 */
[----:B------:R-:W-:-:S03]  /*164c0*/  IMAD R21, R21, UR10, RZ ;  /* 0x0000000a15157c24 */ /* 0x000fc6000f8e02ff */
[----:B------:R-:W2:Y:S01]  /*164d0*/  LDL.LU R5, [R1] ;  /* 0x0000000001057983 */ /* 0x000ea20000300800 */
[----:B------:R-:W-:-:S03]  /*164e0*/  IMAD R20, R20, UR10, RZ ;  /* 0x0000000a14147c24 */ /* 0x000fc6000f8e02ff */
[----:B------:R0:W-:Y:S01]  /*164f0*/  STL [R1+0x8c], R21 ;  /* 0x00008c1501007387 */ /* 0x0001e20000100800 */
[----:B------:R-:W-:-:S03]  /*16500*/  IMAD R19, R19, UR10, RZ ;  /* 0x0000000a13137c24 */ /* 0x000fc6000f8e02ff */
[----:B0-----:R-:W2:Y:S01]  /*16510*/  LDL.LU R21, [R1+0x1ba8] ;  /* 0x001ba80001157983 */ /* 0x001ea20000300800 */
[----:B------:R-:W-:-:S03]  /*16520*/  IMAD R18, R18, UR10, RZ ;  /* 0x0000000a12127c24 */ /* 0x000fc6000f8e02ff */
[----:B------:R0:W-:Y:S01]  /*16530*/  STL [R1+0x88], R20 ;  /* 0x0000881401007387 */ /* 0x0001e20000100800 */
[----:B------:R-:W-:Y:S02]  /*16540*/  IMAD R17, R17, UR10, RZ ;  /* 0x0000000a11117c24 */ /* 0x000fe4000f8e02ff */
[----:B------:R-:W-:Y:S01]  /*16550*/  IMAD R16, R16, UR10, RZ ;  /* 0x0000000a10107c24 */ /* 0x000fe2000f8e02ff */
[----:B0-----:R-:W2:Y:S01]  /*16560*/  LDL.LU R20, [R1+0x1ba4] ;  /* 0x001ba40001147983 */ /* 0x001ea20000300800 */
[----:B------:R-:W-:-:S03]  /*16570*/  IMAD R15, R15, UR10, RZ ;  /* 0x0000000a0f0f7c24 */ /* 0x000fc6000f8e02ff */
[----:B------:R0:W-:Y:S01]  /*16580*/  STL [R1+0x84], R19 ;  /* 0x0000841301007387 */ /* 0x0001e20000100800 */
[----:B------:R-:W-:Y:S02]  /*16590*/  IMAD R14, R14, UR10, RZ ;  /* 0x0000000a0e0e7c24 */ /* 0x000fe4000f8e02ff */
[----:B------:R-:W-:Y:S01]  /*165a0*/  IMAD R13, R13, UR10, RZ ;  /* 0x0000000a0d0d7c24 */ /* 0x000fe2000f8e02ff */
[----:B0-----:R-:W2:Y:S04]  /*165b0*/  LDL.LU R19, [R1+0x1ba0] ;  /* 0x001ba00001137983 */ /* 0x001ea80000300800 */
[----:B------:R0:W-:Y:S01]  /*165c0*/  STL [R1+0x80], R18 ;  /* 0x0000801201007387 */ /* 0x0001e20000100800 */
[----:B------:R-:W-:-:S03]  /*165d0*/  IMAD R12, R12, UR10, RZ ;  /* 0x0000000a0c0c7c24 */ /* 0x000fc6000f8e02ff */
        /* <DEDUP_REMOVED lines=42> */
[----:B0-----:R-:W2:Y:S02]  /*16880*/  LDL.LU R2, [R1+0x1b5c] ;  /* 0x001b5c0001027983 */ /* 0x001ea40000300800 */
[----:B--2---:R-:W-:-:S05]  /*16890*/  IMAD R2, R2, UR10, RZ ;  /* 0x0000000a02027c24 */ /* 0x004fca000f8e02ff */
[----:B------:R0:W-:Y:S04]  /*168a0*/  STL [R1+0x28], R2 ;  /* 0x0000280201007387 */ /* 0x0001e80000100800 */
[----:B0-----:R-:W3:Y:S01]  /*168b0*/  LDL.LU R2, [R1+0x1b58] ;  /* 0x001b580001027983 */ /* 0x001ee20000300800 */
[----:B------:R-:W-:-:S05]  /*168c0*/  IMAD R0, R0, UR10, RZ ;  /* 0x0000000a00007c24 */ /* 0x000fca000f8e02ff */
[----:B------:R3:W-:Y:S02]  /*168d0*/  STL [R1+0x18], R0 ;  /* 0x0000180001007387 */ /* 0x0007e40000100800 */
[----:B---3--:R-:W-:-:S05]  /*168e0*/  LEA R0, P3, R27, R2, 0x1 ;  /* 0x000000021b007211 */ /* 0x008fca00078608ff */
[----:B------:R4:W-:Y:S02]  /*168f0*/  STL [R1+0x1ae8], R0 ;  /* 0x001ae80001007387 */ /* 0x0009e40000100800 */
[----:B----4-:R-:W-:-:S05]  /*16900*/  LEA R0, P2, R26, R2, 0x1 ;  /* 0x000000021a007211 */ /* 0x010fca00078408ff */
[----:B------:R0:W-:Y:S02]  /*16910*/  STL [R1+0x1aec], R0 ;  /* 0x001aec0001007387 */ /* 0x0001e40000100800 */
[----:B0-----:R-:W-:-:S05]  /*16920*/  LEA R0, P1, R25, R2, 0x1 ;  /* 0x0000000219007211 */ /* 0x001fca00078208ff */
        /* <DEDUP_REMOVED lines=8> */
[----:B------:R0:W-:Y:S04]  /*169b0*/  STL [R1+0x1b00], R0 ;  /* 0x001b000001007387 */ /* 0x0001e80000100800 */
[----:B0-----:R-:W2:Y:S02]  /*169c0*/  LDL.LU R0, [R1+0x1b54] ;  /* 0x001b540001007983 */ /* 0x001ea40000300800 */
[----:B--2---:R-:W-:-:S05]  /*169d0*/  LEA.HI.X.SX32 R27, R27, R0, 0x1, P3 ;  /* 0x000000001b1b7211 */ /* 0x004fca00018f0eff */
[----:B------:R0:W-:Y:S02]  /*169e0*/  STL [R1+0x1ae0], R27 ;  /* 0x001ae01b01007387 */ /* 0x0001e40000100800 */
[----:B0-----:R-:W-:-:S05]  /*169f0*/  LEA R27, P3, R29, R2, 0x1 ;  /* 0x000000021d1b7211 */ /* 0x001fca00078608ff */
[----:B------:R0:W-:Y:S04]  /*16a00*/  STL [R1+0x1ae4], R27 ;  /* 0x001ae41b01007387 */ /* 0x0001e80000100800 */
[----:B0-----:R-:W2:Y:S01]  /*16a10*/  LDL.LU R27, [R1+0x1b50] ;  /* 0x001b5000011b7983 */ /* 0x001ea20000300800 */
[----:B------:R-:W-:-:S05]  /*16a20*/  LEA.HI.X.SX32 R26, R26, R0, 0x1, P2 ;  /* 0x000000001a1a7211 */ /* 0x000fca00010f0eff */
[----:B------:R2:W-:Y:S02]  /*16a30*/  STL [R1+0x1ad8], R26 ;  /* 0x001ad81a01007387 */ /* 0x0005e40000100800 */
[----:B--2---:R-:W-:-:S05]  /*16a40*/  LEA R26, P2, R27, R2, 0x1 ;  /* 0x000000021b1a7211 */ /* 0x004fca00078408ff */
        /* <DEDUP_REMOVED lines=27> */
[-C--:B------:R-:W-:Y:S02]  /*16c00*/  LEA.HI.X.SX32 R29, R29, R0.reuse, 0x1, P3 ;  /* 0x000000001d1d7211 */ /* 0x080fe400018f0eff */
[----:B------:R-:W-:-:S03]  /*16c10*/  LEA.HI.X.SX32 R27, R27, R0, 0x1, P2 ;  /* 0x000000001b1b7211 */ /* 0x000fc600010f0eff */
[----:B------:R2:W-:Y:S01]  /*16c20*/  STL [R1+0x1aa8], R29 ;  /* 0x001aa81d01007387 */ /* 0x0005e20000100800 */
[-C--:B------:R-:W-:Y:S02]  /*16c30*/  LEA.HI.X.SX32 R25, R25, R0.reuse, 0x1, P0 ;  /* 0x0000000019197211 */ /* 0x080fe400000f0eff */
[----:B------:R-:W-:Y:S02]  /*16c40*/  LEA.HI.X.SX32 R4, R4, R0, 0x1, P5 ;  /* 0x0000000004047211 */ /* 0x000fe400028f0eff */
[----:B--2---:R-:W-:-:S05]  /*16c50*/  LEA R29, P3, R5, R2, 0x1 ;  /* 0x00000002051d7211 */ /* 0x004fca00078608ff */
[----:B------:R0:W-:Y:S04]  /*16c60*/  STL [R1+0x1aac], R29 ;  /* 0x001aac1d01007387 */ /* 0x0001e80000100800 */
[----:B------:R1:W-:Y:S01]  /*16c70*/  STL [R1+0x1aa0], R27 ;  /* 0x001aa01b01007387 */ /* 0x0003e20000100800 */
[----:B0-----:R-:W-:Y:S02]  /*16c80*/  LEA R29, P2, R6, R2, 0x1 ;  /* 0x00000002061d7211 */ /* 0x001fe400078408ff */
[----:B-1----:R-:W-:Y:S02]  /*16c90*/  LEA.HI.X.SX32 R27, R26, R0, 0x1, P1 ;  /* 0x000000001a1b7211 */ /* 0x002fe400008f0eff */
[-C--:B------:R-:W-:Y:S01]  /*16ca0*/  LEA R26, P1, R7, R2.reuse, 0x1 ;  /* 0x00000002071a7211 */ /* 0x080fe200078208ff */
[----:B------:R-:W-:Y:S04]  /*16cb0*/  STL [R1+0x1aa4], R29 ;  /* 0x001aa41d01007387 */ /* 0x000fe80000100800 */
[----:B------:R0:W-:Y:S04]  /*16cc0*/  STL [R1+0x1a98], R27 ;  /* 0x001a981b01007387 */ /* 0x0001e80000100800 */
[----:B------:R1:W-:Y:S04]  /*16cd0*/  STL [R1+0x1a9c], R26 ;  /* 0x001a9c1a01007387 */ /* 0x0003e80000100800 */
[----:B------:R2:W-:Y:S01]  /*16ce0*/  STL [R1+0x1a90], R25 ;  /* 0x001a901901007387 */ /* 0x0005e20000100800 */
[----:B0-----:R-:W-:-:S02]  /*16cf0*/  LEA R27, P0, R8, R2, 0x1 ;  /* 0x00000002081b7211 */ /* 0x001fc400078008ff */
[-C--:B-1----:R-:W-:Y:S02]  /*16d00*/  LEA.HI.X.SX32 R26, R24, R0.reuse, 0x1, P4 ;  /* 0x00000000181a7211 */ /* 0x082fe400020f0eff */
[----:B------:R-:W-:Y:S02]  /*16d10*/  LEA.HI.X.SX32 R24, R23, R0, 0x1, P6 ;  /* 0x0000000017187211 */ /* 0x000fe400030f0eff */
[-C--:B--2---:R-:W-:Y:S01]  /*16d20*/  LEA R25, P4, R9, R2.reuse, 0x1 ;  /* 0x0000000209197211 */ /* 0x084fe200078808ff */
[----:B------:R-:W-:Y:S01]  /*16d30*/  STL [R1+0x1a94], R27 ;  /* 0x001a941b01007387 */ /* 0x000fe20000100800 */
[----:B------:R-:W-:-:S03]  /*16d40*/  LEA R23, P6, R10, R2, 0x1 ;  /* 0x000000020a177211 */ /* 0x000fc600078c08ff */
[----:B------:R-:W-:Y:S04]  /*16d50*/  STL [R1+0x1a88], R26 ;  /* 0x001a881a01007387 */ /* 0x000fe80000100800 */
[----:B------:R-:W-:Y:S04]  /*16d60*/  STL [R1+0x1a8c], R25 ;  /* 0x001a8c1901007387 */ /* 0x000fe80000100800 */
[----:B------:R0:W-:Y:S04]  /*16d70*/  STL [R1+0x1a80], R24 ;  /* 0x001a801801007387 */ /* 0x0001e80000100800 */
[----:B------:R1:W-:Y:S04]  /*16d80*/  STL [R1+0x1a84], R23 ;  /* 0x001a841701007387 */ /* 0x0003e80000100800 */
[----:B------:R2:W-:Y:S01]  /*16d90*/  STL [R1+0x1a78], R4 ;  /* 0x001a780401007387 */ /* 0x0005e20000100800 */
[----:B0-----:R-:W-:-:S02]  /*16da0*/  LEA R24, P5, R11, R2, 0x1 ;  /* 0x000000020b187211 */ /* 0x001fc400078a08ff */
[----:B-1----:R-:W-:-:S03]  /*16db0*/  LEA.HI.X.SX32 R23, R5, R0, 0x1, P3 ;  /* 0x0000000005177211 */ /* 0x002fc600018f0eff */
[----:B------:R0:W-:Y:S01]  /*16dc0*/  STL [R1+0x1a7c], R24 ;  /* 0x001a7c1801007387 */ /* 0x0001e20000100800 */
[----:B--2---:R-:W-:-:S03]  /*16dd0*/  LEA R4, P3, R12, R2, 0x1 ;  /* 0x000000020c047211 */ /* 0x004fc600078608ff */
[----:B------:R-:W-:Y:S01]  /*16de0*/  STL [R1+0x1a70], R23 ;  /* 0x001a701701007387 */ /* 0x000fe20000100800 */
[----:B------:R-:W-:-:S03]  /*16df0*/  LEA.HI.X.SX32 R5, R6, R0, 0x1, P2 ;  /* 0x0000000006057211 */ /* 0x000fc600010f0eff */
[----:B0-----:R-:W2:Y:S04]  /*16e00*/  LDL.LU R24, [R1+0x40] ;  /* 0x0000400001187983 */ /* 0x001ea80000300800 */
[----:B------:R0:W-:Y:S01]  /*16e10*/  STL [R1+0x1a74], R4 ;  /* 0x001a740401007387 */ /* 0x0001e20000100800 */
[----:B------:R-:W-:-:S03]  /*16e20*/  LEA.HI.X.SX32 R6, R7, R0, 0x1, P1 ;  /* 0x0000000007067211 */ /* 0x000fc600008f0eff */
[----:B------:R1:W-:Y:S01]  /*16e30*/  STL [R1+0x1a68], R5 ;  /* 0x001a680501007387 */ /* 0x0003e20000100800 */
[-C--:B0-----:R-:W-:Y:S02]  /*16e40*/  LEA R4, P2, R13, R2.reuse, 0x1 ;  /* 0x000000020d047211 */ /* 0x081fe400078408ff */
[----:B-1----:R-:W-:-:S03]  /*16e50*/  LEA R5, P1, R14, R2, 0x1 ;  /* 0x000000020e057211 */ /* 0x002fc600078208ff */
[----:B------:R0:W-:Y:S04]  /*16e60*/  STL [R1+0x1a6c], R4 ;  /* 0x001a6c0401007387 */ /* 0x0001e80000100800 */
[----:B------:R-:W-:Y:S04]  /*16e70*/  STL [R1+0x1a60], R6 ;  /* 0x001a600601007387 */ /* 0x000fe80000100800 */
[----:B------:R-:W3:Y:S01]  /*16e80*/  LDL.LU R25, [R1+0x60] ;  /* 0x0000600001197983 */ /* 0x000ee20000300800 */
[----:B0-----:R-:W-:-:S03]  /*16e90*/  LEA.HI.X.SX32 R4, R8, R0, 0x1, P0 ;  /* 0x0000000008047211 */ /* 0x001fc600000f0eff */
[----:B------:R-:W-:Y:S04]  /*16ea0*/  STL [R1+0x1a64], R5 ;  /* 0x001a640501007387 */ /* 0x000fe80000100800 */
[----:B------:R0:W-:Y:S02]  /*16eb0*/  STL [R1+0x1a58], R4 ;  /* 0x001a580401007387 */ /* 0x0001e40000100800 */
[----:B0-----:R-:W-:Y:S02]  /*16ec0*/  LEA.HI.X.SX32 R4, R9, R0, 0x1, P4 ;  /* 0x0000000009047211 */ /* 0x001fe400020f0eff */
[----:B------:R-:W4:Y:S01]  /*16ed0*/  LDL.LU R9, [R1+0x54] ;  /* 0x0000540001097983 */ /* 0x000f220000300800 */
[----:B------:R-:W-:-:S05]  /*16ee0*/  LEA R5, P0, R15, R2, 0x1 ;  /* 0x000000020f057211 */ /* 0x000fca00078008ff */
[----:B------:R0:W-:Y:S04]  /*16ef0*/  STL [R1+0x1a5c], R5 ;  /* 0x001a5c0501007387 */ /* 0x0001e80000100800 */
[----:B------:R-:W3:Y:S04]  /*16f00*/  LDL.LU R8, [R1+0x74] ;  /* 0x0000740001087983 */ /* 0x000ee80000300800 */
[----:B------:R1:W-:Y:S04]  /*16f10*/  STL [R1+0x1a50], R4 ;  /* 0x001a500401007387 */ /* 0x0003e80000100800 */
[----:B------:R-:W3:Y:S01]  /*16f20*/  LDL.LU R7, [R1+0x7c] ;  /* 0x00007c0001077983 */ /* 0x000ee20000300800 */
[----:B0-----:R-:W-:-:S02]  /*16f30*/  LEA R5, P4, R16, R2, 0x1 ;  /* 0x0000000210057211 */ /* 0x001fc400078808ff */
[----:B-1----:R-:W-:-:S03]  /*16f40*/  LEA.HI.X.SX32 R4, R10, R0, 0x1, P6 ;  /* 0x000000000a047211 */ /* 0x002fc600030f0eff */
[----:B------:R0:W-:Y:S04]  /*16f50*/  STL [R1+0x1a54], R5 ;  /* 0x001a540501007387 */ /* 0x0001e80000100800 */
[----:B------:R1:W-:Y:S04]  /*16f60*/  STL [R1+0x1a48], R4 ;  /* 0x001a480401007387 */ /* 0x0003e80000100800 */
[----:B------:R-:W3:Y:S01]  /*16f70*/  LDL.LU R6, [R1+0x9c] ;  /* 0x00009c0001067983 */ /* 0x000ee20000300800 */
[----:B0-----:R-:W-:Y:S02]  /*16f80*/  LEA R5, P6, R17, R2, 0x1 ;  /* 0x0000000211057211 */ /* 0x001fe400078c08ff */
[----:B-1----:R-:W-:-:S03]  /*16f90*/  LEA.HI.X.SX32 R4, R11, R0, 0x1, P5 ;  /* 0x000000000b047211 */ /* 0x002fc600028f0eff */
[----:B------:R0:W-:Y:S01]  /*16fa0*/  STL [R1+0x1a4c], R5 ;  /* 0x001a4c0501007387 */ /* 0x0001e20000100800 */
[----:B------:R-:W-:-:S03]  /*16fb0*/  LEA R10, P5, R18, R2, 0x1 ;  /* 0x00000002120a7211 */ /* 0x000fc600078a08ff */
[----:B------:R1:W-:Y:S04]  /*16fc0*/  STL [R1+0x1a40], R4 ;  /* 0x001a400401007387 */ /* 0x0003e80000100800 */
[----:B0-----:R-:W3:Y:S01]  /*16fd0*/  LDL.LU R5, [R1+0xb0] ;  /* 0x0000b00001057983 */ /* 0x001ee20000300800 */
[----:B-1----:R-:W-:-:S03]  /*16fe0*/  LEA.HI.X.SX32 R4, R12, R0, 0x1, P3 ;  /* 0x000000000c047211 */ /* 0x002fc600018f0eff */
[----:B------:R0:W-:Y:S01]  /*16ff0*/  STL [R1+0x1a44], R10 ;  /* 0x001a440a01007387 */ /* 0x0001e20000100800 */
[----:B------:R-:W-:-:S03]  /*17000*/  LEA R11, P3, R19, R2, 0x1 ;  /* 0x00000002130b7211 */ /* 0x000fc600078608ff */
[----:B------:R1:W-:Y:S01]  /*17010*/  STL [R1+0x1a38], R4 ;  /* 0x001a380401007387 */ /* 0x0003e20000100800 */
[----:B0-----:R-:W-:-:S03]  /*17020*/  LEA.HI.X.SX32 R10, R13, R0, 0x1, P2 ;  /* 0x000000000d0a7211 */ /* 0x001fc600010f0eff */
[----:B-1----:R-:W3:Y:S04]  /*17030*/  LDL.LU R4, [R1+0xbc] ;  /* 0x0000bc0001047983 */ /* 0x002ee80000300800 */
[----:B------:R0:W-:Y:S04]  /*17040*/  STL [R1+0x1a3c], R11 ;  /* 0x001a3c0b01007387 */ /* 0x0001e80000100800 */
[----:B------:R1:W-:Y:S01]  /*17050*/  STL [R1+0x1a30], R10 ;  /* 0x001a300a01007387 */ /* 0x0003e20000100800 */
[----:B0-----:R-:W-:Y:S02]  /*17060*/  LEA R11, P2, R20, R2, 0x1 ;  /* 0x00000002140b7211 */ /* 0x001fe400078408ff */
[----:B-1----:R-:W-:-:S02]  /*17070*/  LEA.HI.X.SX32 R10, R14, R0, 0x1, P1 ;  /* 0x000000000e0a7211 */ /* 0x002fc400008f0eff */
[----:B------:R-:W3:Y:S04]  /*17080*/  LDL.LU R14, [R1+0xc4] ;  /* 0x0000c400010e7983 */ /* 0x000ee80000300800 */
[----:B------:R0:W-:Y:S04]  /*17090*/  STL [R1+0x1a34], R11 ;  /* 0x001a340b01007387 */ /* 0x0001e80000100800 */
[----:B------:R1:W-:Y:S04]  /*170a0*/  STL [R1+0x1a28], R10 ;  /* 0x001a280a01007387 */ /* 0x0003e80000100800 */
[----:B------:R-:W3:Y:S01]  /*170b0*/  LDL.LU R27, [R1+0xd8] ;  /* 0x0000d800011b7983 */ /* 0x000ee20000300800 */
[----:B------:R-:W-:Y:S01]  /*170c0*/  IMAD R22, R22, UR10, RZ ;  /* 0x0000000a16167c24 */ /* 0x000fe2000f8e02ff */
[----:B0-----:R-:W-:-:S02]  /*170d0*/  LEA R11, P1, R21, R2, 0x1 ;  /* 0x00000002150b7211 */ /* 0x001fc400078208ff */
[----:B-1----:R-:W-:-:S03]  /*170e0*/  LEA.HI.X.SX32 R10, R15, R0, 0x1, P0 ;  /* 0x000000000f0a7211 */ /* 0x002fc600000f0eff */
[----:B------:R0:W-:Y:S04]  /*170f0*/  STL [R1+0x1a2c], R11 ;  /* 0x001a2c0b01007387 */ /* 0x0001e80000100800 */
[----:B------:R1:W-:Y:S04]  /*17100*/  STL [R1+0x1a20], R10 ;  /* 0x001a200a01007387 */ /* 0x0003e80000100800 */
[----:B------:R-:W3:Y:S01]  /*17110*/  LDL.LU R23, [R1+0xf8] ;  /* 0x0000f80001177983 */ /* 0x000ee20000300800 */
[----:B0-----:R-:W-:Y:S02]  /*17120*/  LEA R11, P0, R22, R2, 0x1 ;  /* 0x00000002160b7211 */ /* 0x001fe400078008ff */
[----:B-1----:R-:W-:-:S03]  /*17130*/  LEA.HI.X.SX32 R10, R16, R0, 0x1, P4 ;  /* 0x00000000100a7211 */ /* 0x002fc600020f0eff */
[----:B------:R-:W-:Y:S04]  /*17140*/  STL [R1+0x1a24], R11 ;  /* 0x001a240b01007387 */ /* 0x000fe80000100800 */
[----:B------:R0:W-:Y:S04]  /*17150*/  STL [R1+0x1a18], R10 ;  /* 0x001a180a01007387 */ /* 0x0001e80000100800 */
[----:B------:R-:W3:Y:S01]  /*17160*/  LDL.LU R26, [R1+0x10c] ;  /* 0x00010c00011a7983 */ /* 0x000ee20000300800 */
[----:B0-----:R-:W-:Y:S02]  /*17170*/  LEA.HI.X.SX32 R10, R17, R0, 0x1, P6 ;  /* 0x00000000110a7211 */ /* 0x001fe400030f0eff */
[----:B--2---:R-:W-:-:S05]  /*17180*/  LEA R11, P4, R24, R2, 0x1 ;  /* 0x00000002180b7211 */ /* 0x004fca00078808ff */
[----:B------:R-:W-:Y:S04]  /*17190*/  STL [R1+0x1a1c], R11 ;  /* 0x001a1c0b01007387 */ /* 0x000fe80000100800 */
[----:B------:R0:W-:Y:S04]  /*171a0*/  STL [R1+0x1a10], R10 ;  /* 0x001a100a01007387 */ /* 0x0001e80000100800 */
[----:B------:R-:W2:Y:S01]  /*171b0*/  LDL.LU R29, [R1+0x114] ;  /* 0x00011400011d7983 */ /* 0x000ea20000300800 */
[----:B0-----:R-:W-:Y:S02]  /*171c0*/  LEA.HI.X.SX32 R10, R18, R0, 0x1, P5 ;  /* 0x00000000120a7211 */ /* 0x001fe400028f0eff */
[----:B----4-:R-:W-:-:S05]  /*171d0*/  LEA R11, P6, R9, R2, 0x1 ;  /* 0x00000002090b7211 */ /* 0x010fca00078c08ff */
[----:B------:R3:W-:Y:S04]  /*171e0*/  STL [R1+0x1a14], R11 ;  /* 0x001a140b01007387 */ /* 0x0007e80000100800 */
[----:B------:R0:W-:Y:S04]  /*171f0*/  STL [R1+0x1a08], R10 ;  /* 0x001a080a01007387 */ /* 0x0001e80000100800 */
[----:B------:R-:W4:Y:S01]  /*17200*/  LDL.LU R13, [R1+0x120] ;  /* 0x00012000010d7983 */ /* 0x000f220000300800 */
[----:B---3--:R-:W-:Y:S02]  /*17210*/  LEA R11, P5, R25, R2, 0x1 ;  /* 0x00000002190b7211 */ /* 0x008fe400078a08ff */
[----:B0-----:R-:W-:-:S03]  /*17220*/  LEA.HI.X.SX32 R10, R19, R0, 0x1, P3 ;  /* 0x00000000130a7211 */ /* 0x001fc600018f0eff */
[----:B------:R0:W-:Y:S01]  /*17230*/  STL [R1+0x1a0c], R11 ;  /* 0x001a0c0b01007387 */ /* 0x0001e20000100800 */
[----:B------:R-:W-:-:S03]  /*17240*/  LEA R12, P3, R8, R2, 0x1 ;  /* 0x00000002080c7211 */ /* 0x000fc600078608ff */
[----:B------:R1:W-:Y:S04]  /*17250*/  STL [R1+0x1a00], R10 ;  /* 0x001a000a01007387 */ /* 0x0003e80000100800 */
[----:B0-----:R-:W3:Y:S01]  /*17260*/  LDL.LU R11, [R1+0x130] ;  /* 0x00013000010b7983 */ /* 0x001ee20000300800 */
[----:B-1----:R-:W-:-:S03]  /*17270*/  LEA.HI.X.SX32 R10, R20, R0, 0x1, P2 ;  /* 0x00000000140a7211 */ /* 0x002fc600010f0eff */
[----:B------:R0:W-:Y:S01]  /*17280*/  STL [R1+0x1a04], R12 ;  /* 0x001a040c01007387 */ /* 0x0001e20000100800 */
[----:B------:R-:W-:-:S03]  /*17290*/  LEA R15, P2, R7, R2, 0x1 ;  /* 0x00000002070f7211 */ /* 0x000fc600078408ff */
[----:B------:R1:W-:Y:S04]  /*172a0*/  STL [R1+0x19f8], R10 ;  /* 0x0019f80a01007387 */ /* 0x0003e80000100800 */
[----:B0-----:R-:W3:Y:S01]  /*172b0*/  LDL.LU R12, [R1+0x138] ;  /* 0x00013800010c7983 */ /* 0x001ee20000300800 */
[----:B-1----:R-:W-:-:S03]  /*172c0*/  LEA.HI.X.SX32 R10, R21, R0, 0x1, P1 ;  /* 0x00000000150a7211 */ /* 0x002fc600008f0eff */
[----:B------:R-:W-:Y:S04]  /*172d0*/  STL [R1+0x19fc], R15 ;  /* 0x0019fc0f01007387 */ /* 0x000fe80000100800 */
[----:B------:R0:W-:Y:S01]  /*172e0*/  STL [R1+0x19f0], R10 ;  /* 0x0019f00a01007387 */ /* 0x0001e20000100800 */
[----:B------:R-:W-:-:S03]  /*172f0*/  LEA R16, P1, R6, R2, 0x1 ;  /* 0x0000000206107211 */ /* 0x000fc600078208ff */
[----:B0-----:R-:W3:Y:S01]  /*17300*/  LDL.LU R10, [R1+0x13c] ;  /* 0x00013c00010a7983 */ /* 0x001ee20000300800 */
[----:B------:R-:W-:-:S03]  /*17310*/  LEA.HI.X.SX32 R15, R22, R0, 0x1, P0 ;  /* 0x00000000160f7211 */ /* 0x000fc600000f0eff */
[----:B------:R0:W-:Y:S04]  /*17320*/  STL [R1+0x19f4], R16 ;  /* 0x0019f41001007387 */ /* 0x0001e80000100800 */
[----:B------:R1:W-:Y:S01]  /*17330*/  STL [R1+0x1324], R15 ;  /* 0x0013240f01007387 */ /* 0x0003e20000100800 */
[----:B0-----:R-:W-:Y:S02]  /*17340*/  LEA R16, P0, R5, R2, 0x1 ;  /* 0x0000000205107211 */ /* 0x001fe400078008ff */
[----:B-1----:R-:W-:Y:S02]  /*17350*/  LEA.HI.X.SX32 R15, R24, R0, 0x1, P4 ;  /* 0x00000000180f7211 */ /* 0x002fe400020f0eff */
[----:B------:R-:W3:Y:S04]  /*17360*/  LDL.LU R24, [R1+0x158] ;  /* 0x0001580001187983 */ /* 0x000ee80000300800 */
[----:B------:R0:W-:Y:S04]  /*17370*/  STL [R1+0x1344], R16 ;  /* 0x0013441001007387 */ /* 0x0001e80000100800 */
[----:B------:R1:W-:Y:S01]  /*17380*/  STL [R1+0x1328], R15 ;  /* 0x0013280f01007387 */ /* 0x0003e20000100800 */
[----:B0-----:R-:W-:-:S02]  /*17390*/  LEA R16, P4, R4, R2, 0x1 ;  /* 0x0000000204107211 */ /* 0x001fc400078808ff */
        /* <DEDUP_REMOVED lines=10> */
[-C--:B-1----:R-:W-:Y:S02]  /*17440*/  LEA.HI.X.SX32 R15, R8, R0.reuse, 0x1, P3 ;  /* 0x00000000080f7211 */ /* 0x082fe400018f0eff */
[----:B------:R-:W3:Y:S04]  /*17450*/  LDL.LU R8, [R1+0x16c] ;  /* 0x00016c0001087983 */ /* 0x000ee80000300800 */
[----:B------:R-:W-:Y:S04]  /*17460*/  STL [R1+0x135c], R16 ;  /* 0x00135c1001007387 */ /* 0x000fe80000100800 */
[----:B------:R0:W-:Y:S02]  /*17470*/  STL [R1+0x1334], R15 ;  /* 0x0013340f01007387 */ /* 0x0001e40000100800 */
[----:B0-----:R-:W-:-:S02]  /*17480*/  LEA.HI.X.SX32 R15, R7, R0, 0x1, P2 ;  /* 0x00000000070f7211 */ /* 0x001fc400010f0eff */
[----:B------:R-:W3:Y:S01]  /*17490*/  LDL.LU R7, [R1+0x174] ;  /* 0x0001740001077983 */ /* 0x000ee20000300800 */
[----:B------:R-:W-:-:S05]  /*174a0*/  LEA R16, P3, R23, R2, 0x1 ;  /* 0x0000000217107211 */ /* 0x000fca00078608ff */
[----:B------:R0:W-:Y:S04]  /*174b0*/  STL [R1+0x1364], R16 ;  /* 0x0013641001007387 */ /* 0x0001e80000100800 */
[----:B------:R1:W-:Y:S01]  /*174c0*/  STL [R1+0x1338], R15 ;  /* 0x0013380f01007387 */ /* 0x0003e20000100800 */
[----:B0-----:R-:W-:Y:S02]  /*174d0*/  LEA R16, P2, R26, R2, 0x1 ;  /* 0x000000021a107211 */ /* 0x001fe400078408ff */
[-C--:B-1----:R-:W-:Y:S02]  /*174e0*/  LEA.HI.X.SX32 R15, R6, R0.reuse, 0x1, P1 ;  /* 0x00000000060f7211 */ /* 0x082fe400008f0eff */
[----:B------:R-:W3:Y:S04]  /*174f0*/  LDL.LU R6, [R1+0x178] ;  /* 0x0001780001067983 */ /* 0x000ee80000300800 */
[----:B------:R-:W-:Y:S04]  /*17500*/  STL [R1+0x136c], R16 ;  /* 0x00136c1001007387 */ /* 0x000fe80000100800 */
[----:B------:R0:W-:Y:S02]  /*17510*/  STL [R1+0x133c], R15 ;  /* 0x00133c0f01007387 */ /* 0x0001e40000100800 */
[----:B0-----:R-:W-:-:S02]  /*17520*/  LEA.HI.X.SX32 R15, R5, R0, 0x1, P0 ;  /* 0x00000000050f7211 */ /* 0x001fc400000f0eff */
[----:B------:R-:W3:Y:S01]  /*17530*/  LDL.LU R5, [R1+0x188] ;  /* 0x0001880001057983 */ /* 0x000ee20000300800 */
[----:B--2---:R-:W-:-:S05]  /*17540*/  LEA R16, P1, R29, R2, 0x1 ;  /* 0x000000021d107211 */ /* 0x004fca00078208ff */
[----:B------:R-:W-:Y:S04]  /*17550*/  STL [R1+0x1374], R16 ;  /* 0x0013741001007387 */ /* 0x000fe80000100800 */
[----:B------:R0:W-:Y:S02]  /*17560*/  STL [R1+0x1340], R15 ;  /* 0x0013400f01007387 */ /* 0x0001e40000100800 */
[----:B0-----:R-:W-:Y:S02]  /*17570*/  LEA.HI.X.SX32 R15, R4, R0, 0x1, P4 ;  /* 0x00000000040f7211 */ /* 0x001fe400020f0eff */
[----:B------:R-:W2:Y:S01]  /*17580*/  LDL.LU R4, [R1+0x18c] ;  /* 0x00018c0001047983 */ /* 0x000ea20000300800 */
[----:B----4-:R-:W-:-:S05]  /*17590*/  LEA R16, P0, R13, R2, 0x1 ;  /* 0x000000020d107211 */ /* 0x010fca00078008ff */
[----:B------:R3:W-:Y:S04]  /*175a0*/  STL [R1+0x137c], R16 ;  /* 0x00137c1001007387 */ /* 0x0007e80000100800 */
[----:B------:R0:W-:Y:S01]  /*175b0*/  STL [R1+0x1348], R15 ;  /* 0x0013480f01007387 */ /* 0x0001e20000100800 */
[----:B---3--:R-:W-:Y:S02]  /*175c0*/  LEA R16, P4, R11, R2, 0x1 ;  /* 0x000000020b107211 */ /* 0x008fe400078808ff */
[----:B0-----:R-:W-:Y:S02]  /*175d0*/  LEA.HI.X.SX32 R15, R14, R0, 0x1, P6 ;  /* 0x000000000e0f7211 */ /* 0x001fe400030f0eff */
[----:B------:R-:W3:Y:S04]  /*175e0*/  LDL.LU R14, [R1+0x190] ;  /* 0x00019000010e7983 */ /* 0x000ee80000300800 */
[----:B------:R0:W-:Y:S04]  /*175f0*/  STL [R1+0x1384], R16 ;  /* 0x0013841001007387 */ /* 0x0001e80000100800 */
[----:B------:R1:W-:Y:S01]  /*17600*/  STL [R1+0x1350], R15 ;  /* 0x0013500f01007387 */ /* 0x0003e20000100800 */
[----:B0-----:R-:W-:-:S02]  /*17610*/  LEA R16, P6, R12, R2, 0x1 ;  /* 0x000000020c107211 */ /* 0x001fc400078c08ff */
[----:B-1----:R-:W-:Y:S02]  /*17620*/  LEA.HI.X.SX32 R15, R27, R0, 0x1, P5 ;  /* 0x000000001b0f7211 */ /* 0x002fe400028f0eff */
[----:B------:R-:W4:Y:S04]  /*17630*/  LDL.LU R27, [R1+0x1a8] ;  /* 0x0001a800011b7983 */ /* 0x000f280000300800 */
[----:B------:R0:W-:Y:S04]  /*17640*/  STL [R1+0x138c], R16 ;  /* 0x00138c1001007387 */ /* 0x0001e80000100800 */
[----:B------:R1:W-:Y:S01]  /*17650*/  STL [R1+0x1358], R15 ;  /* 0x0013580f01007387 */ /* 0x0003e20000100800 */
[----:B0-----:R-:W-:-:S02]  /*17660*/  LEA R16, P5, R10, R2, 0x1 ;  /* 0x000000020a107211 */ /* 0x001fc400078a08ff */
[-C--:B-1----:R-:W-:Y:S02]  /*17670*/  LEA.HI.X.SX32 R15, R23, R0.reuse, 0x1, P3 ;  /* 0x00000000170f7211 */ /* 0x082fe400018f0eff */
[----:B------:R-:W4:Y:S04]  /*17680*/  LDL.LU R23, [R1+0x1ac] ;  /* 0x0001ac0001177983 */ /* 0x000f280000300800 */
[----:B------:R-:W-:Y:S04]  /*17690*/  STL [R1+0x1394], R16 ;  /* 0x0013941001007387 */ /* 0x000fe80000100800 */
[----:B------:R0:W-:Y:S02]  /*176a0*/  STL [R1+0x1360], R15 ;  /* 0x0013600f01007387 */ /* 0x0001e40000100800 */
[----:B0-----:R-:W-:-:S02]  /*176b0*/  LEA.HI.X.SX32 R15, R26, R0, 0x1, P2 ;  /* 0x000000001a0f7211 */ /* 0x001fc400010f0eff */
[----:B------:R-:W4:Y:S01]  /*176c0*/  LDL.LU R26, [R1+0x1bc] ;  /* 0x0001bc00011a7983 */ /* 0x000f220000300800 */
[----:B------:R-:W-:-:S05]  /*176d0*/  LEA R16, P3, R24, R2, 0x1 ;  /* 0x0000000218107211 */ /* 0x000fca00078608ff */
[----:B------:R0:W-:Y:S04]  /*176e0*/  STL [R1+0x139c], R16 ;  /* 0x00139c1001007387 */ /* 0x0001e80000100800 */
[----:B------:R1:W-:Y:S01]  /*176f0*/  STL [R1+0x1368], R15 ;  /* 0x0013680f01007387 */ /* 0x0003e20000100800 */
[----:B0-----:R-:W-:Y:S02]  /*17700*/  LEA R16, P2, R9, R2, 0x1 ;  /* 0x0000000209107211 */ /* 0x001fe400078408ff */
[----:B-1----:R-:W-:Y:S02]  /*17710*/  LEA.HI.X.SX32 R15, R29, R0, 0x1, P1 ;  /* 0x000000001d0f7211 */ /* 0x002fe400008f0eff */
[----:B------:R-:W4:Y:S04]  /*17720*/  LDL.LU R29, [R1+0x1c0] ;  /* 0x0001c000011d7983 */ /* 0x000f280000300800 */
        /* <DEDUP_REMOVED lines=23> */
[-C--:B-1----:R-:W-:Y:S02]  /*178a0*/  LEA.HI.X.SX32 R15, R24, R0.reuse, 0x1, P3 ;  /* 0x00000000180f7211 */ /* 0x082fe400018f0eff */
[----:B------:R-:W4:Y:S04]  /*178b0*/  LDL.LU R24, [R1+0x1e8] ;  /* 0x0001e80001187983 */ /* 0x000f280000300800 */
[----:B------:R-:W-:Y:S04]  /*178c0*/  STL [R1+0x13cc], R16 ;  /* 0x0013cc1001007387 */ /* 0x000fe80000100800 */
[----:B------:R0:W-:Y:S02]  /*178d0*/  STL [R1+0x1398], R15 ;  /* 0x0013980f01007387 */ /* 0x0001e40000100800 */
[----:B0-----:R-:W-:-:S02]  /*178e0*/  LEA.HI.X.SX32 R15, R9, R0, 0x1, P2 ;  /* 0x00000000090f7211 */ /* 0x001fc400010f0eff */
[----:B------:R-:W4:Y:S01]  /*178f0*/  LDL.LU R9, [R1+0x1fc] ;  /* 0x0001fc0001097983 */ /* 0x000f220000300800 */
[----:B--2---:R-:W-:-:S05]  /*17900*/  LEA R16, P3, R4, R2, 0x1 ;  /* 0x0000000204107211 */ /* 0x004fca00078608ff */
[----:B------:R-:W-:Y:S04]  /*17910*/  STL [R1+0x13d4], R16 ;  /* 0x0013d41001007387 */ /* 0x000fe80000100800 */
[----:B------:R0:W-:Y:S02]  /*17920*/  STL [R1+0x13a0], R15 ;  /* 0x0013a00f01007387 */ /* 0x0001e40000100800 */
[----:B0-----:R-:W-:Y:S02]  /*17930*/  LEA.HI.X.SX32 R15, R25, R0, 0x1, P1 ;  /* 0x00000000190f7211 */ /* 0x001fe400008f0eff */
[----:B------:R-:W2:Y:S01]  /*17940*/  LDL.LU R25, [R1+0x200] ;  /* 0x0002000001197983 */ /* 0x000ea20000300800 */
[----:B---3--:R-:W-:-:S05]  /*17950*/  LEA R16, P2, R14, R2, 0x1 ;  /* 0x000000020e107211 */ /* 0x008fca00078408ff */
[----:B------:R-:W-:Y:S04]  /*17960*/  STL [R1+0x13dc], R16 ;  /* 0x0013dc1001007387 */ /* 0x000fe80000100800 */
[----:B------:R0:W-:Y:S02]  /*17970*/  STL [R1+0x13a8], R15 ;  /* 0x0013a80f01007387 */ /* 0x0001e40000100800 */
[----:B0-----:R-:W-:Y:S02]  /*17980*/  LEA.HI.X.SX32 R15, R8, R0, 0x1, P0 ;  /* 0x00000000080f7211 */ /* 0x001fe400000f0eff */
[-C--:B----4-:R-:W-:Y:S01]  /*17990*/  LEA R16, P1, R27, R2.reuse, 0x1 ;  /* 0x000000021b107211 */ /* 0x090fe200078208ff */
        /* <DEDUP_REMOVED lines=59> */
[----:B------:R-:W3:Y:S01]  /*17d50*/  LDL.LU R12, [R1+0x278] ;  /* 0x00027800010c7983 */ /* 0x000ee20000300800 */
[----:B----4-:R-:W-:-:S05]  /*17d60*/  LEA R16, P3, R7, R2, 0x1 ;  /* 0x0000000207107211 */ /* 0x010fca00078608ff */
[----:B------:R-:W-:Y:S04]  /*17d70*/  STL [R1+0x1444], R16 ;  /* 0x0014441001007387 */ /* 0x000fe80000100800 */
[----:B------:R0:W-:Y:S02]  /*17d80*/  STL [R1+0x1410], R15 ;  /* 0x0014100f01007387 */ /* 0x0001e40000100800 */
[----:B0-----:R-:W-:Y:S02]  /*17d90*/  LEA.HI.X.SX32 R15, R10, R0, 0x1, P1 ;  /* 0x000000000a0f7211 */ /* 0x001fe400008f0eff */
[-C--:B------:R-:W-:Y:S01]  /*17da0*/  LEA R16, P2, R6, R2.reuse, 0x1 ;  /* 0x0000000206107211 */ /* 0x080fe200078408ff */
        /* <DEDUP_REMOVED lines=59> */
[----:B------:R-:W4:Y:S01]  /*18160*/  LDL.LU R26, [R1+0x2e8] ;  /* 0x0002e800011a7983 */ /* 0x000f220000300800 */
[----:B------:R-:W-:-:S05]  /*18170*/  LEA R16, P5, R24, R2, 0x1 ;  /* 0x0000000218107211 */ /* 0x000fca00078a08ff */
[----:B------:R-:W-:Y:S04]  /*18180*/  STL [R1+0x14ac], R16 ;  /* 0x0014ac1001007387 */ /* 0x000fe80000100800 */
[----:B------:R0:W-:Y:S02]  /*18190*/  STL [R1+0x1478], R15 ;  /* 0x0014780f01007387 */ /* 0x0001e40000100800 */
[----:B0-----:R-:W-:Y:S02]  /*181a0*/  LEA.HI.X.SX32 R15, R29, R0, 0x1, P2 ;  /* 0x000000001d0f7211 */ /* 0x001fe400010f0eff */
[----:B------:R-:W-:Y:S01]  /*181b0*/  LEA R16, P3, R9, R2, 0x1 ;  /* 0x0000000209107211 */ /* 0x000fe200078608ff */
        /* <DEDUP_REMOVED lines=485> */
[----:B------:R-:W-:Y:S02]  /*1a010*/  LEA R16, P5, R13, R2, 0x1 ;  /* 0x000000020d107211 */ /* 0x000fe400078a08ff */
[----:B------:R-:W-:-:S03]  /*1a020*/  LEA.HI.X.SX32 R14, R14, R0, 0x1, P2 ;  /* 0x000000000e0e7211 */ /* 0x000fc600010f0eff */
[----:B------:R-:W-:Y:S04]  /*1a030*/  STL [R1+0x17bc], R16 ;  /* 0x0017bc1001007387 */ /* 0x000fe80000100800 */
[----:B------:R0:W-:Y:S04]  /*1a040*/  STL [R1+0x1788], R15 ;  /* 0x0017880f01007387 */ /* 0x0001e80000100800 */
[----:B0-----:R-:W4:Y:S01]  /*1a050*/  LDL.LU R15, [R1+0x160] ;  /* 0x00016000010f7983 */ /* 0x001f220000300800 */
        /* <DEDUP_REMOVED lines=27> */
[----:B------:R0:W-:Y:S01]  /*1a210*/  STL [R1+0x17b8], R13 ;  /* 0x0017b80d01007387 */ /* 0x0001e20000100800 */
[-C--:B------:R-:W-:Y:S02]  /*1a220*/  LEA.HI.X.SX32 R12, R12, R0.reuse, 0x1, P2 ;  /* 0x000000000c0c7211 */ /* 0x080fe400010f0eff */
[----:B0-----:R-:W-:Y:S02]  /*1a230*/  LEA.HI.X.SX32 R13, R11, R0, 0x1, P3 ;  /* 0x000000000b0d7211 */ /* 0x001fe400018f0eff */
[----:B------:R-:W4:Y:S01]  /*1a240*/  LDL.LU R11, [R1+0x140] ;  /* 0x00014000010b7983 */ /* 0x000f220000300800 */
[----:B--2---:R-:W-:-:S05]  /*1a250*/  LEA R16, P5, R8, R2, 0x1 ;  /* 0x0000000208107211 */ /* 0x004fca00078a08ff */
[----:B------:R-:W-:Y:S04]  /*1a260*/  STL [R1+0x17f4], R16 ;  /* 0x0017f41001007387 */ /* 0x000fe80000100800 */
[----:B------:R0:W-:Y:S04]  /*1a270*/  STL [R1+0x17c0], R13 ;  /* 0x0017c00d01007387 */ /* 0x0001e80000100800 */
[----:B0-----:R-:W2:Y:S01]  /*1a280*/  LDL.LU R13, [R1+0x134] ;  /* 0x00013400010d7983 */ /* 0x001ea20000300800 */
[----:B------:R-:W-:Y:S02]  /*1a290*/  LEA.HI.X.SX32 R9, R9, R0, 0x1, P4 ;  /* 0x0000000009097211 */ /* 0x000fe400020f0eff */
        /* <DEDUP_REMOVED lines=12> */
[----:B------:R0:W-:Y:S04]  /*1a360*/  STL [R1+0x17d8], R12 ;  /* 0x0017d80c01007387 */ /* 0x0001e80000100800 */
[----:B0-----:R-:W4:Y:S01]  /*1a370*/  LDL.LU R12, [R1+0x124] ;  /* 0x00012400010c7983 */ /* 0x001f220000300800 */
[----:B------:R-:W-:-:S05]  /*1a380*/  LEA R16, P0, R4, R2, 0x1 ;  /* 0x0000000204107211 */ /* 0x000fca00078008ff */
[----:B------:R-:W-:Y:S04]  /*1a390*/  STL [R1+0x1814], R16 ;  /* 0x0018141001007387 */ /* 0x000fe80000100800 */
[----:B------:R0:W-:Y:S02]  /*1a3a0*/  STL [R1+0x17e0], R9 ;  /* 0x0017e00901007387 */ /* 0x0001e40000100800 */
[----:B0-----:R-:W-:Y:S02]  /*1a3b0*/  LEA.HI.X.SX32 R9, R25, R0, 0x1, P6 ;  /* 0x0000000019097211 */ /* 0x001fe400030f0eff */
[----:B------:R-:W4:Y:S01]  /*1a3c0*/  LDL.LU R25, [R1+0x11c] ;  /* 0x00011c0001197983 */ /* 0x000f220000300800 */
[----:B------:R-:W-:-:S05]  /*1a3d0*/  LEA R16, P4, R15, R2, 0x1 ;  /* 0x000000020f107211 */ /* 0x000fca00078808ff */
[----:B------:R-:W-:Y:S01]  /*1a3e0*/  STL [R1+0x181c], R16 ;  /* 0x00181c1001007387 */ /* 0x000fe20000100800 */
[----:B------:R-:W-:-:S03]  /*1a3f0*/  LEA.HI.X.SX32 R8, R8, R0, 0x1, P5 ;  /* 0x0000000008087211 */ /* 0x000fc600028f0eff */
[----:B------:R0:W-:Y:S01]  /*1a400*/  STL [R1+0x17e8], R9 ;  /* 0x0017e80901007387 */ /* 0x0001e20000100800 */
[----:B------:R-:W-:-:S03]  /*1a410*/  LEA.HI.X.SX32 R7, R7, R0, 0x1, P3 ;  /* 0x0000000007077211 */ /* 0x000fc600018f0eff */
[----:B0-----:R-:W4:Y:S01]  /*1a420*/  LDL.LU R9, [R1+0x118] ;  /* 0x0001180001097983 */ /* 0x001f220000300800 */
[----:B------:R-:W-:-:S05]  /*1a430*/  LEA R16, P6, R27, R2, 0x1 ;  /* 0x000000021b107211 */ /* 0x000fca00078c08ff */
[----:B------:R-:W-:Y:S04]  /*1a440*/  STL [R1+0x1824], R16 ;  /* 0x0018241001007387 */ /* 0x000fe80000100800 */
        /* <DEDUP_REMOVED lines=10> */
[----:B------:R0:W-:Y:S04]  /*1a4f0*/  STL [R1+0x1800], R6 ;  /* 0x0018000601007387 */ /* 0x0001e80000100800 */
[----:B0-----:R-:W4:Y:S01]  /*1a500*/  LDL.LU R6, [R1+0x104] ;  /* 0x0001040001067983 */ /* 0x001f220000300800 */
[----:B------:R-:W-:-:S05]  /*1a510*/  LEA R16, P2, R29, R2, 0x1 ;  /* 0x000000021d107211 */ /* 0x000fca00078408ff */
[----:B------:R0:W-:Y:S04]  /*1a520*/  STL [R1+0x183c], R16 ;  /* 0x00183c1001007387 */ /* 0x0001e80000100800 */
[----:B------:R-:W4:Y:S04]  /*1a530*/  LDL.LU R5, [R1+0x100] ;  /* 0x0001000001057983 */ /* 0x000f280000300800 */
[----:B------:R1:W-:Y:S01]  /*1a540*/  STL [R1+0x1808], R17 ;  /* 0x0018081101007387 */ /* 0x0003e20000100800 */
[----:B0-----:R-:W-:Y:S02]  /*1a550*/  LEA R16, P1, R14, R2, 0x1 ;  /* 0x000000020e107211 */ /* 0x001fe400078208ff */
[----:B-1----:R-:W-:-:S03]  /*1a560*/  LEA.HI.X.SX32 R17, R4, R0, 0x1, P0 ;  /* 0x0000000004117211 */ /* 0x002fc600000f0eff */
[----:B------:R0:W-:Y:S04]  /*1a570*/  STL [R1+0x1844], R16 ;  /* 0x0018441001007387 */ /* 0x0001e80000100800 */
[----:B------:R-:W4:Y:S04]  /*1a580*/  LDL.LU R4, [R1+0xfc] ;  /* 0x0000fc0001047983 */ /* 0x000f280000300800 */
[----:B------:R1:W-:Y:S01]  /*1a590*/  STL [R1+0x1810], R17 ;  /* 0x0018101101007387 */ /* 0x0003e20000100800 */
[----:B0-----:R-:W-:Y:S02]  /*1a5a0*/  LEA R16, P0, R11, R2, 0x1 ;  /* 0x000000020b107211 */ /* 0x001fe400078008ff */
[----:B-1----:R-:W-:-:S03]  /*1a5b0*/  LEA.HI.X.SX32 R17, R15, R0, 0x1, P4 ;  /* 0x000000000f117211 */ /* 0x002fc600020f0eff */
[----:B------:R2:W-:Y:S01]  /*1a5c0*/  STL [R1+0x184c], R16 ;  /* 0x00184c1001007387 */ /* 0x0005e20000100800 */
[----:B------:R-:W-:-:S03]  /*1a5d0*/  LEA.HI.X.SX32 R15, R27, R0, 0x1, P6 ;  /* 0x000000001b0f7211 */ /* 0x000fc600030f0eff */
[----:B------:R-:W-:Y:S04]  /*1a5e0*/  STL [R1+0x1818], R17 ;  /* 0x0018181101007387 */ /* 0x000fe80000100800 */
[----:B------:R-:W4:Y:S01]  /*1a5f0*/  LDL.LU R27, [R1+0xf4] ;  /* 0x0000f400011b7983 */ /* 0x000f220000300800 */
[----:B------:R-:W-:Y:S02]  /*1a600*/  LEA.HI.X.SX32 R14, R14, R0, 0x1, P1 ;  /* 0x000000000e0e7211 */ /* 0x000fe400008f0eff */
        /* <DEDUP_REMOVED lines=24> */
[----:B------:R-:W-:Y:S02]  /*1a790*/  LEA R16, P1, R9, R2, 0x1 ;  /* 0x0000000209107211 */ /* 0x000fe400078208ff */
[----:B------:R-:W-:-:S03]  /*1a7a0*/  LEA.HI.X.SX32 R13, R13, R0, 0x1, P4 ;  /* 0x000000000d0d7211 */ /* 0x000fc600020f0eff */
[----:B------:R-:W-:Y:S04]  /*1a7b0*/  STL [R1+0x187c], R16 ;  /* 0x00187c1001007387 */ /* 0x000fe80000100800 */
[----:B------:R0:W-:Y:S04]  /*1a7c0*/  STL [R1+0x1848], R14 ;  /* 0x0018480e01007387 */ /* 0x0001e80000100800 */
[----:B0-----:R-:W4:Y:S01]  /*1a7d0*/  LDL.LU R14, [R1+0xdc] ;  /* 0x0000dc00010e7983 */ /* 0x001f220000300800 */
[----:B------:R-:W-:-:S05]  /*1a7e0*/  LEA R16, P0, R8, R2, 0x1 ;  /* 0x0000000208107211 */ /* 0x000fca00078008ff */
[----:B------:R0:W-:Y:S04]  /*1a7f0*/  STL [R1+0x1884], R16 ;  /* 0x0018841001007387 */ /* 0x0001e80000100800 */
[----:B------:R1:W-:Y:S01]  /*1a800*/  STL [R1+0x1850], R13 ;  /* 0x0018500d01007387 */ /* 0x0003e20000100800 */
[----:B0-----:R-:W-:Y:S02]  /*1a810*/  LEA.HI.X.SX32 R16, R10, R0, 0x1, P6 ;  /* 0x000000000a107211 */ /* 0x001fe400030f0eff */
[----:B------:R-:W-:-:S05]  /*1a820*/  LEA R17, P4, R7, R2, 0x1 ;  /* 0x0000000207117211 */ /* 0x000fca00078808ff */
[----:B------:R-:W-:Y:S04]  /*1a830*/  STL [R1+0x188c], R17 ;  /* 0x00188c1101007387 */ /* 0x000fe80000100800 */
[----:B------:R-:W4:Y:S04]  /*1a840*/  LDL.LU R10, [R1+0xd4] ;  /* 0x0000d400010a7983 */ /* 0x000f280000300800 */
[----:B------:R0:W-:Y:S01]  /*1a850*/  STL [R1+0x1858], R16 ;  /* 0x0018581001007387 */ /* 0x0001e20000100800 */
[----:B-1----:R-:W-:Y:S02]  /*1a860*/  LEA R13, P6, R6, R2, 0x1 ;  /* 0x00000002060d7211 */ /* 0x002fe400078c08ff */
[----:B0-----:R-:W-:-:S03]  /*1a870*/  LEA.HI.X.SX32 R16, R24, R0, 0x1, P5 ;  /* 0x0000000018107211 */ /* 0x001fc600028f0eff */
[----:B------:R0:W-:Y:S04]  /*1a880*/  STL [R1+0x1894], R13 ;  /* 0x0018940d01007387 */ /* 0x0001e80000100800 */
[----:B------:R-:W4:Y:S01]  /*1a890*/  LDL.LU R24, [R1+0xd0] ;  /* 0x0000d00001187983 */ /* 0x000f220000300800 */
[----:B0-----:R-:W-:-:S03]  /*1a8a0*/  LEA R13, P5, R5, R2, 0x1 ;  /* 0x00000002050d7211 */ /* 0x001fc600078a08ff */
[----:B------:R-:W-:Y:S04]  /*1a8b0*/  STL [R1+0x1860], R16 ;  /* 0x0018601001007387 */ /* 0x000fe80000100800 */
[----:B------:R0:W-:Y:S04]  /*1a8c0*/  STL [R1+0x189c], R13 ;  /* 0x00189c0d01007387 */ /* 0x0001e80000100800 */
[----:B0-----:R-:W4:Y:S01]  /*1a8d0*/  LDL.LU R13, [R1+0xcc] ;  /* 0x0000cc00010d7983 */ /* 0x001f220000300800 */
[----:B------:R-:W-:Y:S02]  /*1a8e0*/  LEA.HI.X.SX32 R12, R12, R0, 0x1, P3 ;  /* 0x000000000c0c7211 */ /* 0x000fe400018f0eff */
[----:B------:R-:W-:-:S03]  /*1a8f0*/  LEA R16, P3, R4, R2, 0x1 ;  /* 0x0000000204107211 */ /* 0x000fc600078608ff */
[----:B------:R0:W-:Y:S04]  /*1a900*/  STL [R1+0x1868], R12 ;  /* 0x0018680c01007387 */ /* 0x0001e80000100800 */
[----:B------:R1:W-:Y:S01]  /*1a910*/  STL [R1+0x18a4], R16 ;  /* 0x0018a41001007387 */ /* 0x0003e20000100800 */
[----:B0-----:R-:W-:-:S03]  /*1a920*/  LEA.HI.X.SX32 R12, R25, R0, 0x1, P2 ;  /* 0x00000000190c7211 */ /* 0x001fc600010f0eff */
[----:B------:R-:W4:Y:S01]  /*1a930*/  LDL.LU R25, [R1+0xc8] ;  /* 0x0000c80001197983 */ /* 0x000f220000300800 */
[----:B------:R-:W-:-:S03]  /*1a940*/  LEA.HI.X.SX32 R9, R9, R0, 0x1, P1 ;  /* 0x0000000009097211 */ /* 0x000fc600008f0eff */
[----:B------:R0:W-:Y:S01]  /*1a950*/  STL [R1+0x1870], R12 ;  /* 0x0018700c01007387 */ /* 0x0001e20000100800 */
[----:B-1----:R-:W-:-:S03]  /*1a960*/  LEA R16, P2, R27, R2, 0x1 ;  /* 0x000000021b107211 */ /* 0x002fc600078408ff */
[----:B0-----:R-:W4:Y:S04]  /*1a970*/  LDL.LU R12, [R1+0xc0] ;  /* 0x0000c000010c7983 */ /* 0x001f280000300800 */
[----:B------:R-:W-:Y:S01]  /*1a980*/  STL [R1+0x18ac], R16 ;  /* 0x0018ac1001007387 */ /* 0x000fe20000100800 */
[----:B------:R-:W-:-:S03]  /*1a990*/  LEA.HI.X.SX32 R8, R8, R0, 0x1, P0 ;  /* 0x0000000008087211 */ /* 0x000fc600000f0eff */
[----:B------:R0:W-:Y:S01]  /*1a9a0*/  STL [R1+0x1878], R9 ;  /* 0x0018780901007387 */ /* 0x0001e20000100800 */
[----:B------:R-:W-:-:S03]  /*1a9b0*/  LEA.HI.X.SX32 R7, R7, R0, 0x1, P4 ;  /* 0x0000000007077211 */ /* 0x000fc600020f0eff */
[----:B0-----:R-:W4:Y:S01]  /*1a9c0*/  LDL.LU R9, [R1+0xb8] ;  /* 0x0000b80001097983 */ /* 0x001f220000300800 */
[----:B------:R-:W-:Y:S02]  /*1a9d0*/  LEA.HI.X.SX32 R6, R6, R0, 0x1, P6 ;  /* 0x0000000006067211 */ /* 0x000fe400030f0eff */
[----:B--2---:R-:W-:-:S05]  /*1a9e0*/  LEA R16, P1, R23, R2, 0x1 ;  /* 0x0000000217107211 */ /* 0x004fca00078208ff */
[----:B------:R-:W-:Y:S04]  /*1a9f0*/  STL [R1+0x18b4], R16 ;  /* 0x0018b41001007387 */ /* 0x000fe80000100800 */
[----:B------:R0:W-:Y:S04]  /*1aa00*/  STL [R1+0x1880], R8 ;  /* 0x0018800801007387 */ /* 0x0001e80000100800 */
[----:B0-----:R-:W2:Y:S01]  /*1aa10*/  LDL.LU R8, [R1+0xb4] ;  /* 0x0000b40001087983 */ /* 0x001ea20000300800 */
[----:B---3--:R-:W-:-:S05]  /*1aa20*/  LEA R16, P0, R26, R2, 0x1 ;  /* 0x000000021a107211 */ /* 0x008fca00078008ff */
[----:B------:R-:W-:Y:S04]  /*1aa30*/  STL [R1+0x18bc], R16 ;  /* 0x0018bc1001007387 */ /* 0x000fe80000100800 */
[----:B------:R0:W-:Y:S04]  /*1aa40*/  STL [R1+0x1888], R7 ;  /* 0x0018880701007387 */ /* 0x0001e80000100800 */
[----:B0-----:R-:W3:Y:S01]  /*1aa50*/  LDL.LU R7, [R1+0xac] ;  /* 0x0000ac0001077983 */ /* 0x001ee20000300800 */
[----:B----4-:R-:W-:-:S05]  /*1aa60*/  LEA R16, P4, R29, R2, 0x1 ;  /* 0x000000021d107211 */ /* 0x010fca00078808ff */
[----:B------:R-:W-:Y:S04]  /*1aa70*/  STL [R1+0x18c4], R16 ;  /* 0x0018c41001007387 */ /* 0x000fe80000100800 */
[----:B------:R0:W-:Y:S04]  /*1aa80*/  STL [R1+0x1890], R6 ;  /* 0x0018900601007387 */ /* 0x0001e80000100800 */
[----:B0-----:R-:W4:Y:S01]  /*1aa90*/  LDL.LU R6, [R1+0xa8] ;  /* 0x0000a80001067983 */ /* 0x001f220000300800 */
[----:B------:R-:W-:Y:S02]  /*1aaa0*/  LEA.HI.X.SX32 R16, R5, R0, 0x1, P5 ;  /* 0x0000000005107211 */ /* 0x000fe400028f0eff */
        /* <DEDUP_REMOVED lines=11> */
[----:B------:R-:W-:Y:S04]  /*1ab60*/  STL [R1+0x18dc], R17 ;  /* 0x0018dc1101007387 */ /* 0x000fe80000100800 */
[----:B------:R-:W4:Y:S04]  /*1ab70*/  LDL.LU R27, [R1+0x98] ;  /* 0x00009800011b7983 */ /* 0x000f280000300800 */
        /* <DEDUP_REMOVED lines=10> */
[----:B------:R0:W-:Y:S01]  /*1ac20*/  STL [R1+0x18b8], R16 ;  /* 0x0018b81001007387 */ /* 0x0001e20000100800 */
[----:B------:R-:W-:Y:S02]  /*1ac30*/  LEA R18, P0, R13, R2, 0x1 ;  /* 0x000000020d127211 */ /* 0x000fe400078008ff */
[----:B0-----:R-:W-:-:S03]  /*1ac40*/  LEA.HI.X.SX32 R16, R29, R0, 0x1, P4 ;  /* 0x000000001d107211 */ /* 0x001fc600020f0eff */
[----:B------:R-:W-:Y:S04]  /*1ac50*/  STL [R1+0x18f4], R18 ;  /* 0x0018f41201007387 */ /* 0x000fe80000100800 */
[----:B------:R-:W4:Y:S04]  /*1ac60*/  LDL.LU R29, [R1+0x8c] ;  /* 0x00008c00011d7983 */ /* 0x000f280000300800 */
[----:B------:R0:W-:Y:S01]  /*1ac70*/  STL [R1+0x18c0], R16 ;  /* 0x0018c01001007387 */ /* 0x0001e20000100800 */
[----:B------:R-:W-:Y:S02]  /*1ac80*/  LEA R17, P4, R25, R2, 0x1 ;  /* 0x0000000219117211 */ /* 0x000fe400078808ff */
[----:B0-----:R-:W-:-:S03]  /*1ac90*/  LEA.HI.X.SX32 R16, R15, R0, 0x1, P6 ;  /* 0x000000000f107211 */ /* 0x001fc600030f0eff */
[----:B------:R-:W-:Y:S01]  /*1aca0*/  STL [R1+0x18fc], R17 ;  /* 0x0018fc1101007387 */ /* 0x000fe20000100800 */
[----:B------:R-:W-:-:S03]  /*1acb0*/  LEA.HI.X.SX32 R11, R11, R0, 0x1, P5 ;  /* 0x000000000b0b7211 */ /* 0x000fc600028f0eff */
[----:B------:R0:W-:Y:S01]  /*1acc0*/  STL [R1+0x18c8], R16 ;  /* 0x0018c81001007387 */ /* 0x0001e20000100800 */
[----:B------:R-:W-:-:S03]  /*1acd0*/  LEA R15, P6, R12, R2, 0x1 ;  /* 0x000000020c0f7211 */ /* 0x000fc600078c08ff */
[----:B------:R-:W4:Y:S04]  /*1ace0*/  LDL.LU R18, [R1+0x88] ;  /* 0x0000880001127983 */ /* 0x000f280000300800 */
[----:B------:R1:W-:Y:S01]  /*1acf0*/  STL [R1+0x1904], R15 ;  /* 0x0019040f01007387 */ /* 0x0003e20000100800 */
[----:B0-----:R-:W-:-:S03]  /*1ad00*/  LEA.HI.X.SX32 R16, R14, R0, 0x1, P3 ;  /* 0x000000000e107211 */ /* 0x001fc600018f0eff */
[----:B------:R0:W-:Y:S01]  /*1ad10*/  STL [R1+0x18d0], R11 ;  /* 0x0018d00b01007387 */ /* 0x0001e20000100800 */
[----:B------:R-:W-:Y:S02]  /*1ad20*/  LEA.HI.X.SX32 R14, R10, R0, 0x1, P2 ;  /* 0x000000000a0e7211 */ /* 0x000fe400010f0eff */
[-C--:B-1----:R-:W-:Y:S01]  /*1ad30*/  LEA R15, P5, R9, R2.reuse, 0x1 ;  /* 0x00000002090f7211 */ /* 0x082fe200078a08ff */
[----:B0-----:R-:W4:Y:S04]  /*1ad40*/  LDL.LU R11, [R1+0x84] ;  /* 0x00008400010b7983 */ /* 0x001f280000300800 */
[----:B------:R2:W-:Y:S04]  /*1ad50*/  STL [R1+0x190c], R15 ;  /* 0x00190c0f01007387 */ /* 0x0005e80000100800 */
[----:B------:R-:W-:Y:S04]  /*1ad60*/  STL [R1+0x18d8], R16 ;  /* 0x0018d81001007387 */ /* 0x000fe80000100800 */
[----:B------:R-:W4:Y:S01]  /*1ad70*/  LDL.LU R10, [R1+0x80] ;  /* 0x00008000010a7983 */ /* 0x000f220000300800 */
[----:B--2---:R-:W-:-:S05]  /*1ad80*/  LEA R15, P3, R8, R2, 0x1 ;  /* 0x00000002080f7211 */ /* 0x004fca00078608ff */
[----:B------:R0:W-:Y:S04]  /*1ad90*/  STL [R1+0x1914], R15 ;  /* 0x0019140f01007387 */ /* 0x0001e80000100800 */
[----:B------:R4:W-:Y:S01]  /*1ada0*/  STL [R1+0x18e0], R14 ;  /* 0x0018e00e01007387 */ /* 0x0009e20000100800 */
[-C--:B0-----:R-:W-:Y:S02]  /*1adb0*/  LEA.HI.X.SX32 R15, R24, R0.reuse, 0x1, P1 ;  /* 0x00000000180f7211 */ /* 0x081fe400008f0eff */
[----:B------:R-:W-:Y:S02]  /*1adc0*/  LEA.HI.X.SX32 R12, R12, R0, 0x1, P6 ;  /* 0x000000000c0c7211 */ /* 0x000fe400030f0eff */
[----:B---3--:R-:W-:-:S05]  /*1add0*/  LEA R16, P2, R7, R2, 0x1 ;  /* 0x0000000207107211 */ /* 0x008fca00078408ff */
[----:B------:R-:W-:Y:S04]  /*1ade0*/  STL [R1+0x191c], R16 ;  /* 0x00191c1001007387 */ /* 0x000fe80000100800 */
[----:B------:R-:W2:Y:S04]  /*1adf0*/  LDL.LU R24, [R1+0x78] ;  /* 0x0000780001187983 */ /* 0x000ea80000300800 */
[----:B------:R0:W-:Y:S01]  /*1ae00*/  STL [R1+0x18e8], R15 ;  /* 0x0018e80f01007387 */ /* 0x0001e20000100800 */
[----:B----4-:R-:W-:Y:S02]  /*1ae10*/  LEA R14, P1, R6, R2, 0x1 ;  /* 0x00000002060e7211 */ /* 0x010fe400078208ff */
[----:B0-----:R-:W-:-:S03]  /*1ae20*/  LEA.HI.X.SX32 R15, R13, R0, 0x1, P0 ;  /* 0x000000000d0f7211 */ /* 0x001fc600000f0eff */
[----:B------:R0:W-:Y:S01]  /*1ae30*/  STL [R1+0x1924], R14 ;  /* 0x0019240e01007387 */ /* 0x0001e20000100800 */
[----:B------:R-:W-:-:S03]  /*1ae40*/  LEA.HI.X.SX32 R13, R25, R0, 0x1, P4 ;  /* 0x00000000190d7211 */ /* 0x000fc600020f0eff */
[----:B------:R-:W-:Y:S04]  /*1ae50*/  STL [R1+0x18f0], R15 ;  /* 0x0018f00f01007387 */ /* 0x000fe80000100800 */
[----:B------:R-:W3:Y:S01]  /*1ae60*/  LDL.LU R25, [R1+0x70] ;  /* 0x0000700001197983 */ /* 0x000ee20000300800 */
[----:B0-----:R-:W-:-:S05]  /*1ae70*/  LEA R14, P0, R5, R2, 0x1 ;  /* 0x00000002050e7211 */ /* 0x001fca00078008ff */
[----:B------:R0:W-:Y:S04]  /*1ae80*/  STL [R1+0x192c], R14 ;  /* 0x00192c0e01007387 */ /* 0x0001e80000100800 */
[----:B------:R1:W-:Y:S01]  /*1ae90*/  STL [R1+0x18f8], R13 ;  /* 0x0018f80d01007387 */ /* 0x0003e20000100800 */
[----:B0-----:R-:W-:-:S05]  /*1aea0*/  LEA R14, P4, R4, R2, 0x1 ;  /* 0x00000002040e7211 */ /* 0x001fca00078808ff */
[----:B------:R-:W-:Y:S04]  /*1aeb0*/  STL [R1+0x1934], R14 ;  /* 0x0019340e01007387 */ /* 0x000fe80000100800 */
[----:B------:R-:W4:Y:S04]  /*1aec0*/  LDL.LU R17, [R1+0x6c] ;  /* 0x00006c0001117983 */ /* 0x000f280000300800 */
[----:B------:R0:W-:Y:S01]  /*1aed0*/  STL [R1+0x1900], R12 ;  /* 0x0019000c01007387 */ /* 0x0001e20000100800 */
[----:B------:R-:W-:Y:S02]  /*1aee0*/  LEA.HI.X.SX32 R8, R8, R0, 0x1, P3 ;  /* 0x0000000008087211 */ /* 0x000fe400018f0eff */
[----:B-1----:R-:W-:-:S02]  /*1aef0*/  LEA R13, P6, R27, R2, 0x1 ;  /* 0x000000021b0d7211 */ /* 0x002fc400078c08ff */
[----:B0-----:R-:W-:-:S03]  /*1af00*/  LEA.HI.X.SX32 R12, R9, R0, 0x1, P5 ;  /* 0x00000000090c7211 */ /* 0x001fc600028f0eff */
[----:B------:R-:W-:Y:S04]  /*1af10*/  STL [R1+0x193c], R13 ;  /* 0x00193c0d01007387 */ /* 0x000fe80000100800 */
[----:B------:R-:W-:Y:S04]  /*1af20*/  STL [R1+0x1908], R12 ;  /* 0x0019080c01007387 */ /* 0x000fe80000100800 */
[----:B------:R-:W4:Y:S01]  /*1af30*/  LDL.LU R16, [R1+0x68] ;  /* 0x0000680001107983 */ /* 0x000f220000300800 */
[----:B------:R-:W-:-:S05]  /*1af40*/  LEA R9, P5, R23, R2, 0x1 ;  /* 0x0000000217097211 */ /* 0x000fca00078a08ff */
[----:B------:R-:W-:Y:S04]  /*1af50*/  STL [R1+0x1944], R9 ;  /* 0x0019440901007387 */ /* 0x000fe80000100800 */
[----:B------:R0:W-:Y:S04]  /*1af60*/  STL [R1+0x1910], R8 ;  /* 0x0019100801007387 */ /* 0x0001e80000100800 */
[----:B------:R-:W4:Y:S01]  /*1af70*/  LDL.LU R15, [R1+0x64] ;  /* 0x00006400010f7983 */ /* 0x000f220000300800 */
[----:B0-----:R-:W-:Y:S02]  /*1af80*/  LEA.HI.X.SX32 R8, R7, R0, 0x1, P2 ;  /* 0x0000000007087211 */ /* 0x001fe400010f0eff */
[----:B------:R-:W-:-:S05]  /*1af90*/  LEA R9, P3, R26, R2, 0x1 ;  /* 0x000000021a097211 */ /* 0x000fca00078608ff */
[----:B------:R-:W-:Y:S04]  /*1afa0*/  STL [R1+0x194c], R9 ;  /* 0x00194c0901007387 */ /* 0x000fe80000100800 */
[----:B------:R-:W4:Y:S04]  /*1afb0*/  LDL.LU R14, [R1+0x5c] ;  /* 0x00005c00010e7983 */ /* 0x000f280000300800 */
[----:B------:R-:W-:Y:S04]  /*1afc0*/  STL [R1+0x1918], R8 ;  /* 0x0019180801007387 */ /* 0x000fe80000100800 */
[----:B------:R-:W4:Y:S01]  /*1afd0*/  LDL.LU R13, [R1+0x58] ;  /* 0x00005800010d7983 */ /* 0x000f220000300800 */
[----:B------:R-:W-:-:S05]  /*1afe0*/  LEA R7, P2, R29, R2, 0x1 ;  /* 0x000000021d077211 */ /* 0x000fca00078408ff */
[----:B------:R0:W-:Y:S04]  /*1aff0*/  STL [R1+0x1954], R7 ;  /* 0x0019540701007387 */ /* 0x0001e80000100800 */
[----:B------:R-:W4:Y:S01]  /*1b000*/  LDL.LU R12, [R1+0x50] ;  /* 0x00005000010c7983 */ /* 0x000f220000300800 */
[----:B------:R-:W-:-:S05]  /*1b010*/  LEA.HI.X.SX32 R6, R6, R0, 0x1, P1 ;  /* 0x0000000006067211 */ /* 0x000fca00008f0eff */
[----:B------:R1:W-:Y:S01]  /*1b020*/  STL [R1+0x1920], R6 ;  /* 0x0019200601007387 */ /* 0x0003e20000100800 */
[----:B------:R-:W-:Y:S02]  /*1b030*/  LEA.HI.X.SX32 R4, R4, R0, 0x1, P4 ;  /* 0x0000000004047211 */ /* 0x000fe400020f0eff */
[----:B0-----:R-:W-:Y:S02]  /*1b040*/  LEA R7, P1, R18, R2, 0x1 ;  /* 0x0000000212077211 */ /* 0x001fe400078208ff */
[----:B-1----:R-:W-:-:S03]  /*1b050*/  LEA.HI.X.SX32 R6, R5, R0, 0x1, P0 ;  /* 0x0000000005067211 */ /* 0x002fc600000f0eff */
[----:B------:R-:W-:Y:S04]  /*1b060*/  STL [R1+0x195c], R7 ;  /* 0x00195c0701007387 */ /* 0x000fe80000100800 */
[----:B------:R-:W4:Y:S04]  /*1b070*/  LDL.LU R9, [R1+0x4c] ;  /* 0x00004c0001097983 */ /* 0x000f280000300800 */
[----:B------:R-:W-:Y:S01]  /*1b080*/  STL [R1+0x1928], R6 ;  /* 0x0019280601007387 */ /* 0x000fe20000100800 */
[----:B------:R-:W-:-:S05]  /*1b090*/  LEA R5, P0, R11, R2, 0x1 ;  /* 0x000000020b057211 */ /* 0x000fca00078008ff */
[----:B------:R0:W-:Y:S04]  /*1b0a0*/  STL [R1+0x1964], R5 ;  /* 0x0019640501007387 */ /* 0x0001e80000100800 */
[----:B------:R-:W4:Y:S01]  /*1b0b0*/  LDL.LU R8, [R1+0x48] ;  /* 0x0000480001087983 */ /* 0x000f220000300800 */
[----:B0-----:R-:W-:-:S03]  /*1b0c0*/  LEA R5, P4, R10, R2, 0x1 ;  /* 0x000000020a057211 */ /* 0x001fc600078808ff */
[----:B------:R0:W-:Y:S04]  /*1b0d0*/  STL [R1+0x1930], R4 ;  /* 0x0019300401007387 */ /* 0x0001e80000100800 */
[----:B------:R-:W4:Y:S04]  /*1b0e0*/  LDL.LU R7, [R1+0x44] ;  /* 0x0000440001077983 */ /* 0x000f280000300800 */
[----:B------:R-:W-:Y:S01]  /*1b0f0*/  STL [R1+0x196c], R5 ;  /* 0x00196c0501007387 */ /* 0x000fe20000100800 */
[----:B0-----:R-:W-:-:S03]  /*1b100*/  LEA.HI.X.SX32 R4, R27, R0, 0x1, P6 ;  /* 0x000000001b047211 */ /* 0x001fc600030f0eff */
[----:B------:R-:W4:Y:S04]  /*1b110*/  LDL.LU R6, [R1+0x3c] ;  /* 0x00003c0001067983 */ /* 0x000f280000300800 */
[----:B------:R0:W-:Y:S04]  /*1b120*/  STL [R1+0x1938], R4 ;  /* 0x0019380401007387 */ /* 0x0001e80000100800 */
[----:B------:R-:W4:Y:S01]  /*1b130*/  LDL.LU R27, [R1+0x38] ;  /* 0x00003800011b7983 */ /* 0x000f220000300800 */
[-C--:B0-----:R-:W-:Y:S02]  /*1b140*/  LEA.HI.X.SX32 R4, R23, R0.reuse, 0x1, P5 ;  /* 0x0000000017047211 */ /* 0x081fe400028f0eff */
[----:B------:R-:W-:-:S02]  /*1b150*/  LEA.HI.X.SX32 R20, R26, R0, 0x1, P3 ;  /* 0x000000001a147211 */ /* 0x000fc400018f0eff */
[----:B------:R-:W-:Y:S02]  /*1b160*/  LEA.HI.X.SX32 R18, R18, R0, 0x1, P1 ;  /* 0x0000000012127211 */ /* 0x000fe400008f0eff */
[----:B--2---:R-:W-:-:S05]  /*1b170*/  LEA R5, P6, R24, R2, 0x1 ;  /* 0x0000000218057211 */ /* 0x004fca00078c08ff */
[----:B------:R0:W-:Y:S04]  /*1b180*/  STL [R1+0x1974], R5 ;  /* 0x0019740501007387 */ /* 0x0001e80000100800 */
[----:B0-----:R-:W2:Y:S04]  /*1b190*/  LDL.LU R5, [R1+0x34] ;  /* 0x0000340001057983 */ /* 0x001ea80000300800 */
[----:B------:R0:W-:Y:S01]  /*1b1a0*/  STL [R1+0x1940], R4 ;  /* 0x0019400401007387 */ /* 0x0001e20000100800 */
[----:B---3--:R-:W-:-:S03]  /*1b1b0*/  LEA R19, P5, R25, R2, 0x1 ;  /* 0x0000000219137211 */ /* 0x008fc600078a08ff */
[----:B0-----:R-:W3:Y:S04]  /*1b1c0*/  LDL.LU R4, [R1+0x30] ;  /* 0x0000300001047983 */ /* 0x001ee80000300800 */
[----:B------:R-:W-:Y:S04]  /*1b1d0*/  STL [R1+0x197c], R19 ;  /* 0x00197c1301007387 */ /* 0x000fe80000100800 */
[----:B------:R-:W3:Y:S04]  /*1b1e0*/  LDL.LU R23, [R1+0x2c] ;  /* 0x00002c0001177983 */ /* 0x000ee80000300800 */
[----:B------:R0:W-:Y:S04]  /*1b1f0*/  STL [R1+0x1948], R20 ;  /* 0x0019481401007387 */ /* 0x0001e80000100800 */
[----:B------:R-:W3:Y:S01]  /*1b200*/  LDL.LU R26, [R1+0x18] ;  /* 0x00001800011a7983 */ /* 0x000ee20000300800 */
[----:B0-----:R-:W-:-:S02]  /*1b210*/  LEA.HI.X.SX32 R20, R29, R0, 0x1, P2 ;  /* 0x000000001d147211 */ /* 0x001fc400010f0eff */
[----:B----4-:R-:W-:-:S05]  /*1b220*/  LEA R19, P3, R17, R2, 0x1 ;  /* 0x0000000211137211 */ /* 0x010fca00078608ff */
[----:B------:R0:W-:Y:S04]  /*1b230*/  STL [R1+0x1984], R19 ;  /* 0x0019841301007387 */ /* 0x0001e80000100800 */
[----:B------:R-:W4:Y:S04]  /*1b240*/  LDL.LU R29, [R1+0x28] ;  /* 0x00002800011d7983 */ /* 0x000f280000300800 */
[----:B------:R-:W-:Y:S01]  /*1b250*/  STL [R1+0x1950], R20 ;  /* 0x0019501401007387 */ /* 0x000fe20000100800 */
[----:B0-----:R-:W-:-:S05]  /*1b260*/  LEA R19, P2, R16, R2, 0x1 ;  /* 0x0000000210137211 */ /* 0x001fca00078408ff */
[----:B------:R0:W-:Y:S04]  /*1b270*/  STL [R1+0x198c], R19 ;  /* 0x00198c1301007387 */ /* 0x0001e80000100800 */
[----:B------:R1:W-:Y:S01]  /*1b280*/  STL [R1+0x1958], R18 ;  /* 0x0019581201007387 */ /* 0x0003e20000100800 */
[----:B0-----:R-:W-:Y:S02]  /*1b290*/  LEA.HI.X.SX32 R19, R11, R0, 0x1, P0 ;  /* 0x000000000b137211 */ /* 0x001fe400000f0eff */
[----:B------:R-:W-:Y:S02]  /*1b2a0*/  LEA R20, P1, R15, R2, 0x1 ;  /* 0x000000020f147211 */ /* 0x000fe400078208ff */
[----:B------:R-:W-:-:S03]  /*1b2b0*/  LEA.HI.X.SX32 R11, R10, R0, 0x1, P4 ;  /* 0x000000000a0b7211 */ /* 0x000fc600020f0eff */
[----:B------:R-:W-:Y:S04]  /*1b2c0*/  STL [R1+0x1994], R20 ;  /* 0x0019941401007387 */ /* 0x000fe80000100800 */
[----:B------:R0:W-:Y:S01]  /*1b2d0*/  STL [R1+0x1960], R19 ;  /* 0x0019601301007387 */ /* 0x0001e20000100800 */
[----:B-1----:R-:W-:Y:S02]  /*1b2e0*/  LEA R18, P0, R14, R2, 0x1 ;  /* 0x000000020e127211 */ /* 0x002fe400078008ff */
[----:B0-----:R-:W-:-:S03]  /*1b2f0*/  LEA.HI.X.SX32 R19, R24, R0, 0x1, P6 ;  /* 0x0000000018137211 */ /* 0x001fc600030f0eff */
[----:B------:R-:W-:Y:S01]  /*1b300*/  STL [R1+0x199c], R18 ;  /* 0x00199c1201007387 */ /* 0x000fe20000100800 */
[----:B------:R-:W-:-:S03]  /*1b310*/  LEA R10, P4, R13, R2, 0x1 ;  /* 0x000000020d0a7211 */ /* 0x000fc600078808ff */
[----:B------:R-:W-:Y:S04]  /*1b320*/  STL [R1+0x1968], R11 ;  /* 0x0019680b01007387 */ /* 0x000fe80000100800 */
[----:B------:R0:W-:Y:S04]  /*1b330*/  STL [R1+0x19a4], R10 ;  /* 0x0019a40a01007387 */ /* 0x0001e80000100800 */
[----:B0-----:R-:W4:Y:S04]  /*1b340*/  LDL.64 R10, [R1+0xef0] ;  /* 0x000ef000010a7983 */ /* 0x001f280000100a00 */
[----:B------:R0:W-:Y:S01]  /*1b350*/  STL [R1+0x1970], R19 ;  /* 0x0019701301007387 */ /* 0x0001e20000100800 */
[----:B------:R-:W-:-:S02]  /*1b360*/  LEA R18, P6, R12, R2, 0x1 ;  /* 0x000000020c127211 */ /* 0x000fc400078c08ff */
[----:B0-----:R-:W-:-:S03]  /*1b370*/  LEA.HI.X.SX32 R19, R25, R0, 0x1, P5 ;  /* 0x0000000019137211 */ /* 0x001fc600028f0eff */
[----:B------:R-:W-:Y:S04]  /*1b380*/  STL [R1+0x19ac], R18 ;  /* 0x0019ac1201007387 */ /* 0x000fe80000100800 */
[----:B------:R-:W4:Y:S04]  /*1b390*/  LDL.64 R24, [R1+0xef8] ;  /* 0x000ef80001187983 */ /* 0x000f280000100a00 */
[----:B------:R0:W-:Y:S02]  /*1b3a0*/  STL [R1+0x1978], R19 ;  /* 0x0019781301007387 */ /* 0x0001e40000100800 */
[----:B0-----:R-:W-:-:S02]  /*1b3b0*/  LEA.HI.X.SX32 R19, R17, R0, 0x1, P3 ;  /* 0x0000000011137211 */ /* 0x001fc400018f0eff */
[----:B------:R-:W-:-:S05]  /*1b3c0*/  LEA R18, P5, R9, R2, 0x1 ;  /* 0x0000000209127211 */ /* 0x000fca00078a08ff */
[----:B------:R0:W-:Y:S04]  /*1b3d0*/  STL [R1+0x19b4], R18 ;  /* 0x0019b41201007387 */ /* 0x0001e80000100800 */
[----:B------:R-:W-:Y:S01]  /*1b3e0*/  STL [R1+0x1980], R19 ;  /* 0x0019801301007387 */ /* 0x000fe20000100800 */
[----:B------:R-:W-:Y:S02]  /*1b3f0*/  LEA R17, P3, R8, R2, 0x1 ;  /* 0x0000000208117211 */ /* 0x000fe400078608ff */
[----:B0-----:R-:W-:-:S03]  /*1b400*/  LEA.HI.X.SX32 R18, R16, R0, 0x1, P2 ;  /* 0x0000000010127211 */ /* 0x001fc600010f0eff */
[----:B------:R0:W-:Y:S01]  /*1b410*/  STL [R1+0x19bc], R17 ;  /* 0x0019bc1101007387 */ /* 0x0001e20000100800 */
[----:B------:R-:W-:-:S03]  /*1b420*/  LEA R16, P2, R7, R2, 0x1 ;  /* 0x0000000207107211 */ /* 0x000fc600078408ff */
[----:B------:R-:W-:Y:S01]  /*1b430*/  STL [R1+0x1988], R18 ;  /* 0x0019881201007387 */ /* 0x000fe20000100800 */
[----:B0-----:R-:W-:-:S03]  /*1b440*/  LEA.HI.X.SX32 R17, R15, R0, 0x1, P1 ;  /* 0x000000000f117211 */ /* 0x001fc600008f0eff */
[----:B------:R0:W-:Y:S01]  /*1b450*/  STL [R1+0x19c4], R16 ;  /* 0x0019c41001007387 */ /* 0x0001e20000100800 */
[----:B------:R-:W-:-:S03]  /*1b460*/  LEA R15, P1, R6, R2, 0x1 ;  /* 0x00000002060f7211 */ /* 0x000fc600078208ff */
[----:B------:R-:W-:Y:S04]  /*1b470*/  STL [R1+0x1990], R17 ;  /* 0x0019901101007387 */ /* 0x000fe80000100800 */
[----:B------:R1:W-:Y:S01]  /*1b480*/  STL [R1+0x19cc], R15 ;  /* 0x0019cc0f01007387 */ /* 0x0003e20000100800 */
[----:B0-----:R-:W-:Y:S02]  /*1b490*/  LEA.HI.X.SX32 R16, R14, R0, 0x1, P0 ;  /* 0x000000000e107211 */ /* 0x001fe400000f0eff */
[----:B------:R-:W-:-:S03]  /*1b4a0*/  LEA R14, P0, R27, R2, 0x1 ;  /* 0x000000021b0e7211 */ /* 0x000fc600078008ff */
[----:B------:R-:W-:Y:S01]  /*1b4b0*/  STL [R1+0x1998], R16 ;  /* 0x0019981001007387 */ /* 0x000fe20000100800 */
[----:B-1----:R-:W-:-:S03]  /*1b4c0*/  LEA.HI.X.SX32 R15, R13, R0, 0x1, P4 ;  /* 0x000000000d0f7211 */ /* 0x002fc600020f0eff */
[----:B------:R0:W-:Y:S04]  /*1b4d0*/  STL [R1+0x19d4], R14 ;  /* 0x0019d40e01007387 */ /* 0x0001e80000100800 */
[----:B------:R-:W-:Y:S01]  /*1b4e0*/  STL [R1+0x19a0], R15 ;  /* 0x0019a00f01007387 */ /* 0x000fe20000100800 */
[----:B0-----:R-:W-:Y:S01]  /*1b4f0*/  LEA.HI.X.SX32 R14, R12, R0, 0x1, P6 ;  /* 0x000000000c0e7211 */ /* 0x001fe200030f0eff */
[----:B------:R-:W-:Y:S02]  /*1b500*/  IMAD R3, R3, UR10, RZ ;  /* 0x0000000a03037c24 */ /* 0x000fe4000f8e02ff */
[----:B------:R-:W-:Y:S01]  /*1b510*/  IMAD R28, R28, UR10, RZ ;  /* 0x0000000a1c1c7c24 */ /* 0x000fe2000f8e02ff */
[----:B--2---:R-:W-:-:S05]  /*1b520*/  LEA R13, P4, R5, R2, 0x1 ;  /* 0x00000002050d7211 */ /* 0x004fca00078808ff */
[----:B------:R0:W-:Y:S04]  /*1b530*/  STL [R1+0x19d8], R13 ;  /* 0x0019d80d01007387 */ /* 0x0001e80000100800 */
[----:B------:R-:W-:Y:S01]  /*1b540*/  STL [R1+0x19a8], R14 ;  /* 0x0019a80e01007387 */ /* 0x000fe20000100800 */
[----:B---3--:R-:W-:Y:S02]  /*1b550*/  LEA R12, P6, R4, R2, 0x1 ;  /* 0x00000002040c7211 */ /* 0x008fe400078c08ff */
        /* <DEDUP_REMOVED lines=11> */
[----:B----4-:R-:W-:-:S05]  /*1b610*/  LEA R7, P2, R29, R2, 0x1 ;  /* 0x000000021d077211 */ /* 0x010fca00078408ff */
[----:B------:R1:W-:Y:S01]  /*1b620*/  STL [R1+0x19e4], R7 ;  /* 0x0019e40701007387 */ /* 0x0003e20000100800 */
[-C--:B0-----:R-:W-:Y:S02]  /*1b630*/  LEA.HI.X.SX32 R8, R6, R0.reuse, 0x1, P1 ;  /* 0x0000000006087211 */ /* 0x081fe400008f0eff */
[----:B-1----:R-:W-:Y:S02]  /*1b640*/  LEA.HI.X.SX32 R7, R27, R0, 0x1, P0 ;  /* 0x000000001b077211 */ /* 0x002fe400000f0eff */
[----:B------:R-:W0:Y:S01]  /*1b650*/  LDC R27, c[0x0][0x3a8] ;  /* 0x0000ea00ff1b7b82 */ /* 0x000e220000000800 */
[----:B------:R-:W-:Y:S01]  /*1b660*/  LEA R6, P1, R3, R2, 0x1 ;  /* 0x0000000203067211 */ /* 0x000fe200078208ff */
[----:B------:R-:W-:Y:S01]  /*1b670*/  STL [R1+0x19c8], R8 ;  /* 0x0019c80801007387 */ /* 0x000fe20000100800 */
[----:B------:R-:W-:-:S03]  /*1b680*/  LEA.HI.X.SX32 R5, R5, R0, 0x1, P4 ;  /* 0x0000000005057211 */ /* 0x000fc600020f0eff */
[----:B------:R1:W-:Y:S04]  /*1b690*/  STL [R1+0x19e8], R6 ;  /* 0x0019e80601007387 */ /* 0x0003e80000100800 */
[----:B------:R-:W-:Y:S01]  /*1b6a0*/  STL [R1+0x19d0], R7 ;  /* 0x0019d00701007387 */ /* 0x000fe20000100800 */
[----:B-1----:R-:W-:Y:S02]  /*1b6b0*/  LEA R6, P0, R28, R2, 0x1 ;  /* 0x000000021c067211 */ /* 0x002fe400078008ff */
[----:B------:R-:W-:-:S03]  /*1b6c0*/  LEA.HI.X.SX32 R2, R4, R0, 0x1, P6 ;  /* 0x0000000004027211 */ /* 0x000fc600030f0eff */
[----:B------:R1:W-:Y:S01]  /*1b6d0*/  STL [R1+0x131c], R6 ;  /* 0x00131c0601007387 */ /* 0x0003e20000100800 */
[----:B------:R-:W-:-:S03]  /*1b6e0*/  LEA.HI.X.SX32 R4, R23, R0, 0x1, P5 ;  /* 0x0000000017047211 */ /* 0x000fc600028f0eff */
[----:B------:R-:W-:Y:S01]  /*1b6f0*/  STL [R1+0x1308], R5 ;  /* 0x0013080501007387 */ /* 0x000fe20000100800 */
[----:B0-----:R-:W-:-:S03]  /*1b700*/  IMAD R27, R27, 0x3f, RZ ;  /* 0x0000003f1b1b7824 */ /* 0x001fc600078e02ff */
[----:B------:R0:W-:Y:S01]  /*1b710*/  STL [R1+0x130c], R2 ;  /* 0x00130c0201007387 */ /* 0x0001e20000100800 */
[----:B-1----:R-:W-:-:S03]  /*1b720*/  LEA.HI.X.SX32 R6, R26, R0, 0x1, P3 ;  /* 0x000000001a067211 */ /* 0x002fc600018f0eff */
[----:B------:R1:W-:Y:S01]  /*1b730*/  STL [R1+0x1320], R4 ;  /* 0x0013200401007387 */ /* 0x0003e20000100800 */
[-C--:B0-----:R-:W-:Y:S02]  /*1b740*/  LEA.HI.X.SX32 R2, R29, R0.reuse, 0x1, P2 ;  /* 0x000000001d027211 */ /* 0x081fe400010f0eff */
[----:B------:R-:W0:Y:S01]  /*1b750*/  LDC R29, c[0x0][0x3a8] ;  /* 0x0000ea00ff1d7b82 */ /* 0x000e220000000800 */
[----:B------:R-:W-:Y:S04]  /*1b760*/  STL [R1+0x1310], R6 ;  /* 0x0013100601007387 */ /* 0x000fe80000100800 */
[----:B------:R2:W-:Y:S01]  /*1b770*/  STL [R1+0x1314], R2 ;  /* 0x0013140201007387 */ /* 0x0005e20000100800 */
[----:B-1----:R-:W-:Y:S01]  /*1b780*/  IMAD.WIDE R4, R27, 0x2, R10 ;  /* 0x000000021b047825 */ /* 0x002fe200078e020a */
[----:B--2---:R-:W-:-:S02]  /*1b790*/  LEA.HI.X.SX32 R2, R3, R0, 0x1, P1 ;  /* 0x0000000003027211 */ /* 0x004fc400008f0eff */
[----:B------:R-:W-:Y:S01]  /*1b7a0*/  LEA.HI.X.SX32 R0, R28, R0, 0x1, P0 ;  /* 0x000000001c007211 */ /* 0x000fe200000f0eff */
[----:B------:R1:W5:Y:S01]  /*1b7b0*/  LDL.LU R3, [R1+0x1b34] ;  /* 0x001b340001037983 */ /* 0x0003620000300800 */
[----:B------:R-:W-:Y:S02]  /*1b7c0*/  IMAD.WIDE R6, R27, 0x2, R24 ;  /* 0x000000021b067825 */ /* 0x000fe400078e0218 */
[----:B------:R-:W2:Y:S01]  /*1b7d0*/  LDC R27, c[0x0][0x3a8] ;  /* 0x0000ea00ff1b7b82 */ /* 0x000ea20000000800 */
[----:B------:R-:W-:Y:S01]  /*1b7e0*/  STL [R1+0x1318], R2 ;  /* 0x0013180201007387 */ /* 0x000fe20000100800 */
[----:B0-----:R-:W-:-:S03]  /*1b7f0*/  IMAD R29, R29, 0x3e, RZ ;  /* 0x0000003e1d1d7824 */ /* 0x001fc600078e02ff */
[----:B------:R-:W3:Y:S04]  /*1b800*/  LDL.LU R28, [R1+0x1b30] ;  /* 0x001b3000011c7983 */ /* 0x000ee80000300800 */
[----:B------:R-:W-:Y:S04]  /*1b810*/  STL [R1+0xf14], R0 ;  /* 0x000f140001007387 */ /* 0x000fe80000100800 */
[----:B------:R-:W-:Y:S04]  /*1b820*/  STL [R1+0xf1c], R4 ;  /* 0x000f1c0401007387 */ /* 0x000fe80000100800 */
[----:B------:R0:W-:Y:S04]  /*1b830*/  STL [R1+0xf18], R5 ;  /* 0x000f180501007387 */ /* 0x0001e80000100800 */
[----:B------:R-:W-:Y:S01]  /*1b840*/  STL [R1+0xf24], R6 ;  /* 0x000f240601007387 */ /* 0x000fe20000100800 */
[----:B--2---:R-:W-:-:S02]  /*1b850*/  IMAD R8, R27, 0x3d, RZ ;  /* 0x0000003d1b087824 */ /* 0x004fc400078e02ff */
[C---:B0-----:R-:W-:Y:S01]  /*1b860*/  IMAD.WIDE R4, R29.reuse, 0x2, R10 ;  /* 0x000000021d047825 */ /* 0x041fe200078e020a */
[----:B------:R0:W-:Y:S04]  /*1b870*/  STL [R1+0xf20], R7 ;  /* 0x000f200701007387 */ /* 0x0001e80000100800 */
[----:B------:R-:W-:Y:S04]  /*1b880*/  STL [R1+0xf2c], R4 ;  /* 0x000f2c0401007387 */ /* 0x000fe80000100800 */
[----:B------:R2:W-:Y:S01]  /*1b890*/  STL [R1+0xf28], R5 ;  /* 0x000f280501007387 */ /* 0x0005e20000100800 */
[----:B0-----:R-:W-:-:S04]  /*1b8a0*/  IMAD.WIDE R6, R29, 0x2, R24 ;  /* 0x000000021d067825 */ /* 0x001fc800078e0218 */
[----:B------:R-:W-:Y:S01]  /*1b8b0*/  IMAD R0, R27, 0x3c, RZ ;  /* 0x0000003c1b007824 */ /* 0x000fe200078e02ff */
[----:B------:R-:W-:Y:S01]  /*1b8c0*/  STL [R1+0xf34], R6 ;  /* 0x000f340601007387 */ /* 0x000fe20000100800 */
[----:B--2---:R-:W-:-:S03]  /*1b8d0*/  IMAD.WIDE R4, R8, 0x2, R10 ;  /* 0x0000000208047825 */ /* 0x004fc600078e020a */
[----:B------:R0:W-:Y:S01]  /*1b8e0*/  STL [R1+0xf30], R7 ;  /* 0x000f300701007387 */ /* 0x0001e20000100800 */
[----:B------:R-:W-:-:S03]  /*1b8f0*/  IMAD.WIDE R8, R8, 0x2, R24 ;  /* 0x0000000208087825 */ /* 0x000fc600078e0218 */
[----:B------:R-:W-:Y:S04]  /*1b900*/  STL [R1+0xf3c], R4 ;  /* 0x000f3c0401007387 */ /* 0x000fe80000100800 */
[----:B------:R2:W-:Y:S04]  /*1b910*/  STL [R1+0xf38], R5 ;  /* 0x000f380501007387 */ /* 0x0005e80000100800 */
[----:B------:R4:W-:Y:S01]  /*1b920*/  STL [R1+0xf44], R8 ;  /* 0x000f440801007387 */ /* 0x0009e20000100800 */
[----:B0-----:R-:W-:-:S04]  /*1b930*/  IMAD.WIDE R6, R0, 0x2, R24 ;  /* 0x0000000200067825 */ /* 0x001fc800078e0218 */
[----:B--2---:R-:W-:Y:S01]  /*1b940*/  IMAD.WIDE R4, R0, 0x2, R10 ;  /* 0x0000000200047825 */ /* 0x004fe200078e020a */
[----:B------:R-:W-:Y:S03]  /*1b950*/  STL [R1+0xf40], R9 ;  /* 0x000f400901007387 */ /* 0x000fe60000100800 */
[C---:B----4-:R-:W-:Y:S01]  /*1b960*/  IMAD R8, R27.reuse, 0x3b, RZ ;  /* 0x0000003b1b087824 */ /* 0x050fe200078e02ff */
[----:B------:R-:W-:Y:S04]  /*1b970*/  STL [R1+0xf4c], R4 ;  /* 0x000f4c0401007387 */ /* 0x000fe80000100800 */
[----:B------:R0:W-:Y:S01]  /*1b980*/  STL [R1+0xf48], R5 ;  /* 0x000f480501007387 */ /* 0x0001e20000100800 */
[----:B------:R-:W-:-:S03]  /*1b990*/  IMAD R0, R27, 0x3a, RZ ;  /* 0x0000003a1b007824 */ /* 0x000fc600078e02ff */
[----:B------:R-:W-:Y:S01]  /*1b9a0*/  STL [R1+0xf54], R6 ;  /* 0x000f540601007387 */ /* 0x000fe20000100800 */
[----:B0-----:R-:W-:-:S03]  /*1b9b0*/  IMAD.WIDE R4, R8, 0x2, R10 ;  /* 0x0000000208047825 */ /* 0x001fc600078e020a */
        /* <DEDUP_REMOVED lines=179> */
[----:B------:R-:W-:-:S03]  /*1c4f0*/  IMAD.SHL.U32 R0, R27, 0x20, RZ ;  /* 0x000000201b007824 */ /* 0x000fc600078e00ff */
        /* <DEDUP_REMOVED lines=215> */
[----:B------:R2:W-:Y:S01]  /*1d270*/  STL [R1+0x12d8], R5 ;  /* 0x0012d80501007387 */ /* 0x0005e20000100800 */
[----:B0-----:R-:W-:-:S03]  /*1d280*/  IMAD.WIDE R6, R0, 0x2, R24 ;  /* 0x0000000200067825 */ /* 0x001fc600078e0218 */
[----:B------:R-:W-:Y:S01]  /*1d290*/  STL [R1+0x12e4], R8 ;  /* 0x0012e40801007387 */ /* 0x000fe20000100800 */
[----:B--2---:R-:W-:-:S03]  /*1d2a0*/  IMAD.WIDE R4, R0, 0x2, R10 ;  /* 0x0000000200047825 */ /* 0x004fc600078e020a */
[----:B------:R0:W-:Y:S04]  /*1d2b0*/  STL [R1+0x12e0], R9 ;  /* 0x0012e00901007387 */ /* 0x0001e80000100800 */
[----:B------:R-:W-:Y:S04]  /*1d2c0*/  STL [R1+0x12ec], R4 ;  /* 0x0012ec0401007387 */ /* 0x000fe80000100800 */
[----:B------:R2:W-:Y:S01]  /*1d2d0*/  STL [R1+0x12e8], R5 ;  /* 0x0012e80501007387 */ /* 0x0005e20000100800 */
[----:B0-----:R-:W-:-:S03]  /*1d2e0*/  IMAD.WIDE R8, R27, 0x2, R10 ;  /* 0x000000021b087825 */ /* 0x001fc600078e020a */
[----:B------:R-:W-:Y:S04]  /*1d2f0*/  STL [R1+0x12f4], R6 ;  /* 0x0012f40601007387 */ /* 0x000fe80000100800 */
[----:B------:R-:W-:Y:S01]  /*1d300*/  STL [R1+0x12f0], R7 ;  /* 0x0012f00701007387 */ /* 0x000fe20000100800 */
[----:B--2---:R-:W-:-:S03]  /*1d310*/  IMAD.WIDE R4, R27, 0x2, R24 ;  /* 0x000000021b047825 */ /* 0x004fc600078e0218 */
[----:B------:R-:W-:Y:S04]  /*1d320*/  STL [R1+0x12fc], R8 ;  /* 0x0012fc0801007387 */ /* 0x000fe80000100800 */
[----:B------:R-:W-:Y:S04]  /*1d330*/  STL [R1+0x12f8], R9 ;  /* 0x0012f80901007387 */ /* 0x000fe80000100800 */
[----:B------:R-:W-:Y:S04]  /*1d340*/  STL [R1+0x1304], R4 ;  /* 0x0013040401007387 */ /* 0x000fe80000100800 */
[----:B------:R0:W-:Y:S04]  /*1d350*/  STL [R1+0x1300], R5 ;  /* 0x0013000501007387 */ /* 0x0001e80000100800 */
[----:B------:R-:W-:Y:S04]  /*1d360*/  STL [R1+0xf10], RZ ;  /* 0x000f10ff01007387 */ /* 0x000fe80000100800 */
        /* <DEDUP_REMOVED lines=428> */
[----:B------:R-:W-:Y:S01]  /*1ee30*/  STL [R1+0x560], RZ ;  /* 0x000560ff01007387 */ /* 0x000fe20000100800 */
[----:B------:R-:W2:Y:S03]  /*1ee40*/  S2R R26, SR_TID.X ;  /* 0x00000000001a7919 */ /* 0x000ea60000002100 */
[----:B------:R-:W-:Y:S04]  /*1ee50*/  STL [R1+0x564], RZ ;  /* 0x000564ff01007387 */ /* 0x000fe80000100800 */
[----:B------:R-:W-:Y:S04]  /*1ee60*/  STL [R1+0x568], RZ ;  /* 0x000568ff01007387 */ /* 0x000fe80000100800 */
[----:B------:R-:W-:Y:S04]  /*1ee70*/  STL [R1+0x56c], RZ ;  /* 0x00056cff01007387 */ /* 0x000fe80000100800 */
[----:B------:R-:W-:Y:S04]  /*1ee80*/  STL [R1+0x550], RZ ;  /* 0x000550ff01007387 */ /* 0x000fe80000100800 */
[----:B------:R-:W-:Y:S01]  /*1ee90*/  STL [R1+0x554], RZ ;  /* 0x000554ff01007387 */ /* 0x000fe20000100800 */
[----:B------:R-:W0:Y:S03]  /*1eea0*/  S2R R29, SR_TID.X ;  /* 0x00000000001d7919 */ /* 0x000e260000002100 */
        /* <DEDUP_REMOVED lines=13> */
[----:B--2---:R-:W-:Y:S01]  /*1ef80*/  LOP3.LUT R26, R26, 0x3f, RZ, 0xc0, !PT ;  /* 0x0000003f1a1a7812 */ /* 0x004fe200078ec0ff */
[----:B------:R-:W-:Y:S01]  /*1ef90*/  USHF.R.S32.HI UR7, URZ, 0x1f, UR4 ;  /* 0x0000001fff077899 */ /* 0x000fe20008011404 */
[----:B0-----:R-:W-:-:S02]  /*1efa0*/  IMAD.SHL.U32 R5, R29, 0x20, RZ ;  /* 0x000000201d057824 */ /* 0x001fc400078e00ff */
[----:B------:R-:W-:Y:S02]  /*1efb0*/  IMAD.SHL.U32 R4, R27, 0x40, RZ ;  /* 0x000000401b047824 */ /* 0x000fe400078e00ff */
[----:B------:R-:W-:Y:S01]  /*1efc0*/  IMAD.SHL.U32 R2, R26, 0x2, RZ ;  /* 0x000000021a027824 */ /* 0x000fe200078e00ff */
[----:B------:R-:W-:Y:S02]  /*1efd0*/  USHF.L.U32 UR6, UR6, 0x6, URZ ;  /* 0x0000000606067899 */ /* 0x000fe400080006ff */
[----:B------:R-:W-:Y:S01]  /*1efe0*/  ULEA.HI UR7, UR7, UR4, URZ, 0x6 ;  /* 0x0000000407077291 */ /* 0x000fe2000f8f30ff */
[----:B------:R-:W-:Y:S01]  /*1eff0*/  LOP3.LUT R5, R5, 0x400, RZ, 0xc0, !PT ;  /* 0x0000040005057812 */ /* 0x000fe200078ec0ff */
[----:B------:R-:W-:Y:S01]  /*1f000*/  USHF.R.S32.HI UR4, URZ, 0x1f, UR6 ;  /* 0x0000001fff047899 */ /* 0x000fe20008011406 */
[C---:B------:R-:W-:Y:S01]  /*1f010*/  LOP3.LUT R27, R29.reuse, 0x7, RZ, 0xc0, !PT ;  /* 0x000000071d1b7812 */ /* 0x040fe200078ec0ff */
[----:B------:R-:W-:Y:S01]  /*1f020*/  IMAD.SHL.U32 R29, R29, 0x2, RZ ;  /* 0x000000021d1d7824 */ /* 0x000fe200078e00ff */
[----:B------:R-:W-:Y:S01]  /*1f030*/  SHF.R.S32.HI R0, RZ, 0x1f, R4 ;  /* 0x0000001fff007819 */ /* 0x000fe20000011404 */
[----:B------:R0:W-:Y:S01]  /*1f040*/  STL [R1+0x1b2c], R5 ;  /* 0x001b2c0501007387 */ /* 0x0001e20000100800 */
[----:B------:R-:W-:Y:S01]  /*1f050*/  LOP3.LUT R6, R2, 0x30, RZ, 0x3c, !PT ;  /* 0x0000003002067812 */ /* 0x000fe200078e3cff */
[----:B------:R-:W-:Y:S01]  /*1f060*/  IMAD R27, R27, 0x90, RZ ;  /* 0x000000901b1b7824 */ /* 0x000fe200078e02ff */
[----:B------:R-:W-:Y:S01]  /*1f070*/  SHF.L.U64.HI R0, R4, 0x1, R0 ;  /* 0x0000000104007819 */ /* 0x000fe20000010200 */
[----:B------:R1:W-:Y:S01]  /*1f080*/  STL [R1+0x2dc], RZ ;  /* 0x0002dcff01007387 */ /* 0x0003e20000100800 */
[C---:B------:R-:W-:Y:S01]  /*1f090*/  LOP3.LUT R4, R2.reuse, 0x20, RZ, 0x3c, !PT ;  /* 0x0000002002047812 */ /* 0x040fe200078e3cff */
[----:B------:R-:W-:Y:S01]  /*1f0a0*/  USHF.L.U32 UR10, UR6, 0x1, URZ ;  /* 0x00000001060a7899 */ /* 0x000fe200080006ff */
[----:B------:R-:W-:Y:S01]  /*1f0b0*/  LOP3.LUT R29, R27, 0x30, R29, 0x78, !PT ;  /* 0x000000301b1d7812 */ /* 0x000fe200078e781d */
[----:B------:R1:W-:Y:S01]  /*1f0c0*/  STL [R1+0xe70], RZ ;  /* 0x000e70ff01007387 */ /* 0x0003e20000100800 */
[----:B------:R-:W-:Y:S01]  /*1f0d0*/  LOP3.LUT R4, R2, 0x50, RZ, 0x3c, !PT ;  /* 0x0000005002047812 */ /* 0x000fe200078e3cff */
[----:B------:R-:W-:Y:S01]  /*1f0e0*/  USHF.R.S32.HI UR7, URZ, 0x6, UR7 ;  /* 0x00000006ff077899 */ /* 0x000fe20008011407 */
[----:B------:R-:W-:Y:S01]  /*1f0f0*/  LOP3.LUT R29, R29, R5, RZ, 0xfc, !PT ;  /* 0x000000051d1d7212 */ /* 0x000fe200078efcff */
[----:B------:R1:W-:Y:S01]  /*1f100*/  STL [R1+0xe74], RZ ;  /* 0x000e74ff01007387 */ /* 0x0003e20000100800 */
[----:B---3--:R-:W-:Y:S01]  /*1f110*/  LOP3.LUT R4, R28, 0x20, RZ, 0x3c, !PT ;  /* 0x000000201c047812 */ /* 0x008fe200078e3cff */
[----:B------:R-:W-:Y:S01]  /*1f120*/  USHF.L.U64.HI UR4, UR6, 0x1, UR4 ;  /* 0x0000000106047899 */ /* 0x000fe20008010204 */
[----:B------:R-:W-:Y:S01]  /*1f130*/  LOP3.LUT R4, R29, 0x40, RZ, 0x3c, !PT ;  /* 0x000000401d047812 */ /* 0x000fe200078e3cff */
[----:B------:R1:W-:Y:S01]  /*1f140*/  STL [R1+0xe78], RZ ;  /* 0x000e78ff01007387 */ /* 0x0003e20000100800 */
[----:B0-----:R-:W-:-:S02]  /*1f150*/  LOP3.LUT R5, R2, 0x10, RZ, 0x3c, !PT ;  /* 0x0000001002057812 */ /* 0x001fc400078e3cff */
[C---:B------:R-:W-:Y:S01]  /*1f160*/  LOP3.LUT R5, R2.reuse, 0x40, RZ, 0x3c, !PT ;  /* 0x0000004002057812 */ /* 0x040fe200078e3cff */
[----:B------:R1:W-:Y:S01]  /*1f170*/  STL [R1+0xe7c], RZ ;  /* 0x000e7cff01007387 */ /* 0x0003e20000100800 */
[C---:B------:R-:W-:Y:S02]  /*1f180*/  LOP3.LUT R6, R2.reuse, 0x60, RZ, 0x3c, !PT ;  /* 0x0000006002067812 */ /* 0x040fe400078e3cff */
[----:B------:R-:W-:Y:S01]  /*1f190*/  LOP3.LUT R5, R2, 0x70, RZ, 0x3c, !PT ;  /* 0x0000007002057812 */ /* 0x000fe200078e3cff */
[----:B------:R1:W-:Y:S01]  /*1f1a0*/  STL [R1+0xdd0], RZ ;  /* 0x000dd0ff01007387 */ /* 0x0003e20000100800 */
[C---:B------:R-:W-:Y:S02]  /*1f1b0*/  LOP3.LUT R6, R28.reuse, 0x40, RZ, 0x3c, !PT ;  /* 0x000000401c067812 */ /* 0x040fe400078e3cff */
[----:B------:R-:W-:Y:S01]  /*1f1c0*/  LOP3.LUT R5, R28, 0x60, RZ, 0x3c, !PT ;  /* 0x000000601c057812 */ /* 0x000fe200078e3cff */
        /* <DEDUP_REMOVED lines=59> */
[----:B------:R1:W-:Y:S02]  /*1f580*/  STL [R1+0xf00], R4 ;  /* 0x000f000401007387 */ /* 0x0003e40000100800 */
.L_x_2:
[----:B------:R0:W-:Y:S01]  /*1f590*/  STL [R1+0x4584], R11 ;  /* 0x0045840b01007387 */ /* 0x0001e20000100800 */
[----:B-1----:R-:W1:Y:S03]  /*1f5a0*/  LDC R4, c[0x0][0x3a0] ;  /* 0x0000e800ff047b82 */ /* 0x002e660000000800 */
[----:B------:R-:W2:Y:S04]  /*1f5b0*/  LDL.64 R6, [R1+0xef8] ;  /* 0x000ef80001067983 */ /* 0x000ea80000100a00 */
[----:B0-----:R-:W1:Y:S04]  /*1f5c0*/  LDL R11, [R1+0xf10] ;  /* 0x000f1000010b7983 */ /* 0x001e680000100800 */
[----:B-----5:R-:W-:Y:S04]  /*1f5d0*/  STL [R1+0x4550], R9 ;  /* 0x0045500901007387 */ /* 0x020fe80000100800 */
[----:B------:R-:W-:Y:S04]  /*1f5e0*/  STL [R1+0x4558], R9 ;  /* 0x0045580901007387 */ /* 0x000fe80000100800 */
[----:B------:R-:W-:Y:S04]  /*1f5f0*/  STL [R1+0x4560], R9 ;  /* 0x0045600901007387 */ /* 0x000fe80000100800 */
[----:B------:R-:W-:Y:S04]  /*1f600*/  STL [R1+0x4568], R9 ;  /* 0x0045680901007387 */ /* 0x000fe80000100800 */
[----:B------:R-:W-:Y:S04]  /*1f610*/  STL [R1+0x4570], R9 ;  /* 0x0045700901007387 */ /* 0x000fe80000100800 */
[----:B------:R-:W-:Y:S04]  /*1f620*/  STL [R1+0x4578], R9 ;  /* 0x0045780901007387 */ /* 0x000fe80000100800 */
[----:B------:R0:W-:Y:S04]  /*1f630*/  STL [R1+0x4580], R9 ;  /* 0x0045800901007387 */ /* 0x0001e80000100800 */
[----:B------:R-:W-:Y:S04]  /*1f640*/  STL [R1+0x4514], R8 ;  /* 0x0045140801007387 */ /* 0x000fe80000100800 */
        /* <DEDUP_REMOVED lines=279> */
[----:B------:R-:W-:Y:S01]  /*207c0*/  STL [R1+0x41fc], R29 ;  /* 0x0041fc1d01007387 */ /* 0x000fe20000100800 */
[----:B-1----:R-:W-:-:S03]  /*207d0*/  IMAD R4, R11, -0x40, R4 ;  /* 0xffffffc00b047824 */ /* 0x002fc600078e0204 */
[----:B------:R-:W-:Y:S04]  /*207e0*/  STL [R1+0x4204], R29 ;  /* 0x0042041d01007387 */ /* 0x000fe80000100800 */
[----:B------:R-:W-:Y:S04]  /*207f0*/  STL [R1+0x420c], R29 ;  /* 0x00420c1d01007387 */ /* 0x000fe80000100800 */
[----:B------:R-:W-:Y:S04]  /*20800*/  STL [R1+0x4214], R29 ;  /* 0x0042141d01007387 */ /* 0x000fe80000100800 */
[----:B------:R-:W-:Y:S04]  /*20810*/  STL [R1+0x421c], R29 ;  /* 0x00421c1d01007387 */ /* 0x000fe80000100800 */
[----:B------:R-:W-:Y:S01]  /*20820*/  STL [R1+0x4224], R29 ;  /* 0x0042241d01007387 */ /* 0x000fe20000100800 */
[----:B------:R-:W-:-:S03]  /*20830*/  ISETP.GT.AND P0, PT, R4, RZ, PT ;  /* 0x000000ff0400720c */ /* 0x000fc60003f04270 */
[----:B------:R-:W-:Y:S04]  /*20840*/  STL [R1+0x422c], R29 ;  /* 0x00422c1d01007387 */ /* 0x000fe80000100800 */
[----:B------:R-:W-:Y:S04]  /*20850*/  STL [R1+0x4234], R29 ;  /* 0x0042341d01007387 */ /* 0x000fe80000100800 */
[----:B------:R-:W-:Y:S04]  /*20860*/  STL [R1+0x423c], R29 ;  /* 0x00423c1d01007387 */ /* 0x000fe80000100800 */
[----:B------:R-:W-:Y:S04]  /*20870*/  STL [R1+0x4244], R29 ;  /* 0x0042441d01007387 */ /* 0x000fe80000100800 */
[----:B------:R-:W-:Y:S04]  /*20880*/  STL [R1+0x424c], R29 ;  /* 0x00424c1d01007387 */ /* 0x000fe80000100800 */
[----:B------:R-:W-:Y:S04]  /*20890*/  STL [R1+0x4254], R29 ;  /* 0x0042541d01007387 */ /* 0x000fe80000100800 */
[----:B------:R-:W-:Y:S01]  /*208a0*/  STL [R1+0x425c], R29 ;  /* 0x00425c1d01007387 */ /* 0x000fe20000100800 */
[----:B------:R-:W-:-:S03]  /*208b0*/  PRMT R10, RZ, 0x7610, R10 ;  /* 0x00007610ff0a7816 */ /* 0x000fc6000000000a */
[----:B------:R-:W-:Y:S04]  /*208c0*/  STL [R1+0x4264], R29 ;  /* 0x0042641d01007387 */ /* 0x000fe80000100800 */
[----:B------:R-:W-:Y:S04]  /*208d0*/  STL [R1+0x4274], R29 ;  /* 0x0042741d01007387 */ /* 0x000fe80000100800 */
[----:B------:R-:W-:Y:S04]  /*208e0*/  STL [R1+0x1c70], R0 ;  /* 0x001c700001007387 */ /* 0x000fe80000100800 */
[----:B-----5:R-:W-:Y:S04]  /*208f0*/  STL [R1+0x1b30], R3 ;  /* 0x001b300301007387 */ /* 0x020fe80000100800 */
[----:B------:R-:W3:Y:S04]  /*20900*/  LDL.LU R11, [R1+0x4584] ;  /* 0x00458400010b7983 */ /* 0x000ee80000300800 */
[----:B--2---:R-:W2:Y:S04]  /*20910*/  @P0 LDG.E.U16 R10, desc[UR8][R6.64] ;  /* 0x00000008060a0981 */ /* 0x004ea8000c1e1500 */
[----:B------:R-:W4:Y:S01]  /*20920*/  LDL.64 R6, [R1+0xef0] ;  /* 0x000ef00001067983 */ /* 0x000f220000100a00 */
[----:B---3--:R-:W-:-:S06]  /*20930*/  PRMT R11, RZ, 0x7610, R11 ;  /* 0x00007610ff0b7816 */ /* 0x008fcc000000000b */
[----:B----4-:R1:W3:Y:S04]  /*20940*/  @P0 LDG.E.U16 R11, desc[UR8][R6.64] ;  /* 0x00000008060b0981 */ /* 0x0102e8000c1e1500 */
[----:B------:R-:W1:Y:S04]  /*20950*/  LDL R6, [R1+0x1300] ;  /* 0x0013000001067983 */ /* 0x000e680000100800 */
[----:B------:R-:W1:Y:S01]  /*20960*/  LDL R7, [R1+0x1304] ;  /* 0x0013040001077983 */ /* 0x000e620000100800 */
[----:B------:R-:W-:Y:S02]  /*20970*/  ISETP.GT.AND P1, PT, R4, 0x1, PT ;  /* 0x000000010400780c */ /* 0x000fe40003f24270 */
[----:B0-----:R-:W-:-:S11]  /*20980*/  PRMT R9, RZ, 0x7610, R9 ;  /* 0x00007610ff097816 */ /* 0x001fd60000000009 */
[----:B-1----:R-:W-:-:S04]  /*20990*/  @P1 LOP3.LUT R7, R7, R6, RZ, 0x3c, !PT ;  /* 0x0000000607071212 */ /* 0x002fc800078e3cff */
[----:B------:R-:W-:-:S04]  /*209a0*/  @P1 LOP3.LUT R6, R7, R6, RZ, 0x3c, !PT ;  /* 0x0000000607061212 */ /* 0x000fc800078e3cff */
[----:B------:R-:W-:-:S05]  /*209b0*/  @P1 LOP3.LUT R7, R7, R6, RZ, 0x3c, !PT ;  /* 0x0000000607071212 */ /* 0x000fca00078e3cff */
[----:B------:R-:W4:Y:S04]  /*209c0*/  @P1 LDG.E.U16 R9, desc[UR8][R6.64] ;  /* 0x0000000806091981 */ /* 0x000f28000c1e1500 */
[----:B----4-:R0:W-:Y:S04]  /*209d0*/  STL [R1+0x350], R9 ;  /* 0x0003500901007387 */ /* 0x0101e80000100800 */
[----:B0-----:R-:W4:Y:S04]  /*209e0*/  LDL.LU R9, [R1+0x4580] ;  /* 0x0045800001097983 */ /* 0x001f280000300800 */
[----:B------:R-:W2:Y:S04]  /*209f0*/  LDL R6, [R1+0x12f8] ;  /* 0x0012f80001067983 */ /* 0x000ea80000100800 */
[----:B------:R-:W2:Y:S01]  /*20a00*/  LDL R7, [R1+0x12fc] ;  /* 0x0012fc0001077983 */ /* 0x000ea20000100800 */
[----:B------:R-:W-:-:S02]  /*20a10*/  PRMT R8, RZ, 0x7610, R8 ;  /* 0x00007610ff087816 */ /* 0x000fc40000000008 */
[----:B--2---:R-:W-:-:S04]  /*20a20*/  @P1 LOP3.LUT R7, R7, R6, RZ, 0x3c, !PT ;  /* 0x0000000607071212 */ /* 0x004fc800078e3cff */
[----:B------:R-:W-:-:S04]  /*20a30*/  @P1 LOP3.LUT R6, R7, R6, RZ, 0x3c, !PT ;  /* 0x0000000607061212 */ /* 0x000fc800078e3cff */
[----:B------:R-:W-:-:S05]  /*20a40*/  @P1 LOP3.LUT R7, R7, R6, RZ, 0x3c, !PT ;  /* 0x0000000607071212 */ /* 0x000fca00078e3cff */
[----:B------:R-:W2:Y:S01]  /*20a50*/  @P1 LDG.E.U16 R8, desc[UR8][R6.64] ;  /* 0x0000000806081981 */ /* 0x000ea2000c1e1500 */
[----:B------:R-:W-:-:S03]  /*20a60*/  ISETP.GT.AND P2, PT, R4, 0x2, PT ;  /* 0x000000020400780c */ /* 0x000fc60003f44270 */
[----:B--2---:R0:W-:Y:S04]  /*20a70*/  STL [R1+0x2cc], R8 ;  /* 0x0002cc0801007387 */ /* 0x0041e80000100800 */
[----:B0-----:R-:W2:Y:S04]  /*20a80*/  LDL.LU R8, [R1+0x457c] ;  /* 0x00457c0001087983 */ /* 0x001ea80000300800 */
[----:B------:R-:W2:Y:S04]  /*20a90*/  LDL R6, [R1+0x12f0] ;  /* 0x0012f00001067983 */ /* 0x000ea80000100800 */
[----:B------:R-:W2:Y:S01]  /*20aa0*/  LDL R7, [R1+0x12f4] ;  /* 0x0012f40001077983 */ /* 0x000ea20000100800 */
[----:B----4-:R-:W-:-:S02]  /*20ab0*/  PRMT R9, RZ, 0x7610, R9 ;  /* 0x00007610ff097816 */ /* 0x010fc40000000009 */
[----:B--2---:R-:W-:-:S04]  /*20ac0*/  @P2 LOP3.LUT R7, R7, R6, RZ, 0x3c, !PT ;  /* 0x0000000607072212 */ /* 0x004fc800078e3cff */
[----:B------:R-:W-:-:S04]  /*20ad0*/  @P2 LOP3.LUT R6, R7, R6, RZ, 0x3c, !PT ;  /* 0x0000000607062212 */ /* 0x000fc800078e3cff */
[----:B------:R-:W-:-:S05]  /*20ae0*/  @P2 LOP3.LUT R7, R7, R6, RZ, 0x3c, !PT ;  /* 0x0000000607072212 */ /* 0x000fca00078e3cff */
[----:B------:R-:W2:Y:S04]  /*20af0*/  @P2 LDG.E.U16 R9, desc[UR8][R6.64] ;  /* 0x0000000806092981 */ /* 0x000ea8000c1e1500 */
[----:B--2---:R0:W-:Y:S04]  /*20b00*/  STL [R1+0x2c8], R9 ;  /* 0x0002c80901007387 */ /* 0x0041e80000100800 */
[----:B0-----:R-:W2:Y:S04]  /*20b10*/  LDL.LU R9, [R1+0x4578] ;  /* 0x0045780001097983 */ /* 0x001ea80000300800 */
[----:B------:R-:W4:Y:S04]  /*20b20*/  LDL R6, [R1+0x12e8] ;  /* 0x0012e80001067983 */ /* 0x000f280000100800 */
[----:B------:R-:W4:Y:S01]  /*20b30*/  LDL R7, [R1+0x12ec] ;  /* 0x0012ec0001077983 */ /* 0x000f220000100800 */
[----:B------:R-:W-:-:S02]  /*20b40*/  PRMT R8, RZ, 0x7610, R8 ;  /* 0x00007610ff087816 */ /* 0x000fc40000000008 */
[----:B----4-:R-:W-:-:S04]  /*20b50*/  @P2 LOP3.LUT R7, R7, R6, RZ, 0x3c, !PT ;  /* 0x0000000607072212 */ /* 0x010fc800078e3cff */
[----:B------:R-:W-:-:S04]  /*20b60*/  @P2 LOP3.LUT R6, R7, R6, RZ, 0x3c, !PT ;  /* 0x0000000607062212 */ /* 0x000fc800078e3cff */
[----:B------:R-:W-:-:S05]  /*20b70*/  @P2 LOP3.LUT R7, R7, R6, RZ, 0x3c, !PT ;  /* 0x0000000607072212 */ /* 0x000fca00078e3cff */
[----:B------:R-:W4:Y:S01]  /*20b80*/  @P2 LDG.E.U16 R8, desc[UR8][R6.64] ;  /* 0x0000000806082981 */ /* 0x000f22000c1e1500 */
[----:B------:R-:W-:-:S03]  /*20b90*/  ISETP.GT.AND P0, PT, R4, 0x3, PT ;  /* 0x000000030400780c */ /* 0x000fc60003f04270 */
[----:B----4-:R0:W-:Y:S04]  /*20ba0*/  STL [R1+0x2c4], R8 ;  /* 0x0002c40801007387 */ /* 0x0101e80000100800 */
[----:B0-----:R-:W4:Y:S04]  /*20bb0*/  LDL.LU R8, [R1+0x4574] ;  /* 0x0045740001087983 */ /* 0x001f280000300800 */
[----:B------:R-:W3:Y:S04]  /*20bc0*/  LDL R6, [R1+0x12e0] ;  /* 0x0012e00001067983 */ /* 0x000ee80000100800 */
[----:B------:R-:W3:Y:S01]  /*20bd0*/  LDL R7, [R1+0x12e4] ;  /* 0x0012e40001077983 */ /* 0x000ee20000100800 */
[----:B--2---:R-:W-:-:S02]  /*20be0*/  PRMT R9, RZ, 0x7610, R9 ;  /* 0x00007610ff097816 */ /* 0x004fc40000000009 */
[----:B---3--:R-:W-:-:S04]  /*20bf0*/  @P0 LOP3.LUT R7, R7, R6, RZ, 0x3c, !PT ;  /* 0x0000000607070212 */ /* 0x008fc800078e3cff */
[----:B------:R-:W-:-:S04]  /*20c00*/  @P0 LOP3.LUT R6, R7, R6, RZ, 0x3c, !PT ;  /* 0x0000000607060212 */ /* 0x000fc800078e3cff */
[----:B------:R-:W-:-:S05]  /*20c10*/  @P0 LOP3.LUT R7, R7, R6, RZ, 0x3c, !PT ;  /* 0x0000000607070212 */ /* 0x000fca00078e3cff */
[----:B------:R-:W2:Y:S04]  /*20c20*/  @P0 LDG.E.U16 R9, desc[UR8][R6.64] ;  /* 0x0000000806090981 */ /* 0x000ea8000c1e1500 */
[----:B--2---:R0:W-:Y:S04]  /*20c30*/  STL [R1+0x2c0], R9 ;  /* 0x0002c00901007387 */ /* 0x0041e80000100800 */
[----:B0-----:R-:W2:Y:S04]  /*20c40*/  LDL.LU R9, [R1+0x4570] ;  /* 0x0045700001097983 */ /* 0x001ea80000300800 */
[----:B------:R-:W3:Y:S04]  /*20c50*/  LDL R6, [R1+0x12d8] ;  /* 0x0012d80001067983 */ /* 0x000ee80000100800 */
[----:B------:R-:W3:Y:S01]  /*20c60*/  LDL R7, [R1+0x12dc] ;  /* 0x0012dc0001077983 */ /* 0x000ee20000100800 */
[----:B----4-:R-:W-:-:S02]  /*20c70*/  PRMT R8, RZ, 0x7610, R8 ;  /* 0x00007610ff087816 */ /* 0x010fc40000000008 */
[----:B---3--:R-:W-:-:S04]  /*20c80*/  @P0 LOP3.LUT R7, R7, R6, RZ, 0x3c, !PT ;  /* 0x0000000607070212 */ /* 0x008fc800078e3cff */
[----:B------:R-:W-:-:S04]  /*20c90*/  @P0 LOP3.LUT R6, R7, R6, RZ, 0x3c, !PT ;  /* 0x0000000607060212 */ /* 0x000fc800078e3cff */
[----:B------:R-:W-:-:S05]  /*20ca0*/  @P0 LOP3.LUT R7, R7, R6, RZ, 0x3c, !PT ;  /* 0x0000000607070212 */ /* 0x000fca00078e3cff */
[----:B------:R-:W3:Y:S01]  /*20cb0*/  @P0 LDG.E.U16 R8, desc[UR8][R6.64] ;  /* 0x0000000806080981 */ /* 0x000ee2000c1e1500 */
[----:B------:R-:W-:-:S03]  /*20cc0*/  ISETP.GT.AND P1, PT, R4, 0x4, PT ;  /* 0x000000040400780c */ /* 0x000fc60003f24270 */
[----:B---3--:R0:W-:Y:S04]  /*20cd0*/  STL [R1+0x2ac], R8 ;  /* 0x0002ac0801007387 */ /* 0x0081e80000100800 */
[----:B0-----:R-:W3:Y:S04]  /*20ce0*/  LDL.LU R8, [R1+0x456c] ;  /* 0x00456c0001087983 */ /* 0x001ee80000300800 */
[----:B------:R-:W4:Y:S04]  /*20cf0*/  LDL R6, [R1+0x12d0] ;  /* 0x0012d00001067983 */ /* 0x000f280000100800 */
[----:B------:R-:W4:Y:S01]  /*20d00*/  LDL R7, [R1+0x12d4] ;  /* 0x0012d40001077983 */ /* 0x000f220000100800 */
[----:B--2---:R-:W-:-:S02]  /*20d10*/  PRMT R9, RZ, 0x7610, R9 ;  /* 0x00007610ff097816 */ /* 0x004fc40000000009 */
[----:B----4-:R-:W-:-:S04]  /*20d20*/  @P1 LOP3.LUT R7, R7, R6, RZ, 0x3c, !PT ;  /* 0x0000000607071212 */ /* 0x010fc800078e3cff */
[----:B------:R-:W-:-:S04]  /*20d30*/  @P1 LOP3.LUT R6, R7, R6, RZ, 0x3c, !PT ;  /* 0x0000000607061212 */ /* 0x000fc800078e3cff */
[----:B------:R-:W-:-:S05]  /*20d40*/  @P1 LOP3.LUT R7, R7, R6, RZ, 0x3c, !PT ;  /* 0x0000000607071212 */ /* 0x000fca00078e3cff */
[----:B------:R-:W2:Y:S04]  /*20d50*/  @P1 LDG.E.U16 R9, desc[UR8][R6.64] ;  /* 0x0000000806091981 */ /* 0x000ea8000c1e1500 */
[----:B--2---:R0:W-:Y:S04]  /*20d60*/  STL [R1+0x2a8], R9 ;  /* 0x0002a80901007387 */ /* 0x0041e80000100800 */
[----:B0-----:R-:W2:Y:S04]  /*20d70*/  LDL.LU R9, [R1+0x4568] ;  /* 0x0045680001097983 */ /* 0x001ea80000300800 */
[----:B------:R-:W4:Y:S04]  /*20d80*/  LDL R6, [R1+0x12c8] ;  /* 0x0012c80001067983 */ /* 0x000f280000100800 */
[----:B------:R-:W4:Y:S01]  /*20d90*/  LDL R7, [R1+0x12cc] ;  /* 0x0012cc0001077983 */ /* 0x000f220000100800 */
[----:B---3--:R-:W-:-:S02]  /*20da0*/  PRMT R8, RZ, 0x7610, R8 ;  /* 0x00007610ff087816 */ /* 0x008fc40000000008 */
[----:B----4-:R-:W-:-:S04]  /*20db0*/  @P1 LOP3.LUT R7, R7, R6, RZ, 0x3c, !PT ;  /* 0x0000000607071212 */ /* 0x010fc800078e3cff */
        /* <DEDUP_REMOVED lines=69> */
[----:B------:R0:W2:Y:S04]  /*21210*/  @P2 LDG.E.U16 R9, desc[UR8][R6.64] ;  /* 0x0000000806092981 */ /* 0x0000a8000c1e1500 */
[----:B------:R-:W0:Y:S04]  /*21220*/  LDL R6, [R1+0x1288] ;  /* 0x0012880001067983 */ /* 0x000e280000100800 */
[----:B------:R-:W0:Y:S01]  /*21230*/  LDL R7, [R1+0x128c] ;  /* 0x00128c0001077983 */ /* 0x000e220000100800 */
[----:B------:R-:W-:Y:S02]  /*21240*/  PRMT R5, RZ, 0x7610, R5 ;  /* 0x00007610ff057816 */ /* 0x000fe40000000005 */
[----:B0-----:R-:W-:-:S04]  /*21250*/  @P2 LOP3.LUT R7, R7, R6, RZ, 0x3c, !PT ;  /* 0x0000000607072212 */ /* 0x001fc800078e3cff */
[----:B------:R-:W-:-:S04]  /*21260*/  @P2 LOP3.LUT R6, R7, R6, RZ, 0x3c, !PT ;  /* 0x0000000607062212 */ /* 0x000fc800078e3cff */
[----:B------:R-:W-:-:S05]  /*21270*/  @P2 LOP3.LUT R7, R7, R6, RZ, 0x3c, !PT ;  /* 0x0000000607072212 */ /* 0x000fca00078e3cff */
[----:B------:R-:W4:Y:S01]  /*21280*/  @P2 LDG.E.U16 R5, desc[UR8][R6.64] ;  /* 0x0000000806052981 */ /* 0x000f22000c1e1500 */
[----:B------:R-:W-:-:S03]  /*21290*/  ISETP.GT.AND P0, PT, R4, 0x9, PT ;  /* 0x000000090400780c */ /* 0x000fc60003f04270 */
[----:B----4-:R0:W-:Y:S04]  /*212a0*/  STL [R1+0x274], R5 ;  /* 0x0002740501007387 */ /* 0x0101e80000100800 */
[----:B0-----:R-:W4:Y:S04]  /*212b0*/  LDL.LU R5, [R1+0x4548] ;  /* 0x0045480001057983 */ /* 0x001f280000300800 */
[----:B------:R-:W2:Y:S04]  /*212c0*/  LDL R6, [R1+0x1280] ;  /* 0x0012800001067983 */ /* 0x000ea80000100800 */
[----:B------:R-:W2:Y:S01]  /*212d0*/  LDL R7, [R1+0x1284] ;  /* 0x0012840001077983 */ /* 0x000ea20000100800 */
[----:B---3--:R-:W-:-:S02]  /*212e0*/  PRMT R8, RZ, 0x7610, R8 ;  /* 0x00007610ff087816 */ /* 0x008fc40000000008 */
[----:B--2---:R-:W-:-:S04]  /*212f0*/  @P0 LOP3.LUT R7, R7, R6, RZ, 0x3c, !PT ;  /* 0x0000000607070212 */ /* 0x004fc800078e3cff */
        /* <DEDUP_REMOVED lines=138> */
[----:B---3--:R-:W-:Y:S02]  /*21ba0*/  PRMT R5, RZ, 0x7610, R5 ;  /* 0x00007610ff057816 */ /* 0x008fe40000000005 */
[----:B0-----:R-:W-:-:S04]  /*21bb0*/  @P1 LOP3.LUT R7, R7, R6, RZ, 0x3c, !PT ;  /* 0x0000000607071212 */ /* 0x001fc800078e3cff */
        /* <DEDUP_REMOVED lines=8> */
[----:B------:R-:W-:-:S02]  /*21c40*/  PRMT R2, RZ, 0x7610, R2 ;  /* 0x00007610ff027816 */ /* 0x000fc40000000002 */
[----:B----4-:R-:W-:-:S04]  /*21c50*/  @P2 LOP3.LUT R7, R7, R6, RZ, 0x3c, !PT ;  /* 0x0000000607072212 */ /* 0x010fc800078e3cff */
[----:B------:R-:W-:-:S04]  /*21c60*/  @P2 LOP3.LUT R6, R7, R6, RZ, 0x3c, !PT ;  /* 0x0000000607062212 */ /* 0x000fc800078e3cff */
[----:B------:R-:W-:-:S05]  /*21c70*/  @P2 LOP3.LUT R7, R7, R6, RZ, 0x3c, !PT ;  /* 0x0000000607072212 */ /* 0x000fca00078e3cff */
[----:B------:R-:W4:Y:S04]  /*21c80*/  @P2 LDG.E.U16 R2, desc[UR8][R6.64] ;  /* 0x0000000806022981 */ /* 0x000f28000c1e1500 */
        /* <DEDUP_REMOVED lines=8> */
[----:B------:R-:W2:Y:S01]  /*21d10*/  @P2 LDG.E.U16 R5, desc[UR8][R6.64] ;  /* 0x0000000806052981 */ /* 0x000ea2000c1e1500 */
[----:B------:R-:W-:-:S03]  /*21d20*/  ISETP.GT.AND P0, PT, R4, 0x12, PT ;  /* 0x000000120400780c */ /* 0x000fc60003f04270 */
        /* <DEDUP_REMOVED lines=8> */
[----:B------:R-:W3:Y:S04]  /*21db0*/  @P0 LDG.E.U16 R2, desc[UR8][R6.64] ;  /* 0x0000000806020981 */ /* 0x000ee8000c1e1500 */
        /* <DEDUP_REMOVED lines=8> */
[----:B------:R-:W2:Y:S01]  /*21e40*/  @P0 LDG.E.U16 R5, desc[UR8][R6.64] ;  /* 0x0000000806050981 */ /* 0x000ea2000c1e1500 */
[----:B------:R-:W-:-:S03]  /*21e50*/  ISETP.GT.AND P1, PT, R4, 0x13, PT ;  /* 0x000000130400780c */ /* 0x000fc60003f24270 */
        /* <DEDUP_REMOVED lines=559> */
[----:B------:R0:W4:Y:S04]  /*24150*/  @P0 LDG.E.U16 R3, desc[UR8][R6.64] ;  /* 0x0000000806030981 */ /* 0x000128000c1e1500 */
[----:B------:R-:W0:Y:S04]  /*24160*/  LDL R6, [R1+0x1008] ;  /* 0x0010080001067983 */ /* 0x000e280000100800 */
[----:B------:R-:W0:Y:S01]  /*24170*/  LDL R7, [R1+0x100c] ;  /* 0x00100c0001077983 */ /* 0x000e220000100800 */
[----:B--2---:R-:W-:Y:S02]  /*24180*/  PRMT R5, RZ, 0x7610, R5 ;  /* 0x00007610ff057816 */ /* 0x004fe40000000005 */
[----:B0-----:R-:W-:-:S04]  /*24190*/  @P0 LOP3.LUT R7, R7, R6, RZ, 0x3c, !PT ;  /* 0x0000000607070212 */ /* 0x001fc800078e3cff */
        /* <DEDUP_REMOVED lines=8> */
[----:B------:R-:W-:-:S02]  /*24220*/  PRMT R28, RZ, 0x7610, R28 ;  /* 0x00007610ff1c7816 */ /* 0x000fc4000000001c */
[----:B--2---:R-:W-:-:S04]  /*24230*/  @P1 LOP3.LUT R7, R7, R6, RZ, 0x3c, !PT ;  /* 0x0000000607071212 */ /* 0x004fc800078e3cff */
        /* <DEDUP_REMOVED lines=9> */
[----:B------:R-:W3:Y:S04]  /*242d0*/  @P1 LDG.E.U16 R5, desc[UR8][R6.64] ;  /* 0x0000000806051981 */ /* 0x000ee8000c1e1500 */
[----:B--2---:R-:W-:Y:S01]  /*242e0*/  STL [R1+0x42ec], R28 ;  /* 0x0042ec1c01007387 */ /* 0x004fe20000100800 */
[----:B------:R-:W-:-:S03]  /*242f0*/  ISETP.GT.AND P0, PT, R4, 0x32, PT ;  /* 0x000000320400780c */ /* 0x000fc60003f04270 */
[----:B---3--:R0:W-:Y:S04]  /*24300*/  STL [R1+0x144], R5 ;  /* 0x0001440501007387 */ /* 0x0081e80000100800 */
[----:B0-----:R-:W2:Y:S04]  /*24310*/  LDL.LU R5, [R1+0x440c] ;  /* 0x00440c0001057983 */ /* 0x001ea80000300800 */
        /* <DEDUP_REMOVED lines=11> */
[----:B--2---:R-:W-:-:S02]  /*243d0*/  PRMT R5, RZ, 0x7610, R5 ;  /* 0x00007610ff057816 */ /* 0x004fc40000000005 */
[----:B---3--:R-:W-:-:S04]  /*243e0*/  @P0 LOP3.LUT R7, R7, R6, RZ, 0x3c, !PT ;  /* 0x0000000607070212 */ /* 0x008fc800078e3cff */
        /* <DEDUP_REMOVED lines=65> */
[----:B------:R-:W-:-:S02]  /*24800*/  PRMT R0, RZ, 0x7610, R0 ;  /* 0x00007610ff007816 */ /* 0x000fc40000000000 */
[----:B---3--:R-:W-:-:S04]  /*24810*/  @P0 LOP3.LUT R7, R7, R6, RZ, 0x3c, !PT ;  /* 0x0000000607070212 */ /* 0x008fc800078e3cff */
[----:B------:R-:W-:-:S04]  /*24820*/  @P0 LOP3.LUT R6, R7, R6, RZ, 0x3c, !PT ;  /* 0x0000000607060212 */ /* 0x000fc800078e3cff */
[----:B------:R-:W-:-:S05]  /*24830*/  @P0 LOP3.LUT R7, R7, R6, RZ, 0x3c, !PT ;  /* 0x0000000607070212 */ /* 0x000fca00078e3cff */
[----:B------:R0:W3:Y:S04]  /*24840*/  @P0 LDG.E.U16 R0, desc[UR8][R6.64] ;  /* 0x0000000806000981 */ /* 0x0000e8000c1e1500 */
[----:B------:R-:W0:Y:S04]  /*24850*/  LDL R6, [R1+0xfa8] ;  /* 0x000fa80001067983 */ /* 0x000e280000100800 */
[----:B------:R-:W0:Y:S01]  /*24860*/  LDL R7, [R1+0xfac] ;  /* 0x000fac0001077983 */ /* 0x000e220000100800 */
[----:B--2---:R-:W-:Y:S02]  /*24870*/  PRMT R5, RZ, 0x7610, R5 ;  /* 0x00007610ff057816 */ /* 0x004fe40000000005 */
[----:B0-----:R-:W-:-:S04]  /*24880*/  @P0 LOP3.LUT R7, R7, R6, RZ, 0x3c, !PT ;  /* 0x0000000607070212 */ /* 0x001fc800078e3cff */
[----:B------:R-:W-:-:S04]  /*24890*/  @P0 LOP3.LUT R6, R7, R6, RZ, 0x3c, !PT ;  /* 0x0000000607060212 */ /* 0x000fc800078e3cff */
[----:B------:R-:W-:-:S05]  /*248a0*/  @P0 LOP3.LUT R7, R7, R6, RZ, 0x3c, !PT ;  /* 0x0000000607070212 */ /* 0x000fca00078e3cff */
[----:B------:R-:W2:Y:S04]  /*248b0*/  @P0 LDG.E.U16 R5, desc[UR8][R6.64] ;  /* 0x0000000806050981 */ /* 0x000ea8000c1e1500 */
[----:B---3--:R-:W-:Y:S01]  /*248c0*/  STL [R1+0x42e8], R0 ;  /* 0x0042e80001007387 */ /* 0x008fe20000100800 */
        /* <DEDUP_REMOVED lines=40> */
[----:B------:R-:W-:Y:S02]  /*24b50*/  ISETP.GT.AND P1, PT, R4, 0x39, PT ;  /* 0x000000390400780c */ /* 0x000fe40003f24270 */
[----:B--2---:R-:W-:-:S11]  /*24b60*/  PRMT R5, RZ, 0x7610, R5 ;  /* 0x00007610ff057816 */ /* 0x004fd60000000005 */
[----:B0-----:R-:W-:-:S04]  /*24b70*/  @P1 LOP3.LUT R7, R7, R6, RZ, 0x3c, !PT ;  /* 0x0000000607071212 */ /* 0x001fc800078e3cff */
        /* <DEDUP_REMOVED lines=68> */
[----:B------:R0:W2:Y:S04]  /*24fc0*/  @P0 LDG.E.U16 R5, desc[UR8][R6.64] ;  /* 0x0000000806050981 */ /* 0x0000a8000c1e1500 */
[----:B------:R-:W0:Y:S04]  /*24fd0*/  LDL R6, [R1+0xf40] ;  /* 0x000f400001067983 */ /* 0x000e280000100800 */
[----:B------:R-:W0:Y:S01]  /*24fe0*/  LDL R7, [R1+0xf44] ;  /* 0x000f440001077983 */ /* 0x000e220000100800 */
[----:B------:R-:W-:Y:S02]  /*24ff0*/  ISETP.GT.AND P1, PT, R4, 0x3d, PT ;  /* 0x0000003d0400780c */ /* 0x000fe40003f24270 */
[----:B------:R-:W-:-:S11]  /*25000*/  PRMT R2, RZ, 0x7610, R2 ;  /* 0x00007610ff027816 */ /* 0x000fd60000000002 */
[----:B0-----:R-:W-:-:S04]  /*25010*/  @P1 LOP3.LUT R7, R7, R6, RZ, 0x3c, !PT ;  /* 0x0000000607071212 */ /* 0x001fc800078e3cff */
[----:B------:R-:W-:-:S04]  /*25020*/  @P1 LOP3.LUT R6, R7, R6, RZ, 0x3c, !PT ;  /* 0x0000000607061212 */ /* 0x000fc800078e3cff */
[----:B------:R-:W-:-:S05]  /*25030*/  @P1 LOP3.LUT R7, R7, R6, RZ, 0x3c, !PT ;  /* 0x0000000607071212 */ /* 0x000fca00078e3cff */
[----:B------:R-:W3:Y:S04]  /*25040*/  @P1 LDG.E.U16 R2, desc[UR8][R6.64] ;  /* 0x0000000806021981 */ /* 0x000ee8000c1e1500 */
[----:B--2---:R0:W-:Y:S04]  /*25050*/  STL [R1+0xec], R5 ;  /* 0x0000ec0501007387 */ /* 0x0041e80000100800 */
[----:B0-----:R-:W2:Y:S04]  /*25060*/  LDL R5, [R1+0xf24] ;  /* 0x000f240001057983 */ /* 0x001ea80000100800 */
[----:B---3--:R0:W-:Y:S04]  /*25070*/  STL [R1+0xe8], R2 ;  /* 0x0000e80201007387 */ /* 0x0081e80000100800 */
[----:B0-----:R-:W3:Y:S04]  /*25080*/  LDL.LU R2, [R1+0x43bc] ;  /* 0x0043bc0001027983 */ /* 0x001ee80000300800 */
        /* <DEDUP_REMOVED lines=9> */
[----:B------:R-:W-:Y:S02]  /*25120*/  ISETP.GT.AND P0, PT, R4, 0x3e, PT ;  /* 0x0000003e0400780c */ /* 0x000fe40003f04270 */
[----:B---3--:R-:W-:-:S11]  /*25130*/  PRMT R2, RZ, 0x7610, R2 ;  /* 0x00007610ff027816 */ /* 0x008fd60000000002 */
[----:B0-----:R-:W-:-:S04]  /*25140*/  @P0 LOP3.LUT R7, R7, R6, RZ, 0x3c, !PT ;  /* 0x0000000607070212 */ /* 0x001fc800078e3cff */
[----:B------:R-:W-:-:S04]  /*25150*/  @P0 LOP3.LUT R6, R7, R6, RZ, 0x3c, !PT ;  /* 0x0000000607060212 */ /* 0x000fc800078e3cff */
[----:B------:R-:W-:-:S05]  /*25160*/  @P0 LOP3.LUT R7, R7, R6, RZ, 0x3c, !PT ;  /* 0x0000000607070212 */ /* 0x000fca00078e3cff */
[----:B------:R-:W3:Y:S04]  /*25170*/  @P0 LDG.E.U16 R2, desc[UR8][R6.64] ;  /* 0x0000000806020981 */ /* 0x000ee8000c1e1500 */
[----:B---3--:R0:W-:Y:S04]  /*25180*/  STL [R1+0xe0], R2 ;  /* 0x0000e00201007387 */ /* 0x0081e80000100800 */
[----:B------:R-:W3:Y:S04]  /*25190*/  LDL R6, [R1+0xf28] ;  /* 0x000f280001067983 */ /* 0x000ee80000100800 */
[----:B------:R-:W3:Y:S01]  /*251a0*/  LDL R7, [R1+0xf2c] ;  /* 0x000f2c0001077983 */ /* 0x000ee20000100800 */
[----:B------:R-:W-:Y:S01]  /*251b0*/  PRMT R27, RZ, 0x7610, R27 ;  /* 0x00007610ff1b7816 */ /* 0x000fe2000000001b */
[----:B0-----:R-:W0:Y:S01]  /*251c0*/  S2R R2, SR_TID.X ;  /* 0x0000000000027919 */ /* 0x001e220000002100 */
[----:B---3--:R-:W-:-:S04]  /*251d0*/  @P0 LOP3.LUT R7, R7, R6, RZ, 0x3c, !PT ;  /* 0x0000000607070212 */ /* 0x008fc800078e3cff */
[----:B------:R-:W-:-:S04]  /*251e0*/  @P0 LOP3.LUT R6, R7, R6, RZ, 0x3c, !PT ;  /* 0x0000000607060212 */ /* 0x000fc800078e3cff */
[----:B------:R-:W-:-:S05]  /*251f0*/  @P0 LOP3.LUT R7, R7, R6, RZ, 0x3c, !PT ;  /* 0x0000000607070212 */ /* 0x000fca00078e3cff */
[----:B------:R-:W3:Y:S01]  /*25200*/  @P0 LDG.E.U16 R27, desc[UR8][R6.64] ;  /* 0x00000008061b0981 */ /* 0x000ee2000c1e1500 */
[----:B0-----:R-:W-:Y:S02]  /*25210*/  LOP3.LUT R2, R2, 0x3f, RZ, 0xc0, !PT ;  /* 0x0000003f02027812 */ /* 0x001fe400078ec0ff */
[----:B------:R-:W-:Y:S02]  /*25220*/  ISETP.GT.AND P1, PT, R4, 0x3f, PT ;  /* 0x0000003f0400780c */ /* 0x000fe40003f24270 */
[----:B------:R-:W-:Y:S01]  /*25230*/  ISETP.GE.AND P0, PT, R2, R4, PT ;  /* 0x000000040200720c */ /* 0x000fe20003f06270 */
[----:B---3--:R0:W-:Y:S04]  /*25240*/  STL [R1+0xdc], R27 ;  /* 0x0000dc1b01007387 */ /* 0x0081e80000100800 */
[----:B0-----:R-:W3:Y:S04]  /*25250*/  LDL.LU R27, [R1+0x43b8] ;  /* 0x0043b800011b7983 */ /* 0x001ee80000300800 */
[----:B------:R-:W2:Y:S04]  /*25260*/  LDL.LU R2, [R1+0x43b4] ;  /* 0x0043b40001027983 */ /* 0x000ea80000300800 */
[----:B------:R-:W2:Y:S02]  /*25270*/  LDL R4, [R1+0xf20] ;  /* 0x000f200001047983 */ /* 0x000ea40000100800 */
[----:B--2---:R-:W-:-:S04]  /*25280*/  @P1 LOP3.LUT R5, R5, R4, RZ, 0x3c, !PT ;  /* 0x0000000405051212 */ /* 0x004fc800078e3cff */
[C---:B------:R-:W-:Y:S02]  /*25290*/  @P1 LOP3.LUT R4, R5.reuse, R4, RZ, 0x3c, !PT ;  /* 0x0000000405041212 */ /* 0x040fe400078e3cff */
[----:B------:R-:W-:Y:S02]  /*252a0*/  PRMT R2, RZ, 0x7610, R2 ;  /* 0x00007610ff027816 */ /* 0x000fe40000000002 */
        /* <DEDUP_REMOVED lines=11> */
[----:B------:R-:W-:Y:S06]  /*25360*/  BAR.SYNC.DEFER_BLOCKING 0x0 ;  /* 0x0000000000007b1d */ /* 0x000fec0000010000 */
[----:B--2---:R0:W-:Y:S04]  /*25370*/  STL [R1+0xd4], R2 ;  /* 0x0000d40201007387 */ /* 0x0041e80000100800 */
[----:B0-----:R-:W2:Y:S04]  /*25380*/  LDL.LU R2, [R1+0x43ac] ;  /* 0x0043ac0001027983 */ /* 0x001ea80000300800 */
[----:B------:R-:W3:Y:S04]  /*25390*/  LDL R4, [R1+0x1320] ;  /* 0x0013200001047983 */ /* 0x000ee80000100800 */
[----:B------:R-:W3:Y:S01]  /*253a0*/  LDL R5, [R1+0x19ec] ;  /* 0x0019ec0001057983 */ /* 0x000ee20000100800 */
[----:B--2---:R-:W-:-:S02]  /*253b0*/  PRMT R2, RZ, 0x7610, R2 ;  /* 0x00007610ff027816 */ /* 0x004fc40000000002 */
[----:B---3--:R-:W-:-:S04]  /*253c0*/  @!P0 LOP3.LUT R5, R5, R4, RZ, 0x3c, !PT ;  /* 0x0000000405058212 */ /* 0x008fc800078e3cff */
[----:B------:R-:W-:-:S04]  /*253d0*/  @!P0 LOP3.LUT R4, R5, R4, RZ, 0x3c, !PT ;  /* 0x0000000405048212 */ /* 0x000fc800078e3cff */
[----:B------:R-:W-:-:S05]  /*253e0*/  @!P0 LOP3.LUT R5, R5, R4, RZ, 0x3c, !PT ;  /* 0x0000000405058212 */ /* 0x000fca00078e3cff */
[----:B------:R-:W2:Y:S04]  /*253f0*/  @!P0 LDG.E.U16 R2, desc[UR8][R4.64] ;  /* 0x0000000804028981 */ /* 0x000ea8000c1e1500 */
        /* <DEDUP_REMOVED lines=274> */
[----:B------:R-:W-:-:S02]  /*26520*/  PRMT R27, RZ, 0x7610, R27 ;  /* 0x00007610ff1b7816 */ /* 0x000fc4000000001b */
[----:B---3--:R-:W-:-:S04]  /*26530*/  @!P0 LOP3.LUT R5, R5, R4, RZ, 0x3c, !PT ;  /* 0x0000000405058212 */ /* 0x008fc800078e3cff */
[----:B------:R-:W-:-:S04]  /*26540*/  @!P0 LOP3.LUT R4, R5, R4, RZ, 0x3c, !PT ;  /* 0x0000000405048212 */ /* 0x000fc800078e3cff */
[----:B------:R-:W-:-:S05]  /*26550*/  @!P0 LOP3.LUT R5, R5, R4, RZ, 0x3c, !PT ;  /* 0x0000000405058212 */ /* 0x000fca00078e3cff */
[----:B------:R-:W3:Y:S04]  /*26560*/  @!P0 LDG.E.U16 R27, desc[UR8][R4.64] ;  /* 0x00000008041b8981 */ /* 0x000ee8000c1e1500 */
[----:B---3--:R0:W-:Y:S04]  /*26570*/  STL [R1+0x54], R27 ;  /* 0x0000541b01007387 */ /* 0x0081e80000100800 */
[----:B0-----:R-:W3:Y:S04]  /*26580*/  LDL.LU R27, [R1+0x432c] ;  /* 0x00432c00011b7983 */ /* 0x001ee80000300800 */
[----:B------:R-:W2:Y:S04]  /*26590*/  LDL R4, [R1+0xf14] ;  /* 0x000f140001047983 */ /* 0x000ea80000100800 */
[----:B------:R-:W2:Y:S01]  /*265a0*/  LDL R5, [R1+0x131c] ;  /* 0x00131c0001057983 */ /* 0x000ea20000100800 */
[----:B------:R-:W-:-:S02]  /*265b0*/  PRMT R26, RZ, 0x7610, R26 ;  /* 0x00007610ff1a7816 */ /* 0x000fc4000000001a */
[----:B--2---:R-:W-:-:S04]  /*265c0*/  @!P0 LOP3.LUT R5, R5, R4, RZ, 0x3c, !PT ;  /* 0x0000000405058212 */ /* 0x004fc800078e3cff */
[----:B------:R-:W-:-:S04]  /*265d0*/  @!P0 LOP3.LUT R4, R5, R4, RZ, 0x3c, !PT ;  /* 0x0000000405048212 */ /* 0x000fc800078e3cff */
[----:B------:R-:W-:-:S05]  /*265e0*/  @!P0 LOP3.LUT R5, R5, R4, RZ, 0x3c, !PT ;  /* 0x0000000405058212 */ /* 0x000fca00078e3cff */
[----:B------:R-:W2:Y:S04]  /*265f0*/  @!P0 LDG.E.U16 R26, desc[UR8][R4.64] ;  /* 0x00000008041a8981 */ /* 0x000ea8000c1e1500 */
[----:B--2---:R0:W-:Y:S04]  /*26600*/  STL [R1+0x50], R26 ;  /* 0x0000501a01007387 */ /* 0x0041e80000100800 */
[----:B0-----:R-:W2:Y:S04]  /*26610*/  LDL.LU R26, [R1+0x4328] ;  /* 0x00432800011a7983 */ /* 0x001ea80000300800 */
        /* <DEDUP_REMOVED lines=133> */
[----:B--2---:R-:W-:Y:S04]  /*26e70*/  STL [R1+0x4], R2 ;  /* 0x0000040201007387 */ /* 0x004fe80000100800 */
[----:B------:R-:W2:Y:S04]  /*26e80*/  LDL R4, [R1+0x1600] ;  /* 0x0016000001047983 */ /* 0x000ea80000100800 */
[----:B------:R-:W2:Y:S01]  /*26e90*/  LDL R5, [R1+0x1604] ;  /* 0x0016040001057983 */ /* 0x000ea20000100800 */
[----:B------:R-:W-:-:S02]  /*26ea0*/  PRMT R29, RZ, 0x7610, R29 ;  /* 0x00007610ff1d7816 */ /* 0x000fc4000000001d */
[----:B--2---:R-:W-:-:S04]  /*26eb0*/  @!P0 LOP3.LUT R5, R5, R4, RZ, 0x3c, !PT ;  /* 0x0000000405058212 */ /* 0x004fc800078e3cff */
[----:B------:R-:W-:-:S04]  /*26ec0*/  @!P0 LOP3.LUT R4, R5, R4, RZ, 0x3c, !PT ;  /* 0x0000000405048212 */ /* 0x000fc800078e3cff */
[----:B------:R-:W-:-:S05]  /*26ed0*/  @!P0 LOP3.LUT R5, R5, R4, RZ, 0x3c, !PT ;  /* 0x0000000405058212 */ /* 0x000fca00078e3cff */
[----:B------:R0:W2:Y:S04]  /*26ee0*/  @!P0 LDG.E.U16 R29, desc[UR8][R4.64] ;  /* 0x00000008041d8981 */ /* 0x0000a8000c1e1500 */
[----:B------:R-:W0:Y:S04]  /*26ef0*/  LDL R4, [R1+0x15c0] ;  /* 0x0015c00001047983 */ /* 0x000e280000100800 */
[----:B------:R-:W0:Y:S01]  /*26f00*/  LDL R5, [R1+0x15c4] ;  /* 0x0015c40001057983 */ /* 0x000e220000100800 */
[----:B---3--:R-:W-:Y:S02]  /*26f10*/  PRMT R27, RZ, 0x7610, R27 ;  /* 0x00007610ff1b7816 */ /* 0x008fe4000000001b */
[----:B0-----:R-:W-:-:S04]  /*26f20*/  @!P0 LOP3.LUT R5, R5, R4, RZ, 0x3c, !PT ;  /* 0x0000000405058212 */ /* 0x001fc800078e3cff */
[----:B------:R-:W-:-:S04]  /*26f30*/  @!P0 LOP3.LUT R4, R5, R4, RZ, 0x3c, !PT ;  /* 0x0000000405048212 */ /* 0x000fc800078e3cff */
[----:B------:R-:W-:Y:S01]  /*26f40*/  @!P0 LOP3.LUT R5, R5, R4, RZ, 0x3c, !PT ;  /* 0x0000000405058212 */ /* 0x000fe200078e3cff */
[----:B--2---:R0:W-:Y:S04]  /*26f50*/  STL [R1+0x4278], R29 ;  /* 0x0042781d01007387 */ /* 0x0041e80000100800 */
[----:B------:R-:W2:Y:S04]  /*26f60*/  @!P0 LDG.E.U16 R27, desc[UR8][R4.64] ;  /* 0x00000008041b8981 */ /* 0x000ea8000c1e1500 */
[----:B0-----:R-:W3:Y:S04]  /*26f70*/  LDL R29, [R1+0x1584] ;  /* 0x00158400011d7983 */ /* 0x001ee80000100800 */
[----:B------:R-:W4:Y:S01]  /*26f80*/  LDL R5, [R1+0x1580] ;  /* 0x0015800001057983 */ /* 0x000f220000100800 */
[----:B------:R-:W-:-:S03]  /*26f90*/  PRMT R26, RZ, 0x7610, R26 ;  /* 0x00007610ff1a7816 */ /* 0x000fc6000000001a */
[----:B--2---:R0:W-:Y:S01]  /*26fa0*/  STL [R1+0x427c], R27 ;  /* 0x00427c1b01007387 */ /* 0x0041e20000100800 */
[----:B---3--:R-:W-:Y:S01]  /*26fb0*/  @!P0 IMAD.MOV.U32 R4, RZ, RZ, R29 ;  /* 0x000000ffff048224 */ /* 0x008fe200078e001d */
[----:B------:R-:W-:Y:S02]  /*26fc0*/  PRMT R25, RZ, 0x7610, R25 ;  /* 0x00007610ff197816 */ /* 0x000fe40000000019 */
[----:B------:R-:W2:Y:S04]  /*26fd0*/  LDL R29, [R1+0x1484] ;  /* 0x00148400011d7983 */ /* 0x000ea80000100800 */
[----:B0-----:R-:W3:Y:S04]  /*26fe0*/  LDL R27, [R1+0x1544] ;  /* 0x00154400011b7983 */ /* 0x001ee80000100800 */
[----:B----4-:R3:W4:Y:S04]  /*26ff0*/  @!P0 LDG.E.U16 R26, desc[UR8][R4.64] ;  /* 0x00000008041a8981 */ /* 0x010728000c1e1500 */
[----:B------:R-:W2:Y:S01]  /*27000*/  LDL R5, [R1+0x1540] ;  /* 0x0015400001057983 */ /* 0x000ea20000100800 */
[----:B---3--:R-:W-:-:S03]  /*27010*/  @!P0 IMAD.MOV.U32 R4, RZ, RZ, R27 ;  /* 0x000000ffff048224 */ /* 0x008fc600078e001b */
[----:B----4-:R0:W-:Y:S01]  /*27020*/  STL [R1+0x4280], R26 ;  /* 0x0042801a01007387 */ /* 0x0101e20000100800 */
[----:B------:R-:W-:-:S03]  /*27030*/  PRMT R24, RZ, 0x7610, R24 ;  /* 0x00007610ff187816 */ /* 0x000fc60000000018 */
[----:B------:R-:W3:Y:S04]  /*27040*/  LDL R27, [R1+0x1440] ;  /* 0x00144000011b7983 */ /* 0x000ee80000100800 */
[----:B--2---:R1:W2:Y:S04]  /*27050*/  @!P0 LDG.E.U16 R25, desc[UR8][R4.64] ;  /* 0x0000000804198981 */ /* 0x0042a8000c1e1500 */
[----:B0-----:R-:W4:Y:S04]  /*27060*/  LDL R26, [R1+0x1444] ;  /* 0x00144400011a7983 */ /* 0x001f280000100800 */
[----:B------:R-:W1:Y:S04]  /*27070*/  LDL R4, [R1+0x1500] ;  /* 0x0015000001047983 */ /* 0x000e680000100800 */
[----:B------:R-:W1:Y:S02]  /*27080*/  LDL R5, [R1+0x1504] ;  /* 0x0015040001057983 */ /* 0x000e640000100800 */
[----:B-1----:R-:W-:-:S04]  /*27090*/  @!P0 LOP3.LUT R5, R5, R4, RZ, 0x3c, !PT ;  /* 0x0000000405058212 */ /* 0x002fc800078e3cff */
[----:B------:R-:W-:-:S04]  /*270a0*/  @!P0 LOP3.LUT R4, R5, R4, RZ, 0x3c, !PT ;  /* 0x0000000405048212 */ /* 0x000fc800078e3cff */
[----:B------:R-:W-:Y:S01]  /*270b0*/  @!P0 LOP3.LUT R5, R5, R4, RZ, 0x3c, !PT ;  /* 0x0000000405058212 */ /* 0x000fe200078e3cff */
[----:B--2---:R0:W-:Y:S04]  /*270c0*/  STL [R1+0x4284], R25 ;  /* 0x0042841901007387 */ /* 0x0041e80000100800 */
[----:B------:R1:W2:Y:S04]  /*270d0*/  @!P0 LDG.E.U16 R24, desc[UR8][R4.64] ;  /* 0x0000000804188981 */ /* 0x0002a8000c1e1500 */
[----:B0-----:R-:W2:Y:S04]  /*270e0*/  LDL R25, [R1+0x1480] ;  /* 0x0014800001197983 */ /* 0x001ea80000100800 */
[----:B------:R-:W1:Y:S04]  /*270f0*/  LDL R4, [R1+0x14c0] ;  /* 0x0014c00001047983 */ /* 0x000e680000100800 */
[----:B------:R-:W1:Y:S01]  /*27100*/  LDL R5, [R1+0x14c4] ;  /* 0x0014c40001057983 */ /* 0x000e620000100800 */
[----:B------:R-:W-:-:S02]  /*27110*/  PRMT R23, RZ, 0x7610, R23 ;  /* 0x00007610ff177816 */ /* 0x000fc40000000017 */
[----:B------:R-:W-:Y:S02]  /*27120*/  PRMT R22, RZ, 0x7610, R22 ;  /* 0x00007610ff167816 */ /* 0x000fe40000000016 */
[----:B-1----:R-:W-:-:S04]  /*27130*/  @!P0 LOP3.LUT R5, R5, R4, RZ, 0x3c, !PT ;  /* 0x0000000405058212 */ /* 0x002fc800078e3cff */
[----:B------:R-:W-:-:S04]  /*27140*/  @!P0 LOP3.LUT R4, R5, R4, RZ, 0x3c, !PT ;  /* 0x0000000405048212 */ /* 0x000fc800078e3cff */
[----:B------:R-:W-:-:S05]  /*27150*/  @!P0 LOP3.LUT R5, R5, R4, RZ, 0x3c, !PT ;  /* 0x0000000405058212 */ /* 0x000fca00078e3cff */
[----:B------:R0:W3:Y:S02]  /*27160*/  @!P0 LDG.E.U16 R23, desc[UR8][R4.64] ;  /* 0x0000000804178981 */ /* 0x0000e4000c1e1500 */
[----:B0-----:R-:W-:Y:S02]  /*27170*/  @!P0 IMAD.MOV.U32 R4, RZ, RZ, R29 ;  /* 0x000000ffff048224 */ /* 0x001fe400078e001d */
[----:B--2---:R-:W-:-:S05]  /*27180*/  @!P0 IMAD.MOV.U32 R5, RZ, RZ, R25 ;  /* 0x000000ffff058224 */ /* 0x004fca00078e0019 */
[----:B------:R4:W2:Y:S04]  /*27190*/  @!P0 LDG.E.U16 R22, desc[UR8][R4.64] ;  /* 0x0000000804168981 */ /* 0x0008a8000c1e1500 */
[----:B------:R0:W-:Y:S01]  /*271a0*/  STL [R1+0x4288], R24 ;  /* 0x0042881801007387 */ /* 0x0001e20000100800 */
[----:B------:R-:W-:Y:S01]  /*271b0*/  PRMT R21, RZ, 0x7610, R21 ;  /* 0x00007610ff157816 */ /* 0x000fe20000000015 */
[----:B----4-:R-:W-:Y:S02]  /*271c0*/  @!P0 IMAD.MOV.U32 R4, RZ, RZ, R26 ;  /* 0x000000ffff048224 */ /* 0x010fe400078e001a */
[----:B---3--:R-:W-:-:S05]  /*271d0*/  @!P0 IMAD.MOV.U32 R5, RZ, RZ, R27 ;  /* 0x000000ffff058224 */ /* 0x008fca00078e001b */
[----:B------:R-:W3:Y:S04]  /*271e0*/  @!P0 LDG.E.U16 R21, desc[UR8][R4.64] ;  /* 0x0000000804158981 */ /* 0x000ee8000c1e1500 */
[----:B------:R1:W-:Y:S04]  /*271f0*/  STL [R1+0x428c], R23 ;  /* 0x00428c1701007387 */ /* 0x0003e80000100800 */
[----:B------:R-:W4:Y:S04]  /*27200*/  LDL R29, [R1+0x13c0] ;  /* 0x0013c000011d7983 */ /* 0x000f280000100800 */
[----:B0-----:R-:W4:Y:S04]  /*27210*/  LDL R24, [R1+0x13c4] ;  /* 0x0013c40001187983 */ /* 0x001f280000100800 */
[----:B--2---:R0:W-:Y:S04]  /*27220*/  STL [R1+0x4290], R22 ;  /* 0x0042901601007387 */ /* 0x0041e80000100800 */
[----:B------:R-:W2:Y:S04]  /*27230*/  LDL R5, [R1+0x1400] ;  /* 0x0014000001057983 */ /* 0x000ea80000100800 */
[----:B------:R-:W2:Y:S04]  /*27240*/  LDL R27, [R1+0x1380] ;  /* 0x00138000011b7983 */ /* 0x000ea80000100800 */
[----:B------:R-:W2:Y:S04]  /*27250*/  LDL R26, [R1+0x1384] ;  /* 0x00138400011a7983 */ /* 0x000ea80000100800 */
[----:B------:R-:W2:Y:S04]  /*27260*/  LDL R25, [R1+0x1340] ;  /* 0x0013400001197983 */ /* 0x000ea80000100800 */
[----:B-1----:R-:W2:Y:S04]  /*27270*/  LDL R23, [R1+0x1344] ;  /* 0x0013440001177983 */ /* 0x002ea80000100800 */
[----:B0-----:R-:W2:Y:S01]  /*27280*/  LDL R22, [R1+0x1404] ;  /* 0x0014040001167983 */ /* 0x001ea20000100800 */
[----:B------:R-:W-:-:S02]  /*27290*/  PRMT R20, RZ, 0x7610, R20 ;  /* 0x00007610ff147816 */ /* 0x000fc40000000014 */
[----:B------:R-:W-:Y:S02]  /*272a0*/  PRMT R19, RZ, 0x7610, R19 ;  /* 0x00007610ff137816 */ /* 0x000fe40000000013 */
[----:B------:R-:W-:Y:S02]  /*272b0*/  PRMT R18, RZ, 0x7610, R18 ;  /* 0x00007610ff127816 */ /* 0x000fe40000000012 */
[----:B------:R-:W-:Y:S01]  /*272c0*/  PRMT R17, RZ, 0x7610, R17 ;  /* 0x00007610ff117816 */ /* 0x000fe20000000011 */
[----:B---3--:R0:W-:Y:S04]  /*272d0*/  STL [R1+0x4294], R21 ;  /* 0x0042941501007387 */ /* 0x0081e80000100800 */
[----:B0-----:R-:W3:Y:S01]  /*272e0*/  LDL R21, [R1+0x1a2c] ;  /* 0x001a2c0001157983 */ /* 0x001ee20000100800 */
[----:B--2---:R-:W-:-:S03]  /*272f0*/  @!P0 IMAD.MOV.U32 R4, RZ, RZ, R22 ;  /* 0x000000ffff048224 */ /* 0x004fc600078e0016 */
[----:B------:R-:W2:Y:S04]  /*27300*/  LDL R22, [R1+0x19f0] ;  /* 0x0019f00001167983 */ /* 0x000ea80000100800 */
[----:B------:R4:W2:Y:S02]  /*27310*/  @!P0 LDG.E.U16 R20, desc[UR8][R4.64] ;  /* 0x0000000804148981 */ /* 0x0008a4000c1e1500 */
[----:B----4-:R-:W-:Y:S02]  /*27320*/  @!P0 IMAD.MOV.U32 R4, RZ, RZ, R24 ;  /* 0x000000ffff048224 */ /* 0x010fe400078e0018 */
[----:B------:R-:W-:-:S05]  /*27330*/  @!P0 IMAD.MOV.U32 R5, RZ, RZ, R29 ;  /* 0x000000ffff058224 */ /* 0x000fca00078e001d */
[----:B------:R0:W4:Y:S02]  /*27340*/  @!P0 LDG.E.U16 R19, desc[UR8][R4.64] ;  /* 0x0000000804138981 */ /* 0x000124000c1e1500 */
[----:B0-----:R-:W-:Y:S02]  /*27350*/  @!P0 IMAD.MOV.U32 R4, RZ, RZ, R26 ;  /* 0x000000ffff048224 */ /* 0x001fe400078e001a */
[----:B------:R-:W-:-:S05]  /*27360*/  @!P0 IMAD.MOV.U32 R5, RZ, RZ, R27 ;  /* 0x000000ffff058224 */ /* 0x000fca00078e001b */
[----:B------:R0:W3:Y:S02]  /*27370*/  @!P0 LDG.E.U16 R18, desc[UR8][R4.64] ;  /* 0x0000000804128981 */ /* 0x0000e4000c1e1500 */
[----:B0-----:R-:W-:Y:S02]  /*27380*/  @!P0 IMAD.MOV.U32 R4, RZ, RZ, R23 ;  /* 0x000000ffff048224 */ /* 0x001fe400078e0017 */
[----:B------:R-:W-:-:S05]  /*27390*/  @!P0 IMAD.MOV.U32 R5, RZ, RZ, R25 ;  /* 0x000000ffff058224 */ /* 0x000fca00078e0019 */
[----:B------:R0:W3:Y:S04]  /*273a0*/  @!P0 LDG.E.U16 R17, desc[UR8][R4.64] ;  /* 0x0000000804118981 */ /* 0x0000e8000c1e1500 */
[----:B--2---:R1:W-:Y:S04]  /*273b0*/  STL [R1+0x4298], R20 ;  /* 0x0042981401007387 */ /* 0x0043e80000100800 */
[----:B------:R-:W2:Y:S04]  /*273c0*/  LDL R24, [R1+0x1a30] ;  /* 0x001a300001187983 */ /* 0x000ea80000100800 */
[----:B-1----:R-:W2:Y:S04]  /*273d0*/  LDL R20, [R1+0x1a6c] ;  /* 0x001a6c0001147983 */ /* 0x002ea80000100800 */
[----:B----4-:R-:W-:Y:S04]  /*273e0*/  STL [R1+0x429c], R19 ;  /* 0x00429c1301007387 */ /* 0x010fe80000100800 */
[----:B---3--:R1:W-:Y:S04]  /*273f0*/  STL [R1+0x42a0], R18 ;  /* 0x0042a01201007387 */ /* 0x0083e80000100800 */
[----:B------:R-:W3:Y:S04]  /*27400*/  LDL R23, [R1+0x1a70] ;  /* 0x001a700001177983 */ /* 0x000ee80000100800 */
[----:B-1----:R-:W4:Y:S01]  /*27410*/  LDL R18, [R1+0x1aac] ;  /* 0x001aac0001127983 */ /* 0x002f220000100800 */
[----:B0-----:R-:W-:-:S02]  /*27420*/  @!P0 IMAD.MOV.U32 R4, RZ, RZ, R21 ;  /* 0x000000ffff048224 */ /* 0x001fc400078e0015 */
[----:B------:R-:W-:Y:S01]  /*27430*/  @!P0 IMAD.MOV.U32 R5, RZ, RZ, R22 ;  /* 0x000000ffff058224 */ /* 0x000fe200078e0016 */
[----:B------:R0:W-:Y:S04]  /*27440*/  STL [R1+0x42a4], R17 ;  /* 0x0042a41101007387 */ /* 0x0001e80000100800 */
[----:B------:R-:W4:Y:S04]  /*27450*/  LDL R22, [R1+0x1ab0] ;  /* 0x001ab00001167983 */ /* 0x000f280000100800 */
[----:B------:R-:W4:Y:S01]  /*27460*/  LDL R21, [R1+0x1b00] ;  /* 0x001b000001157983 */ /* 0x000f220000100800 */
[----:B------:R-:W-:-:S02]  /*27470*/  PRMT R16, RZ, 0x7610, R16 ;  /* 0x00007610ff107816 */ /* 0x000fc40000000010 */
[----:B------:R-:W-:-:S04]  /*27480*/  PRMT R15, RZ, 0x7610, R15 ;  /* 0x00007610ff0f7816 */ /* 0x000fc8000000000f */
[----:B------:R2:W4:Y:S02]  /*27490*/  @!P0 LDG.E.U16 R16, desc[UR8][R4.64] ;  /* 0x0000000804108981 */ /* 0x000524000c1e1500 */
[----:B--2---:R-:W-:Y:S02]  /*274a0*/  @!P0 IMAD.MOV.U32 R5, RZ, RZ, R24 ;  /* 0x000000ffff058224 */ /* 0x004fe400078e0018 */
[----:B------:R-:W-:-:S05]  /*274b0*/  @!P0 IMAD.MOV.U32 R4, RZ, RZ, R20 ;  /* 0x000000ffff048224 */ /* 0x000fca00078e0014 */
[----:B------:R3:W2:Y:S01]  /*274c0*/  @!P0 LDG.E.U16 R15, desc[UR8][R4.64] ;  /* 0x00000008040f8981 */ /* 0x0006a2000c1e1500 */
[----:B------:R-:W-:Y:S02]  /*274d0*/  PRMT R14, RZ, 0x7610, R14 ;  /* 0x00007610ff0e7816 */ /* 0x000fe4000000000e */
[----:B------:R-:W-:Y:S01]  /*274e0*/  PRMT R13, RZ, 0x7610, R13 ;  /* 0x00007610ff0d7816 */ /* 0x000fe2000000000d */
[----:B---3--:R-:W-:Y:S02]  /*274f0*/  @!P0 IMAD.MOV.U32 R5, RZ, RZ, R23 ;  /* 0x000000ffff058224 */ /* 0x008fe400078e0017 */
[----:B----4-:R-:W-:-:S05]  /*27500*/  @!P0 IMAD.MOV.U32 R4, RZ, RZ, R18 ;  /* 0x000000ffff048224 */ /* 0x010fca00078e0012 */
[----:B------:R1:W3:Y:S02]  /*27510*/  @!P0 LDG.E.U16 R14, desc[UR8][R4.64] ;  /* 0x00000008040e8981 */ /* 0x0002e4000c1e1500 */
[----:B-1----:R-:W-:Y:S02]  /*27520*/  @!P0 IMAD.MOV.U32 R4, RZ, RZ, R21 ;  /* 0x000000ffff048224 */ /* 0x002fe400078e0015 */
[----:B------:R-:W-:-:S05]  /*27530*/  @!P0 IMAD.MOV.U32 R5, RZ, RZ, R22 ;  /* 0x000000ffff058224 */ /* 0x000fca00078e0016 */
[----:B------:R-:W4:Y:S04]  /*27540*/  @!P0 LDG.E.U16 R13, desc[UR8][R4.64] ;  /* 0x00000008040d8981 */ /* 0x000f28000c1e1500 */
[----:B------:R1:W-:Y:S04]  /*27550*/  STL [R1+0x42a8], R16 ;  /* 0x0042a81001007387 */ /* 0x0003e80000100800 */
[----:B------:R-:W4:Y:S04]  /*27560*/  LDL R20, [R1+0x1318] ;  /* 0x0013180001147983 */ /* 0x000f280000100800 */
[----:B------:R-:W4:Y:S04]  /*27570*/  LDL R19, [R1+0x19e8] ;  /* 0x0019e80001137983 */ /* 0x000f280000100800 */
[----:B------:R-:W4:Y:S04]  /*27580*/  LDL.LU R26, [R1+0x274] ;  /* 0x00027400011a7983 */ /* 0x000f280000300800 */
[----:B--2---:R2:W-:Y:S04]  /*27590*/  STL [R1+0x42ac], R15 ;  /* 0x0042ac0f01007387 */ /* 0x0045e80000100800 */
[----:B------:R-:W4:Y:S04]  /*275a0*/  LDL R18, [R1+0x19b8] ;  /* 0x0019b80001127983 */ /* 0x000f280000100800 */
[----:B0-----:R-:W4:Y:S01]  /*275b0*/  LDL R17, [R1+0x19bc] ;  /* 0x0019bc0001117983 */ /* 0x001f220000100800 */
[----:B------:R-:W0:Y:S01]  /*275c0*/  S2R R2, SR_TID.X ;  /* 0x0000000000027919 */ /* 0x000e220000002100 */
[----:B------:R-:W-:-:S02]  /*275d0*/  PRMT R12, RZ, 0x7610, R12 ;  /* 0x00007610ff0c7816 */ /* 0x000fc4000000000c */
[----:B---3--:R3:W-:Y:S04]  /*275e0*/  STL [R1+0x42b0], R14 ;  /* 0x0042b00e01007387 */ /* 0x0087e80000100800 */
[----:B-1----:R-:W4:Y:S04]  /*275f0*/  LDL R16, [R1+0x1978] ;  /* 0x0019780001107983 */ /* 0x002f280000100800 */
[----:B--2---:R-:W2:Y:S01]  /*27600*/  LDL R15, [R1+0x197c] ;  /* 0x00197c00010f7983 */ /* 0x004ea20000100800 */
[----:B0-----:R-:W-:-:S05]  /*27610*/  LOP3.LUT R2, R2, 0x3f, RZ, 0xc0, !PT ;  /* 0x0000003f02027812 */ /* 0x001fca00078ec0ff */
[----:B------:R-:W-:Y:S01]  /*27620*/  IMAD.SHL.U32 R2, R2, 0x2, RZ ;  /* 0x0000000202027824 */ /* 0x000fe200078e00ff */
[----:B----4-:R0:W-:Y:S04]  /*27630*/  STL [R1+0x42b4], R13 ;  /* 0x0042b40d01007387 */ /* 0x0101e80000100800 */
[----:B---3--:R-:W3:Y:S01]  /*27640*/  LDL R14, [R1+0x1938] ;  /* 0x00193800010e7983 */ /* 0x008ee20000100800 */
[----:B------:R-:W-:Y:S02]  /*27650*/  @!P0 IMAD.MOV.U32 R4, RZ, RZ, R19 ;  /* 0x000000ffff048224 */ /* 0x000fe400078e0013 */
[----:B------:R-:W-:Y:S01]  /*27660*/  @!P0 IMAD.MOV.U32 R5, RZ, RZ, R20 ;  /* 0x000000ffff058224 */ /* 0x000fe200078e0014 */
[----:B------:R1:W-:Y:S04]  /*27670*/  STS.U16 [R2+UR5+0x8080], R11 ;  /* 0x0080800b02007988 */ /* 0x0003e80008000405 */
[----:B------:R4:W3:Y:S04]  /*27680*/  @!P0 LDG.E.U16 R12, desc[UR8][R4.64] ;  /* 0x00000008040c8981 */ /* 0x0008e8000c1e1500 */
[----:B0-----:R-:W3:Y:S04]  /*27690*/  LDL R13, [R1+0x193c] ;  /* 0x00193c00010d7983 */ /* 0x001ee80000100800 */
[----:B------:R0:W-:Y:S04]  /*276a0*/  STS.U16 [R2+UR5+0x8000], R10 ;  /* 0x0080000a02007988 */ /* 0x0001e80008000405 */
[----:B------:R0:W-:Y:S04]  /*276b0*/  STS.U16 [R2+UR5+0x8800], R9 ;  /* 0x0088000902007988 */ /* 0x0001e80008000405 */
[----:B------:R-:W3:Y:S01]  /*276c0*/  LDL.LU R29, [R1+0x244] ;  /* 0x00024400011d7983 */ /* 0x000ee20000300800 */
[----:B-1----:R-:W-:Y:S01]  /*276d0*/  PRMT R11, RZ, 0x7610, R11 ;  /* 0x00007610ff0b7816 */ /* 0x002fe2000000000b */
[----:B----4-:R-:W-:-:S02]  /*276e0*/  @!P0 IMAD.MOV.U32 R5, RZ, RZ, R18 ;  /* 0x000000ffff058224 */ /* 0x010fc400078e0012 */
[----:B------:R-:W-:-:S05]  /*276f0*/  @!P0 IMAD.MOV.U32 R4, RZ, RZ, R17 ;  /* 0x000000ffff048224 */ /* 0x000fca00078e0011 */
[----:B------:R1:W4:Y:S01]  /*27700*/  @!P0 LDG.E.U16 R11, desc[UR8][R4.64] ;  /* 0x00000008040b8981 */ /* 0x000322000c1e1500 */
[----:B0-----:R-:W-:Y:S02]  /*27710*/  PRMT R10, RZ, 0x7610, R10 ;  /* 0x00007610ff0a7816 */ /* 0x001fe4000000000a */
[----:B------:R-:W-:Y:S01]  /*27720*/  PRMT R9, RZ, 0x7610, R9 ;  /* 0x00007610ff097816 */ /* 0x000fe20000000009 */
[----:B-1----:R-:W-:Y:S02]  /*27730*/  @!P0 IMAD.MOV.U32 R5, RZ, RZ, R16 ;  /* 0x000000ffff058224 */ /* 0x002fe400078e0010 */
[----:B--2---:R-:W-:-:S05]  /*27740*/  @!P0 IMAD.MOV.U32 R4, RZ, RZ, R15 ;  /* 0x000000ffff048224 */ /* 0x004fca00078e000f */
[----:B------:R3:W2:Y:S02]  /*27750*/  @!P0 LDG.E.U16 R10, desc[UR8][R4.64] ;  /* 0x00000008040a8981 */ /* 0x0006a4000c1e1500 */
[----:B---3--:R-:W-:Y:S02]  /*27760*/  @!P0 IMAD.MOV.U32 R5, RZ, RZ, R14 ;  /* 0x000000ffff058224 */ /* 0x008fe400078e000e */
[----:B------:R-:W-:-:S05]  /*27770*/  @!P0 IMAD.MOV.U32 R4, RZ, RZ, R13 ;  /* 0x000000ffff048224 */ /* 0x000fca00078e000d */
[----:B------:R-:W3:Y:S04]  /*27780*/  @!P0 LDG.E.U16 R9, desc[UR8][R4.64] ;  /* 0x0000000804098981 */ /* 0x000ee8000c1e1500 */
[----:B------:R-:W-:Y:S04]  /*27790*/  STL [R1+0x42b8], R12 ;  /* 0x0042b80c01007387 */ /* 0x000fe80000100800 */
[----:B----4-:R0:W-:Y:S04]  /*277a0*/  STL [R1+0x42bc], R11 ;  /* 0x0042bc0b01007387 */ /* 0x0101e80000100800 */
[----:B------:R-:W4:Y:S04]  /*277b0*/  LDL R17, [R1+0x18f8] ;  /* 0x0018f80001117983 */ /* 0x000f280000100800 */
[----:B------:R-:W4:Y:S04]  /*277c0*/  LDL R16, [R1+0x18fc] ;  /* 0x0018fc0001107983 */ /* 0x000f280000100800 */
[----:B------:R-:W4:Y:S04]  /*277d0*/  LDL.LU R27, [R1+0x20c] ;  /* 0x00020c00011b7983 */ /* 0x000f280000300800 */
[----:B------:R1:W-:Y:S04]  /*277e0*/  STS.U16 [R2+UR5+0x9000], R8 ;  /* 0x0090000802007988 */ /* 0x0003e80008000405 */
[----:B--2---:R2:W-:Y:S04]  /*277f0*/  STL [R1+0x42c0], R10 ;  /* 0x0042c00a01007387 */ /* 0x0045e80000100800 */
[----:B------:R-:W4:Y:S04]  /*27800*/  LDL R18, [R1+0x18b8] ;  /* 0x0018b80001127983 */ /* 0x000f280000100800 */
[----:B0-----:R-:W4:Y:S04]  /*27810*/  LDL R11, [R1+0x18bc] ;  /* 0x0018bc00010b7983 */ /* 0x001f280000100800 */
[----:B------:R-:W4:Y:S04]  /*27820*/  LDL.LU R12, [R1+0x210] ;  /* 0x00021000010c7983 */ /* 0x000f280000300800 */
[----:B------:R-:W4:Y:S04]  /*27830*/  LDL.LU R13, [R1+0x1d0] ;  /* 0x0001d000010d7983 */ /* 0x000f280000300800 */
[----:B------:R-:W4:Y:S04]  /*27840*/  LDL.LU R22, [R1+0x1cc] ;  /* 0x0001cc0001167983 */ /* 0x000f280000300800 */
[----:B------:R-:W4:Y:S04]  /*27850*/  LDL.LU R14, [R1+0x190] ;  /* 0x00019000010e7983 */ /* 0x000f280000300800 */
[----:B------:R-:W4:Y:S01]  /*27860*/  LDL.LU R15, [R1+0x18c] ;  /* 0x00018c00010f7983 */ /* 0x000f220000300800 */
[----:B-1----:R-:W-:-:S03]  /*27870*/  PRMT R8, RZ, 0x7610, R8 ;  /* 0x00007610ff087816 */ /* 0x002fc60000000008 */
[----:B---3--:R0:W-:Y:S04]  /*27880*/  STL [R1+0x42c4], R9 ;  /* 0x0042c40901007387 */ /* 0x0081e80000100800 */
[----:B--2---:R-:W2:Y:S04]  /*27890*/  LDL R10, [R1+0x1878] ;  /* 0x00187800010a7983 */ /* 0x004ea80000100800 */
[----:B0-----:R-:W3:Y:S01]  /*278a0*/  LDL R9, [R1+0x187c] ;  /* 0x00187c0001097983 */ /* 0x001ee20000100800 */
[----:B------:R-:W-:Y:S02]  /*278b0*/  PRMT R7, RZ, 0x7610, R7 ;  /* 0x00007610ff077816 */ /* 0x000fe40000000007 */
[----:B------:R-:W-:Y:S01]  /*278c0*/  PRMT R6, RZ, 0x7610, R6 ;  /* 0x00007610ff067816 */ /* 0x000fe20000000006 */
[----:B------:R-:W3:Y:S01]  /*278d0*/  LDL.LU R25, [R1+0x14c] ;  /* 0x00014c0001197983 */ /* 0x000ee20000300800 */
[----:B----4-:R-:W-:-:S02]  /*278e0*/  @!P0 IMAD.MOV.U32 R5, RZ, RZ, R17 ;  /* 0x000000ffff058224 */ /* 0x010fc400078e0011 */
[----:B------:R-:W-:Y:S02]  /*278f0*/  @!P0 IMAD.MOV.U32 R4, RZ, RZ, R16 ;  /* 0x000000ffff048224 */ /* 0x000fe400078e0010 */
[----:B------:R-:W4:Y:S04]  /*27900*/  LDL.LU R16, [R1+0x110] ;  /* 0x0001100001107983 */ /* 0x000f280000300800 */
[----:B------:R0:W4:Y:S02]  /*27910*/  @!P0 LDG.E.U16 R8, desc[UR8][R4.64] ;  /* 0x0000000804088981 */ /* 0x000124000c1e1500 */
[----:B0-----:R-:W-:Y:S02]  /*27920*/  @!P0 IMAD.MOV.U32 R5, RZ, RZ, R18 ;  /* 0x000000ffff058224 */ /* 0x001fe400078e0012 */
[----:B------:R-:W-:-:S05]  /*27930*/  @!P0 IMAD.MOV.U32 R4, RZ, RZ, R11 ;  /* 0x000000ffff048224 */ /* 0x000fca00078e000b */
[----:B------:R2:W4:Y:S02]  /*27940*/  @!P0 LDG.E.U16 R7, desc[UR8][R4.64] ;  /* 0x0000000804078981 */ /* 0x000524000c1e1500 */
[----:B--2---:R-:W-:Y:S02]  /*27950*/  @!P0 IMAD.MOV.U32 R5, RZ, RZ, R10 ;  /* 0x000000ffff058224 */ /* 0x004fe400078e000a */
[----:B---3--:R-:W-:-:S05]  /*27960*/  @!P0 IMAD.MOV.U32 R4, RZ, RZ, R9 ;  /* 0x000000ffff048224 */ /* 0x008fca00078e0009 */
[----:B------:R-:W2:Y:S04]  /*27970*/  @!P0 LDG.E.U16 R6, desc[UR8][R4.64] ;  /* 0x0000000804068981 */ /* 0x000ea8000c1e1500 */
[----:B------:R0:W-:Y:S04]  /*27980*/  STS.U16 [R2+UR5+0x8880], R26 ;  /* 0x0088801a02007988 */ /* 0x0001e80008000405 */
[----:B------:R1:W-:Y:S04]  /*27990*/  STS.U16 [R2+UR5+0x9080], R29 ;  /* 0x0090801d02007988 */ /* 0x0003e80008000405 */
[----:B----4-:R-:W-:Y:S04]  /*279a0*/  STL [R1+0x42c8], R8 ;  /* 0x0042c80801007387 */ /* 0x010fe80000100800 */
[----:B------:R-:W3:Y:S04]  /*279b0*/  LDL.LU R17, [R1+0x350] ;  /* 0x0003500001117983 */ /* 0x000ee80000300800 */
[----:B------:R-:W4:Y:S04]  /*279c0*/  LDL.LU R19, [R1+0x2cc] ;  /* 0x0002cc0001137983 */ /* 0x000f280000300800 */
[----:B------:R-:W4:Y:S04]  /*279d0*/  LDL.LU R20, [R1+0x288] ;  /* 0x0002880001147983 */ /* 0x000f280000300800 */
[----:B0-----:R-:W4:Y:S04]  /*279e0*/  LDL.LU R26, [R1+0x284] ;  /* 0x00028400011a7983 */ /* 0x001f280000300800 */
[----:B-1----:R-:W4:Y:S04]  /*279f0*/  LDL.LU R29, [R1+0x24c] ;  /* 0x00024c00011d7983 */ /* 0x002f280000300800 */
[----:B------:R0:W-:Y:S04]  /*27a00*/  STS.U16 [R2+UR5+0x9800], R27 ;  /* 0x0098001b02007988 */ /* 0x0001e80008000405 */
[----:B------:R-:W-:Y:S04]  /*27a10*/  STS.U16 [R2+UR5+0xa080], R22 ;  /* 0x00a0801602007988 */ /* 0x000fe80008000405 */
[----:B------:R-:W-:Y:S04]  /*27a20*/  STS.U16 [R2+UR5+0xb080], R25 ;  /* 0x00b0801902007988 */ /* 0x000fe80008000405 */
[----:B------:R1:W-:Y:S04]  /*27a30*/  STS.U16 [R2+UR5+0xb000], R3 ;  /* 0x00b0000302007988 */ /* 0x0003e80008000405 */
[----:B------:R-:W-:Y:S04]  /*27a40*/  STL [R1+0x42cc], R7 ;  /* 0x0042cc0701007387 */ /* 0x000fe80000100800 */
[----:B0-----:R-:W4:Y:S04]  /*27a50*/  LDL.LU R27, [R1+0x248] ;  /* 0x00024800011b7983 */ /* 0x001f280000300800 */
[----:B------:R-:W4:Y:S04]  /*27a60*/  LDL.LU R23, [R1+0x208] ;  /* 0x0002080001177983 */ /* 0x000f280000300800 */
[----:B------:R-:W4:Y:S04]  /*27a70*/  LDL.LU R18, [R1+0x204] ;  /* 0x0002040001127983 */ /* 0x000f280000300800 */
[----:B------:R-:W4:Y:S04]  /*27a80*/  LDL.LU R21, [R1+0x1c8] ;  /* 0x0001c80001157983 */ /* 0x000f280000300800 */
[----:B------:R-:W4:Y:S01]  /*27a90*/  LDL.LU R24, [R1+0x1c4] ;  /* 0x0001c40001187983 */ /* 0x000f220000300800 */
[----:B-1----:R-:W-:-:S03]  /*27aa0*/  LOP3.LUT R3, R2, 0x10, RZ, 0x3c, !PT ;  /* 0x0000001002037812 */ /* 0x002fc600078e3cff */
[----:B------:R0:W-:Y:S04]  /*27ab0*/  STS.U16 [R2+UR5+0xb880], R28 ;  /* 0x00b8801c02007988 */ /* 0x0001e80008000405 */
[----:B------:R-:W-:Y:S04]  /*27ac0*/  STS.U16 [R2+UR5+0x9880], R12 ;  /* 0x0098800c02007988 */ /* 0x000fe80008000405 */
[----:B------:R-:W-:Y:S04]  /*27ad0*/  STS.U16 [R2+UR5+0xa000], R13 ;  /* 0x00a0000d02007988 */ /* 0x000fe80008000405 */
[----:B------:R-:W-:Y:S04]  /*27ae0*/  STS.U16 [R2+UR5+0xa800], R14 ;  /* 0x00a8000e02007988 */ /* 0x000fe80008000405 */
[----:B------:R-:W-:Y:S04]  /*27af0*/  STS.U16 [R2+UR5+0xa880], R15 ;  /* 0x00a8800f02007988 */ /* 0x000fe80008000405 */
[----:B------:R-:W-:Y:S04]  /*27b00*/  STS.U16 [R2+UR5+0xb800], R16 ;  /* 0x00b8001002007988 */ /* 0x000fe80008000405 */
[----:B--2---:R-:W-:Y:S04]  /*27b10*/  STL [R1+0x42d0], R6 ;  /* 0x0042d00601007387 */ /* 0x004fe80000100800 */
[----:B------:R-:W2:Y:S04]  /*27b20*/  LDL.LU R22, [R1+0x188] ;  /* 0x0001880001167983 */ /* 0x000ea80000300800 */
[----:B------:R-:W2:Y:S04]  /*27b30*/  LDL.LU R25, [R1+0x184] ;  /* 0x0001840001197983 */ /* 0x000ea80000300800 */
[----:B0-----:R-:W2:Y:S04]  /*27b40*/  LDL.LU R28, [R1+0x42ec] ;  /* 0x0042ec00011c7983 */ /* 0x001ea80000300800 */
[----:B------:R-:W2:Y:S04]  /*27b50*/  LDL.LU R9, [R1+0x144] ;  /* 0x0001440001097983 */ /* 0x000ea80000300800 */
[----:B------:R-:W2:Y:S04]  /*27b60*/  LDL.LU R10, [R1+0x108] ;  /* 0x00010800010a7983 */ /* 0x000ea80000300800 */
[----:B------:R-:W2:Y:S04]  /*27b70*/  LDL.LU R11, [R1+0x104] ;  /* 0x00010400010b7983 */ /* 0x000ea80000300800 */
[----:B---3--:R-:W-:Y:S04]  /*27b80*/  STS.U16 [R3+UR5+0x8100], R17 ;  /* 0x0081001103007988 */ /* 0x008fe80008000405 */
[----:B----4-:R-:W-:Y:S04]  /*27b90*/  STS.U16 [R3+UR5+0x8180], R19 ;  /* 0x0081801303007988 */ /* 0x010fe80008000405 */
[----:B------:R-:W-:Y:S04]  /*27ba0*/  STS.U16 [R3+UR5+0x8900], R20 ;  /* 0x0089001403007988 */ /* 0x000fe80008000405 */
[----:B------:R0:W-:Y:S04]  /*27bb0*/  STS.U16 [R3+UR5+0x8980], R26 ;  /* 0x0089801a03007988 */ /* 0x0001e80008000405 */
[----:B------:R1:W-:Y:S04]  /*27bc0*/  STS.U16 [R3+UR5+0x9100], R29 ;  /* 0x0091001d03007988 */ /* 0x0003e80008000405 */
[----:B0-----:R-:W3:Y:S04]  /*27bd0*/  LDL.LU R26, [R1+0x2c8] ;  /* 0x0002c800011a7983 */ /* 0x001ee80000300800 */
[----:B-1----:R-:W4:Y:S04]  /*27be0*/  LDL.LU R29, [R1+0x2c4] ;  /* 0x0002c400011d7983 */ /* 0x002f280000300800 */
[----:B------:R-:W4:Y:S04]  /*27bf0*/  LDL.LU R19, [R1+0x280] ;  /* 0x0002800001137983 */ /* 0x000f280000300800 */
[----:B------:R0:W-:Y:S04]  /*27c00*/  STS.U16 [R3+UR5+0x9180], R27 ;  /* 0x0091801b03007988 */ /* 0x0001e80008000405 */
[----:B------:R1:W-:Y:S04]  /*27c10*/  STS.U16 [R3+UR5+0x9900], R23 ;  /* 0x0099001703007988 */ /* 0x0003e80008000405 */
[----:B------:R-:W-:Y:S04]  /*27c20*/  STS.U16 [R3+UR5+0x9980], R18 ;  /* 0x0099801203007988 */ /* 0x000fe80008000405 */
[----:B0-----:R-:W4:Y:S04]  /*27c30*/  LDL.LU R27, [R1+0x27c] ;  /* 0x00027c00011b7983 */ /* 0x001f280000300800 */
[----:B------:R-:W4:Y:S04]  /*27c40*/  LDL.LU R20, [R1+0x240] ;  /* 0x0002400001147983 */ /* 0x000f280000300800 */
[----:B-1----:R-:W4:Y:S04]  /*27c50*/  LDL.LU R23, [R1+0x23c] ;  /* 0x00023c0001177983 */ /* 0x002f280000300800 */
[----:B------:R-:W-:Y:S04]  /*27c60*/  STS.U16 [R3+UR5+0xa100], R21 ;  /* 0x00a1001503007988 */ /* 0x000fe80008000405 */
[----:B------:R-:W4:Y:S04]  /*27c70*/  LDL.LU R12, [R1+0x200] ;  /* 0x00020000010c7983 */ /* 0x000f280000300800 */
[----:B------:R0:W-:Y:S04]  /*27c80*/  STS.U16 [R3+UR5+0xa180], R24 ;  /* 0x00a1801803007988 */ /* 0x0001e80008000405 */
[----:B------:R-:W4:Y:S04]  /*27c90*/  LDL.LU R13, [R1+0x1fc] ;  /* 0x0001fc00010d7983 */ /* 0x000f280000300800 */
[----:B0-----:R-:W4:Y:S04]  /*27ca0*/  LDL.LU R24, [R1+0x1c0] ;  /* 0x0001c00001187983 */ /* 0x001f280000300800 */
[----:B------:R-:W4:Y:S04]  /*27cb0*/  LDL.LU R14, [R1+0x1bc] ;  /* 0x0001bc00010e7983 */ /* 0x000f280000300800 */
[----:B------:R-:W4:Y:S04]  /*27cc0*/  LDL.LU R15, [R1+0x180] ;  /* 0x00018000010f7983 */ /* 0x000f280000300800 */
[----:B------:R-:W4:Y:S04]  /*27cd0*/  LDL.LU R16, [R1+0x17c] ;  /* 0x00017c0001107983 */ /* 0x000f280000300800 */
[----:B------:R-:W4:Y:S04]  /*27ce0*/  LDL.LU R17, [R1+0x140] ;  /* 0x0001400001117983 */ /* 0x000f280000300800 */
[----:B--2---:R-:W-:Y:S04]  /*27cf0*/  STS.U16 [R3+UR5+0xa900], R22 ;  /* 0x00a9001603007988 */ /* 0x004fe80008000405 */
[----:B------:R-:W2:Y:S04]  /*27d00*/  LDL.LU R18, [R1+0x13c] ;  /* 0x00013c0001127983 */ /* 0x000ea80000300800 */
[----:B------:R0:W-:Y:S04]  /*27d10*/  STS.U16 [R3+UR5+0xa980], R25 ;  /* 0x00a9801903007988 */ /* 0x0001e80008000405 */
[----:B------:R1:W-:Y:S04]  /*27d20*/  STS.U16 [R3+UR5+0xb100], R28 ;  /* 0x00b1001c03007988 */ /* 0x0003e80008000405 */
[----:B0-----:R-:W2:Y:S01]  /*27d30*/  LDL.LU R25, [R1+0x100] ;  /* 0x0001000001197983 */ /* 0x001ea20000300800 */
[----:B-1----:R-:W-:-:S03]  /*27d40*/  LOP3.LUT R28, R2, 0x20, RZ, 0x3c, !PT ;  /* 0x00000020021c7812 */ /* 0x002fc600078e3cff */
[----:B------:R-:W-:Y:S04]  /*27d50*/  STS.U16 [R3+UR5+0xb180], R9 ;  /* 0x00b1800903007988 */ /* 0x000fe80008000405 */
[----:B------:R-:W2:Y:S04]  /*27d60*/  LDL.LU R21, [R1+0xfc] ;  /* 0x0000fc0001157983 */ /* 0x000ea80000300800 */
[----:B------:R-:W-:Y:S04]  /*27d70*/  STS.U16 [R3+UR5+0xb900], R10 ;  /* 0x00b9000a03007988 */ /* 0x000fe80008000405 */
[----:B------:R-:W2:Y:S04]  /*27d80*/  LDL.LU R22, [R1+0x2c0] ;  /* 0x0002c00001167983 */ /* 0x000ea80000300800 */
[----:B------:R-:W-:Y:S04]  /*27d90*/  STS.U16 [R3+UR5+0xb980], R11 ;  /* 0x00b9800b03007988 */ /* 0x000fe80008000405 */
[----:B------:R-:W-:Y:S04]  /*27da0*/  STL [R1+0x42d4], R3 ;  /* 0x0042d40301007387 */ /* 0x000fe80000100800 */
[----:B---3--:R0:W-:Y:S04]  /*27db0*/  STS.U16 [R28+UR5+0x8200], R26 ;  /* 0x0082001a1c007988 */ /* 0x0081e80008000405 */
[----:B----4-:R1:W-:Y:S04]  /*27dc0*/  STS.U16 [R28+UR5+0x8280], R29 ;  /* 0x0082801d1c007988 */ /* 0x0103e80008000405 */
[----:B0-----:R-:W3:Y:S04]  /*27dd0*/  LDL.LU R26, [R1+0x2ac] ;  /* 0x0002ac00011a7983 */ /* 0x001ee80000300800 */
[----:B-1----:R-:W4:Y:S04]  /*27de0*/  LDL.LU R29, [R1+0x278] ;  /* 0x00027800011d7983 */ /* 0x002f280000300800 */
[----:B------:R-:W-:Y:S04]  /*27df0*/  STS.U16 [R28+UR5+0x8a00], R19 ;  /* 0x008a00131c007988 */ /* 0x000fe80008000405 */
[----:B------:R0:W-:Y:S04]  /*27e00*/  STS.U16 [R28+UR5+0x8a80], R27 ;  /* 0x008a801b1c007988 */ /* 0x0001e80008000405 */
[----:B------:R1:W-:Y:S04]  /*27e10*/  STS.U16 [R28+UR5+0x9200], R20 ;  /* 0x009200141c007988 */ /* 0x0003e80008000405 */
[----:B------:R1:W-:Y:S04]  /*27e20*/  STS.U16 [R28+UR5+0x9280], R23 ;  /* 0x009280171c007988 */ /* 0x0003e80008000405 */
[----:B0-----:R-:W4:Y:S04]  /*27e30*/  LDL.LU R27, [R1+0x270] ;  /* 0x00027000011b7983 */ /* 0x001f280000300800 */
[----:B------:R-:W4:Y:S04]  /*27e40*/  LDL.LU R19, [R1+0x238] ;  /* 0x0002380001137983 */ /* 0x000f280000300800 */
[----:B-1----:R-:W4:Y:S04]  /*27e50*/  LDL.LU R20, [R1+0x234] ;  /* 0x0002340001147983 */ /* 0x002f280000300800 */
[----:B------:R-:W4:Y:S04]  /*27e60*/  LDL.LU R23, [R1+0x1f8] ;  /* 0x0001f80001177983 */ /* 0x000f280000300800 */
[----:B------:R-:W-:Y:S04]  /*27e70*/  STS.U16 [R28+UR5+0x9a00], R12 ;  /* 0x009a000c1c007988 */ /* 0x000fe80008000405 */
[----:B------:R-:W-:Y:S04]  /*27e80*/  STS.U16 [R28+UR5+0x9a80], R13 ;  /* 0x009a800d1c007988 */ /* 0x000fe80008000405 */
[----:B------:R0:W-:Y:S04]  /*27e90*/  STS.U16 [R28+UR5+0xa200], R24 ;  /* 0x00a200181c007988 */ /* 0x0001e80008000405 */
[----:B------:R-:W-:Y:S04]  /*27ea0*/  STS.U16 [R28+UR5+0xa280], R14 ;  /* 0x00a2800e1c007988 */ /* 0x000fe80008000405 */
[----:B------:R-:W-:Y:S04]  /*27eb0*/  STS.U16 [R28+UR5+0xaa00], R15 ;  /* 0x00aa000f1c007988 */ /* 0x000fe80008000405 */
[----:B------:R-:W-:Y:S04]  /*27ec0*/  STS.U16 [R28+UR5+0xaa80], R16 ;  /* 0x00aa80101c007988 */ /* 0x000fe80008000405 */
[----:B------:R-:W-:Y:S04]  /*27ed0*/  STS.U16 [R28+UR5+0xb200], R17 ;  /* 0x00b200111c007988 */ /* 0x000fe80008000405 */
[----:B0-----:R-:W4:Y:S04]  /*27ee0*/  LDL.LU R24, [R1+0x1f4] ;  /* 0x0001f40001187983 */ /* 0x001f280000300800 */
[----:B--2---:R-:W-:Y:S04]  /*27ef0*/  STS.U16 [R28+UR5+0xb280], R18 ;  /* 0x00b280121c007988 */ /* 0x004fe80008000405 */
[----:B------:R0:W-:Y:S01]  /*27f00*/  STS.U16 [R28+UR5+0xba00], R25 ;  /* 0x00ba00191c007988 */ /* 0x0001e20008000405 */
[----:B------:R-:W-:-:S03]  /*27f10*/  LOP3.LUT R4, R2, 0x30, RZ, 0x3c, !PT ;  /* 0x0000003002047812 */ /* 0x000fc600078e3cff */
[----:B0-----:R-:W2:Y:S04]  /*27f20*/  LDL.LU R25, [R1+0x1b8] ;  /* 0x0001b80001197983 */ /* 0x001ea80000300800 */
[----:B------:R-:W-:Y:S04]  /*27f30*/  STL [R1+0x42d8], R28 ;  /* 0x0042d81c01007387 */ /* 0x000fe80000100800 */
[----:B------:R-:W2:Y:S04]  /*27f40*/  LDL.LU R5, [R1+0x1b4] ;  /* 0x0001b40001057983 */ /* 0x000ea80000300800 */
[----:B------:R-:W2:Y:S04]  /*27f50*/  LDL.LU R7, [R1+0x178] ;  /* 0x0001780001077983 */ /* 0x000ea80000300800 */
[----:B------:R-:W-:Y:S04]  /*27f60*/  STS.U16 [R28+UR5+0xba80], R21 ;  /* 0x00ba80151c007988 */ /* 0x000fe80008000405 */
[----:B------:R-:W2:Y:S04]  /*27f70*/  LDL.LU R8, [R1+0x174] ;  /* 0x0001740001087983 */ /* 0x000ea80000300800 */
[----:B------:R-:W-:Y:S04]  /*27f80*/  STS.U16 [R4+UR5+0x8300], R22 ;  /* 0x0083001604007988 */ /* 0x000fe80008000405 */
[----:B------:R-:W2:Y:S04]  /*27f90*/  LDL.LU R9, [R1+0x138] ;  /* 0x0001380001097983 */ /* 0x000ea80000300800 */
[----:B------:R-:W2:Y:S04]  /*27fa0*/  LDL.LU R10, [R1+0x134] ;  /* 0x00013400010a7983 */ /* 0x000ea80000300800 */
[----:B---3--:R0:W-:Y:S04]  /*27fb0*/  STS.U16 [R4+UR5+0x8380], R26 ;  /* 0x0083801a04007988 */ /* 0x0081e80008000405 */
[----:B----4-:R1:W-:Y:S04]  /*27fc0*/  STS.U16 [R4+UR5+0x8b00], R29 ;  /* 0x008b001d04007988 */ /* 0x0103e80008000405 */
[----:B0-----:R-:W3:Y:S04]  /*27fd0*/  LDL.LU R26, [R1+0xf8] ;  /* 0x0000f800011a7983 */ /* 0x001ee80000300800 */
[----:B------:R-:W4:Y:S04]  /*27fe0*/  LDL.LU R21, [R1+0xf4] ;  /* 0x0000f40001157983 */ /* 0x000f280000300800 */
[----:B-1----:R-:W4:Y:S04]  /*27ff0*/  LDL.LU R29, [R1+0x2a8] ;  /* 0x0002a800011d7983 */ /* 0x002f280000300800 */
[----:B------:R-:W4:Y:S04]  /*28000*/  LDL.LU R22, [R1+0x2a4] ;  /* 0x0002a40001167983 */ /* 0x000f280000300800 */
[----:B------:R0:W-:Y:S04]  /*28010*/  STS.U16 [R4+UR5+0x8b80], R27 ;  /* 0x008b801b04007988 */ /* 0x0001e80008000405 */
[----:B------:R-:W-:Y:S04]  /*28020*/  STS.U16 [R4+UR5+0x9300], R19 ;  /* 0x0093001304007988 */ /* 0x000fe80008000405 */
[----:B------:R-:W-:Y:S04]  /*28030*/  STS.U16 [R4+UR5+0x9380], R20 ;  /* 0x0093801404007988 */ /* 0x000fe80008000405 */
[----:B------:R1:W-:Y:S04]  /*28040*/  STS.U16 [R4+UR5+0x9b00], R23 ;  /* 0x009b001704007988 */ /* 0x0003e80008000405 */
[----:B0-----:R-:W4:Y:S04]  /*28050*/  LDL.LU R27, [R1+0x26c] ;  /* 0x00026c00011b7983 */ /* 0x001f280000300800 */
        /* <DEDUP_REMOVED lines=8> */
[----:B------:R0:W-:Y:S04]  /*280e0*/  STS.U16 [R4+UR5+0x9b80], R24 ;  /* 0x009b801804007988 */ /* 0x0001e80008000405 */
[----:B------:R-:W4:Y:S04]  /*280f0*/  LDL.LU R18, [R1+0x16c] ;  /* 0x00016c0001127983 */ /* 0x000f280000300800 */
[----:B0-----:R-:W4:Y:S04]  /*28100*/  LDL.LU R24, [R1+0x130] ;  /* 0x0001300001187983 */ /* 0x001f280000300800 */
[----:B------:R-:W4:Y:S04]  /*28110*/  LDL.LU R19, [R1+0x12c] ;  /* 0x00012c0001137983 */ /* 0x000f280000300800 */
[----:B--2---:R0:W-:Y:S04]  /*28120*/  STS.U16 [R4+UR5+0xa300], R25 ;  /* 0x00a3001904007988 */ /* 0x0041e80008000405 */
[----:B------:R-:W2:Y:S04]  /*28130*/  LDL.LU R20, [R1+0xf0] ;  /* 0x0000f00001147983 */ /* 0x000ea80000300800 */
[----:B------:R-:W-:Y:S04]  /*28140*/  STS.U16 [R4+UR5+0xa380], R5 ;  /* 0x00a3800504007988 */ /* 0x000fe80008000405 */
[----:B0-----:R-:W2:Y:S04]  /*28150*/  LDL.LU R25, [R1+0xec] ;  /* 0x0000ec0001197983 */ /* 0x001ea80000300800 */
[----:B------:R-:W-:Y:S04]  /*28160*/  STS.U16 [R4+UR5+0xab00], R7 ;  /* 0x00ab000704007988 */ /* 0x000fe80008000405 */
[----:B------:R-:W-:Y:S01]  /*28170*/  STS.U16 [R4+UR5+0xab80], R8 ;  /* 0x00ab800804007988 */ /* 0x000fe20008000405 */
[----:B------:R-:W-:-:S03]  /*28180*/  LOP3.LUT R3, R2, 0x40, RZ, 0x3c, !PT ;  /* 0x0000004002037812 */ /* 0x000fc600078e3cff */
[----:B------:R-:W-:Y:S04]  /*28190*/  STS.U16 [R4+UR5+0xb300], R9 ;  /* 0x00b3000904007988 */ /* 0x000fe80008000405 */
[----:B------:R-:W-:Y:S04]  /*281a0*/  STS.U16 [R4+UR5+0xb380], R10 ;  /* 0x00b3800a04007988 */ /* 0x000fe80008000405 */
[----:B---3--:R0:W-:Y:S04]  /*281b0*/  STS.U16 [R4+UR5+0xbb00], R26 ;  /* 0x00bb001a04007988 */ /* 0x0081e80008000405 */
[----:B----4-:R-:W-:Y:S04]  /*281c0*/  STS.U16 [R4+UR5+0xbb80], R21 ;  /* 0x00bb801504007988 */ /* 0x010fe80008000405 */
[----:B------:R1:W-:Y:S04]  /*281d0*/  STS.U16 [R3+UR5+0x8400], R29 ;  /* 0x0084001d03007988 */ /* 0x0003e80008000405 */
[----:B0-----:R-:W3:Y:S04]  /*281e0*/  LDL.LU R26, [R1+0x2a0] ;  /* 0x0002a000011a7983 */ /* 0x001ee80000300800 */
[----:B-1----:R-:W4:Y:S04]  /*281f0*/  LDL.LU R29, [R1+0x29c] ;  /* 0x00029c00011d7983 */ /* 0x002f280000300800 */
[----:B------:R0:W-:Y:S04]  /*28200*/  STS.U16 [R3+UR5+0x8480], R22 ;  /* 0x0084801603007988 */ /* 0x0001e80008000405 */
[----:B------:R-:W4:Y:S04]  /*28210*/  LDL.LU R21, [R1+0x264] ;  /* 0x0002640001157983 */ /* 0x000f280000300800 */
[----:B0-----:R-:W4:Y:S04]  /*28220*/  LDL.LU R22, [R1+0x260] ;  /* 0x0002600001167983 */ /* 0x001f280000300800 */
[----:B------:R0:W-:Y:S04]  /*28230*/  STS.U16 [R3+UR5+0x8c00], R27 ;  /* 0x008c001b03007988 */ /* 0x0001e80008000405 */
[----:B------:R-:W-:Y:S04]  /*28240*/  STS.U16 [R3+UR5+0x8c80], R11 ;  /* 0x008c800b03007988 */ /* 0x000fe80008000405 */
[----:B------:R-:W-:Y:S04]  /*28250*/  STS.U16 [R3+UR5+0x9400], R12 ;  /* 0x0094000c03007988 */ /* 0x000fe80008000405 */
[----:B------:R1:W-:Y:S04]  /*28260*/  STS.U16 [R3+UR5+0x9480], R23 ;  /* 0x0094801703007988 */ /* 0x0003e80008000405 */
[----:B------:R-:W-:Y:S04]  /*28270*/  STS.U16 [R3+UR5+0x9c00], R13 ;  /* 0x009c000d03007988 */ /* 0x000fe80008000405 */
[----:B------:R-:W-:Y:S04]  /*28280*/  STS.U16 [R3+UR5+0x9c80], R14 ;  /* 0x009c800e03007988 */ /* 0x000fe80008000405 */
[----:B------:R-:W-:Y:S04]  /*28290*/  STS.U16 [R3+UR5+0xa400], R15 ;  /* 0x00a4000f03007988 */ /* 0x000fe80008000405 */
[----:B------:R-:W-:Y:S04]  /*282a0*/  STS.U16 [R3+UR5+0xa480], R16 ;  /* 0x00a4801003007988 */ /* 0x000fe80008000405 */
[----:B------:R-:W-:Y:S04]  /*282b0*/  STS.U16 [R3+UR5+0xac00], R17 ;  /* 0x00ac001103007988 */ /* 0x000fe80008000405 */
[----:B0-----:R-:W4:Y:S04]  /*282c0*/  LDL.LU R27, [R1+0x228] ;  /* 0x00022800011b7983 */ /* 0x001f280000300800 */
[----:B------:R-:W-:Y:S04]  /*282d0*/  STS.U16 [R3+UR5+0xac80], R18 ;  /* 0x00ac801203007988 */ /* 0x000fe80008000405 */
[----:B-1----:R-:W4:Y:S04]  /*282e0*/  LDL.LU R23, [R1+0x224] ;  /* 0x0002240001177983 */ /* 0x002f280000300800 */
[----:B------:R0:W-:Y:S04]  /*282f0*/  STS.U16 [R3+UR5+0xb400], R24 ;  /* 0x00b4001803007988 */ /* 0x0001e80008000405 */
[----:B------:R-:W-:Y:S04]  /*28300*/  STS.U16 [R3+UR5+0xb480], R19 ;  /* 0x00b4801303007988 */ /* 0x000fe80008000405 */
[----:B--2---:R-:W-:Y:S04]  /*28310*/  STS.U16 [R3+UR5+0xbc00], R20 ;  /* 0x00bc001403007988 */ /* 0x004fe80008000405 */
[----:B0-----:R-:W2:Y:S04]  /*28320*/  LDL.LU R24, [R1+0x1e8] ;  /* 0x0001e80001187983 */ /* 0x001ea80000300800 */
[----:B------:R-:W2:Y:S04]  /*28330*/  LDL.LU R6, [R1+0x1e4] ;  /* 0x0001e40001067983 */ /* 0x000ea80000300800 */
[----:B------:R-:W2:Y:S04]  /*28340*/  LDL.LU R5, [R1+0x1a8] ;  /* 0x0001a80001057983 */ /* 0x000ea80000300800 */
[----:B------:R-:W2:Y:S04]  /*28350*/  LDL.LU R7, [R1+0x1a4] ;  /* 0x0001a40001077983 */ /* 0x000ea80000300800 */
[----:B------:R-:W2:Y:S04]  /*28360*/  LDL.LU R8, [R1+0x168] ;  /* 0x0001680001087983 */ /* 0x000ea80000300800 */
[----:B------:R-:W2:Y:S04]  /*28370*/  LDL.LU R9, [R1+0x164] ;  /* 0x0001640001097983 */ /* 0x000ea80000300800 */
[----:B------:R-:W2:Y:S04]  /*28380*/  LDL.LU R10, [R1+0x128] ;  /* 0x00012800010a7983 */ /* 0x000ea80000300800 */
[----:B------:R0:W-:Y:S04]  /*28390*/  STS.U16 [R3+UR5+0xbc80], R25 ;  /* 0x00bc801903007988 */ /* 0x0001e80008000405 */
[----:B------:R-:W2:Y:S04]  /*283a0*/  LDL.LU R11, [R1+0x124] ;  /* 0x00012400010b7983 */ /* 0x000ea80000300800 */
[----:B0-----:R-:W2:Y:S01]  /*283b0*/  LDL.LU R25, [R1+0xe8] ;  /* 0x0000e80001197983 */ /* 0x001ea20000300800 */
[----:B------:R-:W-:-:S05]  /*283c0*/  LOP3.LUT R4, R2, 0x50, RZ, 0x3c, !PT ;  /* 0x0000005002047812 */ /* 0x000fca00078e3cff */
[----:B---3--:R0:W-:Y:S04]  /*283d0*/  STS.U16 [R4+UR5+0x8500], R26 ;  /* 0x0085001a04007988 */ /* 0x0081e80008000405 */
[----:B----4-:R1:W-:Y:S04]  /*283e0*/  STS.U16 [R4+UR5+0x8580], R29 ;  /* 0x0085801d04007988 */ /* 0x0103e80008000405 */
[----:B0-----:R-:W3:Y:S04]  /*283f0*/  LDL.LU R26, [R1+0x298] ;  /* 0x00029800011a7983 */ /* 0x001ee80000300800 */
[----:B-1----:R-:W4:Y:S04]  /*28400*/  LDL.LU R29, [R1+0x294] ;  /* 0x00029400011d7983 */ /* 0x002f280000300800 */
[----:B------:R-:W-:Y:S04]  /*28410*/  STS.U16 [R4+UR5+0x8d00], R21 ;  /* 0x008d001504007988 */ /* 0x000fe80008000405 */
[----:B------:R-:W-:Y:S04]  /*28420*/  STS.U16 [R4+UR5+0x8d80], R22 ;  /* 0x008d801604007988 */ /* 0x000fe80008000405 */
[----:B------:R-:W4:Y:S04]  /*28430*/  LDL.LU R12, [R1+0x25c] ;  /* 0x00025c00010c7983 */ /* 0x000f280000300800 */
[----:B------:R-:W4:Y:S04]  /*28440*/  LDL.LU R13, [R1+0x258] ;  /* 0x00025800010d7983 */ /* 0x000f280000300800 */
[----:B------:R0:W-:Y:S04]  /*28450*/  STS.U16 [R4+UR5+0x9500], R27 ;  /* 0x0095001b04007988 */ /* 0x0001e80008000405 */
[----:B------:R1:W-:Y:S04]  /*28460*/  STS.U16 [R4+UR5+0x9580], R23 ;  /* 0x0095801704007988 */ /* 0x0003e80008000405 */
        /* <DEDUP_REMOVED lines=9> */
[----:B--2---:R0:W-:Y:S04]  /*28500*/  STS.U16 [R4+UR5+0x9d00], R24 ;  /* 0x009d001804007988 */ /* 0x0041e80008000405 */
[----:B------:R-:W-:Y:S04]  /*28510*/  STS.U16 [R4+UR5+0x9d80], R6 ;  /* 0x009d800604007988 */ /* 0x000fe80008000405 */
[----:B------:R-:W-:Y:S04]  /*28520*/  STS.U16 [R4+UR5+0xa500], R5 ;  /* 0x00a5000504007988 */ /* 0x000fe80008000405 */
[----:B------:R-:W2:Y:S04]  /*28530*/  LDL.LU R22, [R1+0xe0] ;  /* 0x0000e00001167983 */ /* 0x000ea80000300800 */
[----:B------:R-:W-:Y:S04]  /*28540*/  STS.U16 [R4+UR5+0xa580], R7 ;  /* 0x00a5800704007988 */ /* 0x000fe80008000405 */
[----:B------:R-:W-:Y:S04]  /*28550*/  STS.U16 [R4+UR5+0xad00], R8 ;  /* 0x00ad000804007988 */ /* 0x000fe80008000405 */
[----:B------:R-:W-:Y:S04]  /*28560*/  STS.U16 [R4+UR5+0xad80], R9 ;  /* 0x00ad800904007988 */ /* 0x000fe80008000405 */
[----:B------:R-:W-:Y:S04]  /*28570*/  STS.U16 [R4+UR5+0xb500], R10 ;  /* 0x00b5000a04007988 */ /* 0x000fe80008000405 */
[----:B-1----:R-:W2:Y:S04]  /*28580*/  LDL.LU R23, [R1+0xdc] ;  /* 0x0000dc0001177983 */ /* 0x002ea80000300800 */
[----:B------:R-:W-:Y:S04]  /*28590*/  STS.U16 [R4+UR5+0xb580], R11 ;  /* 0x00b5800b04007988 */ /* 0x000fe80008000405 */
[----:B0-----:R-:W2:Y:S04]  /*285a0*/  LDL.LU R24, [R1+0x290] ;  /* 0x0002900001187983 */ /* 0x001ea80000300800 */
[----:B------:R-:W-:Y:S04]  /*285b0*/  STS.U16 [R4+UR5+0xbd00], R25 ;  /* 0x00bd001904007988 */ /* 0x000fe80008000405 */
[----:B------:R0:W-:Y:S01]  /*285c0*/  STS.U16 [R4+UR5+0xbd80], R0 ;  /* 0x00bd800004007988 */ /* 0x0001e20008000405 */
[----:B------:R-:W-:-:S03]  /*285d0*/  LOP3.LUT R3, R2, 0x60, RZ, 0x3c, !PT ;  /* 0x0000006002037812 */ /* 0x000fc600078e3cff */
[----:B0-----:R-:W2:Y:S04]  /*285e0*/  LDL.LU R0, [R1+0x42e8] ;  /* 0x0042e80001007983 */ /* 0x001ea80000300800 */
[----:B------:R-:W2:Y:S04]  /*285f0*/  LDL.LU R25, [R1+0x28c] ;  /* 0x00028c0001197983 */ /* 0x000ea80000300800 */
[----:B---3--:R0:W-:Y:S04]  /*28600*/  STS.U16 [R3+UR5+0x8600], R26 ;  /* 0x0086001a03007988 */ /* 0x0081e80008000405 */
[----:B----4-:R1:W-:Y:S04]  /*28610*/  STS.U16 [R3+UR5+0x8680], R29 ;  /* 0x0086801d03007988 */ /* 0x0103e80008000405 */
[----:B0-----:R-:W3:Y:S04]  /*28620*/  LDL.LU R26, [R1+0x254] ;  /* 0x00025400011a7983 */ /* 0x001ee80000300800 */
[----:B-1----:R-:W4:Y:S04]  /*28630*/  LDL.LU R29, [R1+0x250] ;  /* 0x00025000011d7983 */ /* 0x002f280000300800 */
        /* <DEDUP_REMOVED lines=8> */
[----:B------:R-:W-:Y:S04]  /*286c0*/  STS.U16 [R3+UR5+0xae00], R19 ;  /* 0x00ae001303007988 */ /* 0x000fe80008000405 */
[----:B------:R-:W-:Y:S04]  /*286d0*/  STS.U16 [R3+UR5+0xae80], R20 ;  /* 0x00ae801403007988 */ /* 0x000fe80008000405 */
[----:B0-----:R-:W4:Y:S04]  /*286e0*/  LDL.LU R27, [R1+0x218] ;  /* 0x00021800011b7983 */ /* 0x001f280000300800 */
[----:B------:R-:W4:Y:S04]  /*286f0*/  LDL.LU R28, [R1+0x214] ;  /* 0x00021400011c7983 */ /* 0x000f280000300800 */
[----:B--2---:R0:W-:Y:S04]  /*28700*/  STS.U16 [R3+UR5+0xb600], R0 ;  /* 0x00b6000003007988 */ /* 0x0041e80008000405 */
[----:B------:R-:W-:Y:S04]  /*28710*/  STS.U16 [R3+UR5+0xb680], R21 ;  /* 0x00b6801503007988 */ /* 0x000fe80008000405 */
[----:B------:R-:W-:Y:S04]  /*28720*/  STS.U16 [R3+UR5+0xbe00], R22 ;  /* 0x00be001603007988 */ /* 0x000fe80008000405 */
[----:B------:R1:W-:Y:S01]  /*28730*/  STS.U16 [R3+UR5+0xbe80], R23 ;  /* 0x00be801703007988 */ /* 0x0003e20008000405 */
[----:B0-----:R-:W-:-:S03]  /*28740*/  LOP3.LUT R0, R2, 0x70, RZ, 0x3c, !PT ;  /* 0x0000007002007812 */ /* 0x001fc600078e3cff */
[----:B-1----:R-:W2:Y:S04]  /*28750*/  LDL.LU R3, [R1+0x1d8] ;  /* 0x0001d80001037983 */ /* 0x002ea80000300800 */
[----:B------:R-:W2:Y:S04]  /*28760*/  LDL.LU R6, [R1+0x1d4] ;  /* 0x0001d40001067983 */ /* 0x000ea80000300800 */
[----:B------:R-:W2:Y:S04]  /*28770*/  LDL.LU R4, [R1+0x198] ;  /* 0x0001980001047983 */ /* 0x000ea80000300800 */
[----:B------:R-:W2:Y:S04]  /*28780*/  LDL.LU R5, [R1+0x194] ;  /* 0x0001940001057983 */ /* 0x000ea80000300800 */
[----:B------:R-:W2:Y:S04]  /*28790*/  LDL.LU R7, [R1+0x158] ;  /* 0x0001580001077983 */ /* 0x000ea80000300800 */
[----:B------:R-:W2:Y:S04]  /*287a0*/  LDL.LU R8, [R1+0x154] ;  /* 0x0001540001087983 */ /* 0x000ea80000300800 */
[----:B------:R-:W2:Y:S04]  /*287b0*/  LDL.LU R9, [R1+0x118] ;  /* 0x0001180001097983 */ /* 0x000ea80000300800 */
[----:B------:R-:W2:Y:S04]  /*287c0*/  LDL.LU R10, [R1+0x114] ;  /* 0x00011400010a7983 */ /* 0x000ea80000300800 */
[----:B------:R-:W-:Y:S04]  /*287d0*/  STS.U16 [R0+UR5+0x8700], R24 ;  /* 0x0087001800007988 */ /* 0x000fe80008000405 */
[----:B------:R-:W2:Y:S04]  /*287e0*/  LDL.LU R11, [R1+0xd8] ;  /* 0x0000d800010b7983 */ /* 0x000ea80000300800 */
[----:B------:R-:W2:Y:S04]  /*287f0*/  LDL.LU R12, [R1+0xd4] ;  /* 0x0000d400010c7983 */ /* 0x000ea80000300800 */
[----:B------:R-:W-:Y:S04]  /*28800*/  STS.U16 [R0+UR5+0x8780], R25 ;  /* 0x0087801900007988 */ /* 0x000fe80008000405 */
[----:B------:R-:W2:Y:S04]  /*28810*/  LDL.LU R13, [R1+0xd0] ;  /* 0x0000d000010d7983 */ /* 0x000ea80000300800 */
[----:B------:R-:W2:Y:S04]  /*28820*/  LDL.LU R14, [R1+0xcc] ;  /* 0x0000cc00010e7983 */ /* 0x000ea80000300800 */
[----:B---3--:R-:W-:Y:S04]  /*28830*/  STS.U16 [R0+UR5+0x8f00], R26 ;  /* 0x008f001a00007988 */ /* 0x008fe80008000405 */
[----:B----4-:R0:W-:Y:S04]  /*28840*/  STS.U16 [R0+UR5+0x8f80], R29 ;  /* 0x008f801d00007988 */ /* 0x0101e80008000405 */
[----:B0-----:R-:W3:Y:S04]  /*28850*/  LDL.LU R29, [R1+0xc8] ;  /* 0x0000c800011d7983 */ /* 0x001ee80000300800 */
        /* <DEDUP_REMOVED lines=12> */
[----:B------:R0:W-:Y:S04]  /*28920*/  STS.U16 [R0+UR5+0x9700], R27 ;  /* 0x0097001b00007988 */ /* 0x0001e80008000405 */
[----:B------:R-:W-:Y:S04]  /*28930*/  STS.U16 [R0+UR5+0x9780], R28 ;  /* 0x0097801c00007988 */ /* 0x000fe80008000405 */
[----:B0-----:R-:W4:Y:S04]  /*28940*/  LDL.LU R27, [R1+0x94] ;  /* 0x00009400011b7983 */ /* 0x001f280000300800 */
[----:B------:R-:W-:Y:S04]  /*28950*/  STL [R1+0x3f90], R0 ;  /* 0x003f900001007387 */ /* 0x000fe80000100800 */
[----:B------:R-:W-:Y:S04]  /*28960*/  STL [R1+0x426c], R0 ;  /* 0x00426c0001007387 */ /* 0x000fe80000100800 */
[----:B------:R-:W-:Y:S04]  /*28970*/  STL [R1+0x42dc], R0 ;  /* 0x0042dc0001007387 */ /* 0x000fe80000100800 */
[----:B--2---:R-:W-:Y:S04]  /*28980*/  STS.U16 [R0+UR5+0x9f00], R3 ;  /* 0x009f000300007988 */ /* 0x004fe80008000405 */
[----:B------:R-:W-:Y:S04]  /*28990*/  STS.U16 [R0+UR5+0x9f80], R6 ;  /* 0x009f800600007988 */ /* 0x000fe80008000405 */
        /* <DEDUP_REMOVED lines=8> */
[----:B---3--:R0:W-:Y:S04]  /*28a20*/  STS.U16 [R2+UR5+0x800], R29 ;  /* 0x0008001d02007988 */ /* 0x0081e80008000405 */
[----:B0-----:R-:W2:Y:S04]  /*28a30*/  LDL.LU R29, [R1+0x90] ;  /* 0x00009000011d7983 */ /* 0x001ea80000300800 */
[----:B------:R-:W3:Y:S04]  /*28a40*/  LDL.LU R0, [R1+0x84] ;  /* 0x0000840001007983 */ /* 0x000ee80000300800 */
[----:B---3--:R0:W-:Y:S04]  /*28a50*/  STL [R1+0x42e0], R0 ;  /* 0x0042e00001007387 */ /* 0x0081e80000100800 */
[----:B0-----:R-:W3:Y:S04]  /*28a60*/  LDL.LU R0, [R1+0x88] ;  /* 0x0000880001007983 */ /* 0x001ee80000300800 */
[----:B------:R-:W-:Y:S04]  /*28a70*/  STS.U16 [R2+UR5], R13 ;  /* 0x0000000d02007988 */ /* 0x000fe80008000405 */
[----:B------:R-:W-:Y:S04]  /*28a80*/  STS.U16 [R2+UR5+0x400], R14 ;  /* 0x0004000e02007988 */ /* 0x000fe80008000405 */
[----:B----4-:R-:W-:Y:S04]  /*28a90*/  STS.U16 [R2+UR5+0xc00], R15 ;  /* 0x000c000f02007988 */ /* 0x010fe80008000405 */
[----:B------:R-:W-:Y:S04]  /*28aa0*/  STS.U16 [R2+UR5+0x1000], R16 ;  /* 0x0010001002007988 */ /* 0x000fe80008000405 */
[----:B------:R-:W-:Y:S04]  /*28ab0*/  STS.U16 [R2+UR5+0x1400], R17 ;  /* 0x0014001102007988 */ /* 0x000fe80008000405 */
[----:B------:R-:W-:Y:S04]  /*28ac0*/  STS.U16 [R2+UR5+0x1800], R18 ;  /* 0x0018001202007988 */ /* 0x000fe80008000405 */
[----:B------:R-:W-:Y:S04]  /*28ad0*/  STS.U16 [R2+UR5+0x1c00], R19 ;  /* 0x001c001302007988 */ /* 0x000fe80008000405 */
[----:B------:R-:W-:Y:S04]  /*28ae0*/  STS.U16 [R2+UR5+0x2000], R20 ;  /* 0x0020001402007988 */ /* 0x000fe80008000405 */
[----:B------:R-:W-:Y:S04]  /*28af0*/  STS.U16 [R2+UR5+0x2400], R21 ;  /* 0x0024001502007988 */ /* 0x000fe80008000405 */
[----:B---3--:R0:W-:Y:S04]  /*28b00*/  STL [R1+0x42e4], R0 ;  /* 0x0042e40001007387 */ /* 0x0081e80000100800 */
        /* <DEDUP_REMOVED lines=19> */
[----:B------:R-:W4:Y:S04]  /*28c40*/  LDL.LU R21, [R1+0x2c] ;  /* 0x00002c0001157983 */ /* 0x000f280000300800 */
[----:B------:R1:W-:Y:S04]  /*28c50*/  STS.U16 [R2+UR5+0x2c00], R23 ;  /* 0x002c001702007988 */ /* 0x0003e80008000405 */
[----:B------:R0:W-:Y:S04]  /*28c60*/  STS.U16 [R2+UR5+0x3000], R24 ;  /* 0x0030001802007988 */ /* 0x0001e80008000405 */
[----:B------:R0:W-:Y:S04]  /*28c70*/  STS.U16 [R2+UR5+0x3400], R25 ;  /* 0x0034001902007988 */ /* 0x0001e80008000405 */
[----:B------:R1:W-:Y:S04]  /*28c80*/  STS.U16 [R2+UR5+0x3800], R26 ;  /* 0x0038001a02007988 */ /* 0x0003e80008000405 */
[----:B------:R2:W-:Y:S04]  /*28c90*/  STS.U16 [R2+UR5+0x3c00], R27 ;  /* 0x003c001b02007988 */ /* 0x0005e80008000405 */
[----:B0-----:R-:W4:Y:S04]  /*28ca0*/  LDL.LU R22, [R1+0x28] ;  /* 0x0000280001167983 */ /* 0x001f280000300800 */
[----:B-1----:R-:W4:Y:S04]  /*28cb0*/  LDL.LU R23, [R1+0x24] ;  /* 0x0000240001177983 */ /* 0x002f280000300800 */
[----:B------:R-:W4:Y:S04]  /*28cc0*/  LDL.LU R24, [R1+0x20] ;  /* 0x0000200001187983 */ /* 0x000f280000300800 */
[----:B------:R-:W4:Y:S04]  /*28cd0*/  LDL.LU R25, [R1+0x1c] ;  /* 0x00001c0001197983 */ /* 0x000f280000300800 */
[----:B------:R-:W4:Y:S04]  /*28ce0*/  LDL.LU R26, [R1+0x18] ;  /* 0x00001800011a7983 */ /* 0x000f280000300800 */
[----:B--2---:R0:W-:Y:S04]  /*28cf0*/  STS.U16 [R2+UR5+0x4000], R29 ;  /* 0x0040001d02007988 */ /* 0x0041e80008000405 */
[----:B------:R-:W2:Y:S04]  /*28d00*/  LDL.LU R27, [R1+0x14] ;  /* 0x00001400011b7983 */ /* 0x000ea80000300800 */
[----:B0-----:R-:W2:Y:S04]  /*28d10*/  LDL.LU R29, [R1+0x10] ;  /* 0x00001000011d7983 */ /* 0x001ea80000300800 */
[----:B------:R-:W2:Y:S04]  /*28d20*/  LDL.LU R4, [R1+0x8] ;  /* 0x0000080001047983 */ /* 0x000ea80000300800 */
[----:B------:R-:W2:Y:S04]  /*28d30*/  LDL.LU R5, [R1+0x4] ;  /* 0x0000040001057983 */ /* 0x000ea80000300800 */
[----:B---3--:R0:W-:Y:S04]  /*28d40*/  STS.U16 [R2+UR5+0x4400], R0 ;  /* 0x0044000002007988 */ /* 0x0081e80008000405 */
[----:B0-----:R-:W3:Y:S04]  /*28d50*/  LDL.LU R0, [R1+0x42e4] ;  /* 0x0042e40001007983 */ /* 0x001ee80000300800 */
[----:B---3--:R0:W-:Y:S04]  /*28d60*/  STS.U16 [R2+UR5+0x4800], R0 ;  /* 0x0048000002007988 */ /* 0x0081e80008000405 */
[----:B0-----:R-:W3:Y:S04]  /*28d70*/  LDL.LU R0, [R1+0x42e0] ;  /* 0x0042e00001007983 */ /* 0x001ee80000300800 */
[----:B----4-:R-:W-:Y:S04]  /*28d80*/  STS.U16 [R2+UR5+0x5000], R28 ;  /* 0x0050001c02007988 */ /* 0x010fe80008000405 */
[----:B------:R-:W-:Y:S04]  /*28d90*/  STS.U16 [R2+UR5+0x5400], R3 ;  /* 0x0054000302007988 */ /* 0x000fe80008000405 */
[----:B------:R-:W-:Y:S04]  /*28da0*/  STS.U16 [R2+UR5+0x5800], R6 ;  /* 0x0058000602007988 */ /* 0x000fe80008000405 */
[----:B------:R-:W-:Y:S04]  /*28db0*/  STS.U16 [R2+UR5+0x5c00], R7 ;  /* 0x005c000702007988 */ /* 0x000fe80008000405 */
[----:B------:R-:W-:Y:S04]  /*28dc0*/  STS.U16 [R2+UR5+0x6000], R8 ;  /* 0x0060000802007988 */ /* 0x000fe80008000405 */
[----:B---3--:R0:W-:Y:S04]  /*28dd0*/  STS.U16 [R2+UR5+0x4c00], R0 ;  /* 0x004c000002007988 */ /* 0x0081e80008000405 */
[----:B0-----:R-:W3:Y:S04]  /*28de0*/  LDL.LU R0, [R1+0x42dc] ;  /* 0x0042dc0001007983 */ /* 0x001ee80000300800 */
[----:B------:R-:W4:Y:S04]  /*28df0*/  LDL.LU R28, [R1+0x42d8] ;  /* 0x0042d800011c7983 */ /* 0x000f280000300800 */
[----:B------:R-:W2:Y:S04]  /*28e00*/  LDL.LU R3, [R1+0x42d4] ;  /* 0x0042d40001037983 */ /* 0x000ea80000300800 */
[----:B------:R-:W3:Y:S04]  /*28e10*/  LDL.LU R6, [R1+0x42d0] ;  /* 0x0042d00001067983 */ /* 0x000ee80000300800 */
[----:B------:R-:W3:Y:S04]  /*28e20*/  LDL.LU R7, [R1+0x42cc] ;  /* 0x0042cc0001077983 */ /* 0x000ee80000300800 */
[----:B------:R-:W3:Y:S04]  /*28e30*/  LDL.LU R8, [R1+0x42c8] ;  /* 0x0042c80001087983 */ /* 0x000ee80000300800 */
[----:B------:R0:W-:Y:S04]  /*28e40*/  STS.U16 [R2+UR5+0x6400], R9 ;  /* 0x0064000902007988 */ /* 0x0001e80008000405 */
[----:B------:R1:W-:Y:S04]  /*28e50*/  STS.U16 [R2+UR5+0x6800], R10 ;  /* 0x0068000a02007988 */ /* 0x0003e80008000405 */
[----:B------:R0:W-:Y:S04]  /*28e60*/  STS.U16 [R2+UR5+0x6c00], R11 ;  /* 0x006c000b02007988 */ /* 0x0001e80008000405 */
[----:B------:R0:W-:Y:S04]  /*28e70*/  STS.U16 [R2+UR5+0x7000], R12 ;  /* 0x0070000c02007988 */ /* 0x0001e80008000405 */
[----:B------:R1:W-:Y:S04]  /*28e80*/  STS.U16 [R2+UR5+0x7400], R13 ;  /* 0x0074000d02007988 */ /* 0x0003e80008000405 */
[----:B------:R1:W-:Y:S04]  /*28e90*/  STS.U16 [R2+UR5+0x7800], R14 ;  /* 0x0078000e02007988 */ /* 0x0003e80008000405 */
[----:B0-----:R-:W3:Y:S04]  /*28ea0*/  LDL.LU R9, [R1+0x42c4] ;  /* 0x0042c40001097983 */ /* 0x001ee80000300800 */
[----:B-1----:R-:W3:Y:S04]  /*28eb0*/  LDL.LU R10, [R1+0x42c0] ;  /* 0x0042c000010a7983 */ /* 0x002ee80000300800 */
[----:B------:R-:W3:Y:S04]  /*28ec0*/  LDL.LU R11, [R1+0x42bc] ;  /* 0x0042bc00010b7983 */ /* 0x000ee80000300800 */
[----:B------:R-:W4:Y:S04]  /*28ed0*/  LDL.LU R12, [R1+0x42b8] ;  /* 0x0042b800010c7983 */ /* 0x000f280000300800 */
[----:B------:R-:W3:Y:S04]  /*28ee0*/  LDL.LU R13, [R1+0x42b4] ;  /* 0x0042b400010d7983 */ /* 0x000ee80000300800 */
[----:B------:R-:W3:Y:S04]  /*28ef0*/  LDL.LU R14, [R1+0x42b0] ;  /* 0x0042b000010e7983 */ /* 0x000ee80000300800 */
[----:B------:R0:W-:Y:S04]  /*28f00*/  STS.U16 [R2+UR5+0x7c00], R15 ;  /* 0x007c000f02007988 */ /* 0x0001e80008000405 */
[----:B0-----:R-:W3:Y:S04]  /*28f10*/  LDL.LU R15, [R1+0x42ac] ;  /* 0x0042ac00010f7983 */ /* 0x001ee80000300800 */
[----:B------:R-:W3:Y:S04]  /*28f20*/  LDL.LU R2, [R1+0xc] ;  /* 0x00000c0001027983 */ /* 0x000ee80000300800 */
[----:B--2---:R0:W-:Y:S04]  /*28f30*/  STS.U16 [R3+UR5+0x80], R16 ;  /* 0x0000801003007988 */ /* 0x0041e80008000405 */
[----:B------:R1:W-:Y:S04]  /*28f40*/  STS.U16 [R3+UR5+0x480], R17 ;  /* 0x0004801103007988 */ /* 0x0003e80008000405 */
[----:B------:R2:W-:Y:S04]  /*28f50*/  STS.U16 [R3+UR5+0x880], R18 ;  /* 0x0008801203007988 */ /* 0x0005e80008000405 */
[----:B------:R0:W-:Y:S04]  /*28f60*/  STS.U16 [R3+UR5+0xc80], R19 ;  /* 0x000c801303007988 */ /* 0x0001e80008000405 */
[----:B------:R1:W-:Y:S04]  /*28f70*/  STS.U16 [R3+UR5+0x1080], R20 ;  /* 0x0010801403007988 */ /* 0x0003e80008000405 */
[----:B------:R2:W-:Y:S04]  /*28f80*/  STS.U16 [R3+UR5+0x1480], R21 ;  /* 0x0014801503007988 */ /* 0x0005e80008000405 */
[----:B0-----:R-:W4:Y:S04]  /*28f90*/  LDL.LU R16, [R1+0x42a8] ;  /* 0x0042a80001107983 */ /* 0x001f280000300800 */
[----:B-1----:R-:W4:Y:S04]  /*28fa0*/  LDL.LU R17, [R1+0x42a4] ;  /* 0x0042a40001117983 */ /* 0x002f280000300800 */
[----:B--2---:R-:W2:Y:S04]  /*28fb0*/  LDL.LU R18, [R1+0x42a0] ;  /* 0x0042a00001127983 */ /* 0x004ea80000300800 */
[----:B------:R-:W2:Y:S04]  /*28fc0*/  LDL.LU R19, [R1+0x429c] ;  /* 0x00429c0001137983 */ /* 0x000ea80000300800 */
[----:B------:R-:W2:Y:S04]  /*28fd0*/  LDL.LU R20, [R1+0x4298] ;  /* 0x0042980001147983 */ /* 0x000ea80000300800 */
[----:B------:R-:W2:Y:S04]  /*28fe0*/  LDL.LU R21, [R1+0x4294] ;  /* 0x0042940001157983 */ /* 0x000ea80000300800 */
[----:B------:R0:W-:Y:S04]  /*28ff0*/  STS.U16 [R3+UR5+0x1880], R22 ;  /* 0x0018801603007988 */ /* 0x0001e80008000405 */
[----:B------:R1:W-:Y:S04]  /*29000*/  STS.U16 [R3+UR5+0x1c80], R23 ;  /* 0x001c801703007988 */ /* 0x0003e80008000405 */
[----:B------:R0:W-:Y:S04]  /*29010*/  STS.U16 [R3+UR5+0x2080], R24 ;  /* 0x0020801803007988 */ /* 0x0001e80008000405 */
[----:B------:R0:W-:Y:S04]  /*29020*/  STS.U16 [R3+UR5+0x2480], R25 ;  /* 0x0024801903007988 */ /* 0x0001e80008000405 */
[----:B------:R1:W-:Y:S04]  /*29030*/  STS.U16 [R3+UR5+0x2880], R26 ;  /* 0x0028801a03007988 */ /* 0x0003e80008000405 */
[----:B------:R3:W-:Y:S04]  /*29040*/  STS.U16 [R3+UR5+0x2c80], R27 ;  /* 0x002c801b03007988 */ /* 0x0007e80008000405 */
[----:B0-----:R-:W2:Y:S04]  /*29050*/  LDL.LU R22, [R1+0x4290] ;  /* 0x0042900001167983 */ /* 0x001ea80000300800 */
[----:B-1----:R-:W2:Y:S04]  /*29060*/  LDL.LU R23, [R1+0x428c] ;  /* 0x00428c0001177983 */ /* 0x002ea80000300800 */
[----:B------:R-:W2:Y:S04]  /*29070*/  LDL.LU R24, [R1+0x4288] ;  /* 0x0042880001187983 */ /* 0x000ea80000300800 */
[----:B------:R-:W2:Y:S04]  /*29080*/  LDL.LU R25, [R1+0x4284] ;  /* 0x0042840001197983 */ /* 0x000ea80000300800 */
[----:B------:R-:W2:Y:S04]  /*29090*/  LDL.LU R26, [R1+0x4280] ;  /* 0x00428000011a7983 */ /* 0x000ea80000300800 */
[----:B---3--:R-:W3:Y:S04]  /*290a0*/  LDL.LU R27, [R1+0x427c] ;  /* 0x00427c00011b7983 */ /* 0x008ee80000300800 */
[----:B------:R0:W-:Y:S04]  /*290b0*/  STS.U16 [R3+UR5+0x3080], R29 ;  /* 0x0030801d03007988 */ /* 0x0001e80008000405 */
[----:B0-----:R-:W2:Y:S04]  /*290c0*/  LDL.LU R29, [R1+0x4278] ;  /* 0x00427800011d7983 */ /* 0x001ea80000300800 */
[----:B------:R-:W-:Y:S04]  /*290d0*/  STS.U16 [R3+UR5+0x3480], R2 ;  /* 0x0034800203007988 */ /* 0x000fe80008000405 */
[----:B------:R-:W-:Y:S04]  /*290e0*/  STS.U16 [R3+UR5+0x3880], R4 ;  /* 0x0038800403007988 */ /* 0x000fe80008000405 */
[----:B------:R-:W-:Y:S01]  /*290f0*/  STS.U16 [R3+UR5+0x3c80], R5 ;  /* 0x003c800503007988 */ /* 0x000fe20008000405 */
[----:B------:R-:W-:-:S03]  /*29100*/  PRMT R0, RZ, 0x7610, R0 ;  /* 0x00007610ff007816 */ /* 0x000fc60000000000 */
[----:B--2---:R0:W-:Y:S04]  /*29110*/  STS.U16 [R3+UR5+0x4080], R29 ;  /* 0x0040801d03007988 */ /* 0x0041e80008000405 */
[----:B0-----:R-:W2:Y:S04]  /*29120*/  LDL.LU R29, [R1+0x4274] ;  /* 0x00427400011d7983 */ /* 0x001ea80000300800 */
[----:B------:R-:W2:Y:S04]  /*29130*/  LDL R5, [R1+0x1314] ;  /* 0x0013140001057983 */ /* 0x000ea80000100800 */
[----:B------:R-:W2:Y:S04]  /*29140*/  LDL R4, [R1+0x19e4] ;  /* 0x0019e40001047983 */ /* 0x000ea80000100800 */
[----:B---3--:R-:W-:Y:S04]  /*29150*/  STS.U16 [R3+UR5+0x4480], R27 ;  /* 0x0044801b03007988 */ /* 0x008fe80008000405 */
[----:B------:R-:W-:Y:S04]  /*29160*/  STS.U16 [R3+UR5+0x4880], R26 ;  /* 0x0048801a03007988 */ /* 0x000fe80008000405 */
[----:B------:R-:W-:Y:S04]  /*29170*/  STL [R1+0x4010], R27 ;  /* 0x0040101b01007387 */ /* 0x000fe80000100800 */
        /* <DEDUP_REMOVED lines=12> */
[----:B--2---:R-:W2:Y:S04]  /*29240*/  @!P0 LDG.E.U16 R0, desc[UR8][R4.64] ;  /* 0x0000000804008981 */ /* 0x004ea8000c1e1500 */
[----:B------:R-:W-:Y:S04]  /*29250*/  STS.U16 [R3+UR5+0x6480], R19 ;  /* 0x0064801303007988 */ /* 0x000fe80008000405 */
[----:B------:R-:W-:Y:S04]  /*29260*/  STL [R1+0x402c], R27 ;  /* 0x00402c1b01007387 */ /* 0x000fe80000100800 */
[----:B------:R-:W-:Y:S04]  /*29270*/  STS.U16 [R3+UR5+0x6880], R18 ;  /* 0x0068801203007988 */ /* 0x000fe80008000405 */
[----:B------:R-:W-:Y:S04]  /*29280*/  STL [R1+0x4030], R27 ;  /* 0x0040301b01007387 */ /* 0x000fe80000100800 */
[----:B----4-:R-:W-:Y:S04]  /*29290*/  STS.U16 [R3+UR5+0x6c80], R17 ;  /* 0x006c801103007988 */ /* 0x010fe80008000405 */
[----:B------:R-:W-:Y:S04]  /*292a0*/  STL [R1+0x4034], R27 ;  /* 0x0040341b01007387 */ /* 0x000fe80000100800 */
[----:B------:R-:W-:Y:S04]  /*292b0*/  STS.U16 [R3+UR5+0x7080], R16 ;  /* 0x0070801003007988 */ /* 0x000fe80008000405 */
[----:B------:R-:W-:Y:S04]  /*292c0*/  STL [R1+0x4038], R27 ;  /* 0x0040381b01007387 */ /* 0x000fe80000100800 */
[----:B------:R-:W-:Y:S04]  /*292d0*/  STS.U16 [R3+UR5+0x7480], R15 ;  /* 0x0074800f03007988 */ /* 0x000fe80008000405 */
[----:B------:R-:W-:Y:S04]  /*292e0*/  STL [R1+0x403c], R27 ;  /* 0x00403c1b01007387 */ /* 0x000fe80000100800 */
[----:B------:R-:W-:Y:S04]  /*292f0*/  STS.U16 [R3+UR5+0x7880], R14 ;  /* 0x0078800e03007988 */ /* 0x000fe80008000405 */
[----:B------:R-:W-:Y:S04]  /*29300*/  STL [R1+0x4040], R27 ;  /* 0x0040401b01007387 */ /* 0x000fe80000100800 */
[----:B------:R0:W-:Y:S04]  /*29310*/  STS.U16 [R3+UR5+0x7c80], R13 ;  /* 0x007c800d03007988 */ /* 0x0001e80008000405 */
        /* <DEDUP_REMOVED lines=10> */
[----:B0-----:R-:W3:Y:S04]  /*293c0*/  LDL.LU R3, [R1+0x1ad8] ;  /* 0x001ad80001037983 */ /* 0x001ee80000300800 */
[----:B------:R-:W-:Y:S04]  /*293d0*/  STS.U16 [R28+UR5+0x1500], R7 ;  /* 0x001500071c007988 */ /* 0x000fe80008000405 */
[----:B------:R-:W4:Y:S04]  /*293e0*/  LDL.LU R2, [R1+0x1ae0] ;  /* 0x001ae00001027983 */ /* 0x000f280000300800 */
[----:B------:R0:W-:Y:S04]  /*293f0*/  STS.U16 [R28+UR5+0x1900], R6 ;  /* 0x001900061c007988 */ /* 0x0001e80008000405 */
[----:B0-----:R-:W3:Y:S04]  /*29400*/  LDL.LU R28, [R1+0x4270] ;  /* 0x00427000011c7983 */ /* 0x001ee80000300800 */
[----:B--2---:R0:W-:Y:S04]  /*29410*/  STL [R1+0x298], R0 ;  /* 0x0002980001007387 */ /* 0x0041e80000100800 */
[----:B0-----:R-:W2:Y:S04]  /*29420*/  LDL.LU R0, [R1+0x426c] ;  /* 0x00426c0001007983 */ /* 0x001ea80000300800 */
[----:B------:R-:W2:Y:S04]  /*29430*/  LDL R4, [R1+0x1310] ;  /* 0x0013100001047983 */ /* 0x000ea80000100800 */
[----:B------:R-:W2:Y:S01]  /*29440*/  LDL R5, [R1+0x19e0] ;  /* 0x0019e00001057983 */ /* 0x000ea20000100800 */
[----:B---3--:R-:W-:-:S02]  /*29450*/  PRMT R28, RZ, 0x7610, R28 ;  /* 0x00007610ff1c7816 */ /* 0x008fc4000000001c */
[----:B--2---:R-:W-:-:S04]  /*29460*/  @!P0 LOP3.LUT R5, R5, R4, RZ, 0x3c, !PT ;  /* 0x0000000405058212 */ /* 0x004fc800078e3cff */
        /* <DEDUP_REMOVED lines=888> */
[----:B------:R-:W3:Y:S02]  /*2cbf0*/  LDL R5, [R1+0x1594] ;  /* 0x0015940001057983 */ /* 0x000ee40000100800 */
[----:B---3--:R-:W-:-:S02]  /*2cc00*/  @!P0 LOP3.LUT R5, R5, R4, RZ, 0x3c, !PT ;  /* 0x0000000405058212 */ /* 0x008fc400078e3cff */
[----:B--2---:R-:W-:Y:S02]  /*2cc10*/  PRMT R28, RZ, 0x7610, R28 ;  /* 0x00007610ff1c7816 */ /* 0x004fe4000000001c */
        /* <DEDUP_REMOVED lines=245> */
[----:B------:R0:W3:Y:S04]  /*2db70*/  @!P0 LDG.E.U16 R0, desc[UR8][R4.64] ;  /* 0x0000000804008981 */ /* 0x0000e8000c1e1500 */
[----:B------:R-:W0:Y:S04]  /*2db80*/  LDL R4, [R1+0x1460] ;  /* 0x0014600001047983 */ /* 0x000e280000100800 */
[----:B------:R-:W0:Y:S01]  /*2db90*/  LDL R5, [R1+0x1464] ;  /* 0x0014640001057983 */ /* 0x000e220000100800 */
[----:B--2---:R-:W-:Y:S02]  /*2dba0*/  PRMT R28, RZ, 0x7610, R28 ;  /* 0x00007610ff1c7816 */ /* 0x004fe4000000001c */
[----:B0-----:R-:W-:-:S04]  /*2dbb0*/  @!P0 LOP3.LUT R5, R5, R4, RZ, 0x3c, !PT ;  /* 0x0000000405058212 */ /* 0x001fc800078e3cff */
[----:B------:R-:W-:-:S04]  /*2dbc0*/  @!P0 LOP3.LUT R4, R5, R4, RZ, 0x3c, !PT ;  /* 0x0000000405048212 */ /* 0x000fc800078e3cff */
[----:B------:R-:W-:-:S05]  /*2dbd0*/  @!P0 LOP3.LUT R5, R5, R4, RZ, 0x3c, !PT ;  /* 0x0000000405058212 */ /* 0x000fca00078e3cff */
[----:B------:R-:W2:Y:S04]  /*2dbe0*/  @!P0 LDG.E.U16 R28, desc[UR8][R4.64] ;  /* 0x00000008041c8981 */ /* 0x000ea8000c1e1500 */
[----:B---3--:R-:W-:Y:S04]  /*2dbf0*/  STL [R1+0x3fd8], R0 ;  /* 0x003fd80001007387 */ /* 0x008fe80000100800 */
        /* <DEDUP_REMOVED lines=17> */
[----:B------:R0:W2:Y:S04]  /*2dd10*/  @!P0 LDG.E.U16 R28, desc[UR8][R4.64] ;  /* 0x00000008041c8981 */ /* 0x0000a8000c1e1500 */
[----:B------:R-:W0:Y:S04]  /*2dd20*/  LDL R4, [R1+0x1438] ;  /* 0x0014380001047983 */ /* 0x000e280000100800 */
[----:B------:R-:W0:Y:S01]  /*2dd30*/  LDL R5, [R1+0x143c] ;  /* 0x00143c0001057983 */ /* 0x000e220000100800 */
[----:B------:R-:W-:Y:S02]  /*2dd40*/  PRMT R29, RZ, 0x7610, R29 ;  /* 0x00007610ff1d7816 */ /* 0x000fe4000000001d */
[----:B0-----:R-:W-:-:S04]  /*2dd50*/  @!P0 LOP3.LUT R5, R5, R4, RZ, 0x3c, !PT ;  /* 0x0000000405058212 */ /* 0x001fc800078e3cff */
[----:B------:R-:W-:-:S04]  /*2dd60*/  @!P0 LOP3.LUT R4, R5, R4, RZ, 0x3c, !PT ;  /* 0x0000000405048212 */ /* 0x000fc800078e3cff */
[----:B------:R-:W-:-:S05]  /*2dd70*/  @!P0 LOP3.LUT R5, R5, R4, RZ, 0x3c, !PT ;  /* 0x0000000405058212 */ /* 0x000fca00078e3cff */
[----:B------:R-:W3:Y:S04]  /*2dd80*/  @!P0 LDG.E.U16 R29, desc[UR8][R4.64] ;  /* 0x00000008041d8981 */ /* 0x000ee8000c1e1500 */
[----:B--2---:R-:W-:Y:S04]  /*2dd90*/  STL [R1+0x3f80], R28 ;  /* 0x003f801c01007387 */ /* 0x004fe80000100800 */
[----:B---3--:R0:W-:Y:S04]  /*2dda0*/  STL [R1+0x8c], R29 ;  /* 0x00008c1d01007387 */ /* 0x0081e80000100800 */
        /* <DEDUP_REMOVED lines=178> */
[----:B------:R-:W-:Y:S02]  /*2e8d0*/  PRMT R28, RZ, 0x7610, R28 ;  /* 0x00007610ff1c7816 */ /* 0x000fe4000000001c */
[----:B0-----:R-:W-:-:S04]  /*2e8e0*/  @!P0 LOP3.LUT R5, R5, R4, RZ, 0x3c, !PT ;  /* 0x0000000405058212 */ /* 0x001fc800078e3cff */
[----:B------:R-:W-:-:S04]  /*2e8f0*/  @!P0 LOP3.LUT R4, R5, R4, RZ, 0x3c, !PT ;  /* 0x0000000405048212 */ /* 0x000fc800078e3cff */
[----:B------:R-:W-:Y:S01]  /*2e900*/  @!P0 LOP3.LUT R5, R5, R4, RZ, 0x3c, !PT ;  /* 0x0000000405058212 */ /* 0x000fe200078e3cff */
[----:B---3--:R0:W-:Y:S04]  /*2e910*/  STL [R1+0x3fdc], R29 ;  /* 0x003fdc1d01007387 */ /* 0x0081e80000100800 */
[----:B------:R1:W3:Y:S04]  /*2e920*/  @!P0 LDG.E.U16 R28, desc[UR8][R4.64] ;  /* 0x00000008041c8981 */ /* 0x0002e8000c1e1500 */
[----:B------:R-:W1:Y:S04]  /*2e930*/  LDL R4, [R1+0x133c] ;  /* 0x00133c0001047983 */ /* 0x000e680000100800 */
[----:B------:R-:W1:Y:S01]  /*2e940*/  LDL R5, [R1+0x19f4] ;  /* 0x0019f40001057983 */ /* 0x000e620000100800 */
[----:B0-----:R-:W-:-:S02]  /*2e950*/  PRMT R29, RZ, 0x7610, R29 ;  /* 0x00007610ff1d7816 */ /* 0x001fc4000000001d */
[----:B-1----:R-:W-:-:S04]  /*2e960*/  @!P0 LOP3.LUT R5, R5, R4, RZ, 0x3c, !PT ;  /* 0x0000000405058212 */ /* 0x002fc800078e3cff */
[----:B------:R-:W-:-:S04]  /*2e970*/  @!P0 LOP3.LUT R4, R5, R4, RZ, 0x3c, !PT ;  /* 0x0000000405048212 */ /* 0x000fc800078e3cff */
[----:B------:R-:W-:Y:S01]  /*2e980*/  @!P0 LOP3.LUT R5, R5, R4, RZ, 0x3c, !PT ;  /* 0x0000000405058212 */ /* 0x000fe200078e3cff */
[----:B---3--:R-:W-:Y:S04]  /*2e990*/  STL [R1+0x3fb8], R28 ;  /* 0x003fb81c01007387 */ /* 0x008fe80000100800 */
[----:B------:R0:W3:Y:S04]  /*2e9a0*/  @!P0 LDG.E.U16 R29, desc[UR8][R4.64] ;  /* 0x00000008041d8981 */ /* 0x0000e8000c1e1500 */
[----:B------:R-:W0:Y:S04]  /*2e9b0*/  LDL R4, [R1+0x19f8] ;  /* 0x0019f80001047983 */ /* 0x000e280000100800 */
[----:B------:R-:W0:Y:S01]  /*2e9c0*/  LDL R5, [R1+0x1a34] ;  /* 0x001a340001057983 */ /* 0x000e220000100800 */
[----:B--2---:R-:W-:-:S02]  /*2e9d0*/  PRMT R27, RZ, 0x7610, R27 ;  /* 0x00007610ff1b7816 */ /* 0x004fc4000000001b */
[----:B0-----:R-:W-:-:S04]  /*2e9e0*/  @!P0 LOP3.LUT R5, R5, R4, RZ, 0x3c, !PT ;  /* 0x0000000405058212 */ /* 0x001fc800078e3cff */
[----:B------:R-:W-:-:S04]  /*2e9f0*/  @!P0 LOP3.LUT R4, R5, R4, RZ, 0x3c, !PT ;  /* 0x0000000405048212 */ /* 0x000fc800078e3cff */
[----:B------:R-:W-:-:S05]  /*2ea00*/  @!P0 LOP3.LUT R5, R5, R4, RZ, 0x3c, !PT ;  /* 0x0000000405058212 */ /* 0x000fca00078e3cff */
[----:B------:R-:W2:Y:S04]  /*2ea10*/  @!P0 LDG.E.U16 R27, desc[UR8][R4.64] ;  /* 0x00000008041b8981 */ /* 0x000ea8000c1e1500 */
[----:B---3--:R0:W-:Y:S04]  /*2ea20*/  STL [R1+0x24], R29 ;  /* 0x0000241d01007387 */ /* 0x0081e80000100800 */
[----:B0-----:R-:W3:Y:S04]  /*2ea30*/  LDL R29, [R1+0x1a3c] ;  /* 0x001a3c00011d7983 */ /* 0x001ee80000100800 */
[----:B--2---:R0:W-:Y:S04]  /*2ea40*/  STL [R1+0x20], R27 ;  /* 0x0000201b01007387 */ /* 0x0041e80000100800 */
[----:B0-----:R-:W2:Y:S04]  /*2ea50*/  LDL.LU R27, [R1+0x4024] ;  /* 0x00402400011b7983 */ /* 0x001ea80000300800 */
[----:B------:R-:W2:Y:S04]  /*2ea60*/  LDL R4, [R1+0x1a38] ;  /* 0x001a380001047983 */ /* 0x000ea80000100800 */
[----:B------:R-:W2:Y:S02]  /*2ea70*/  LDL R5, [R1+0x1a74] ;  /* 0x001a740001057983 */ /* 0x000ea40000100800 */
[----:B--2---:R-:W-:-:S02]  /*2ea80*/  @!P0 LOP3.LUT R5, R5, R4, RZ, 0x3c, !PT ;  /* 0x0000000405058212 */ /* 0x004fc400078e3cff */
[----:B------:R-:W-:Y:S02]  /*2ea90*/  PRMT R27, RZ, 0x7610, R27 ;  /* 0x00007610ff1b7816 */ /* 0x000fe4000000001b */
[----:B------:R-:W-:-:S04]  /*2eaa0*/  @!P0 LOP3.LUT R4, R5, R4, RZ, 0x3c, !PT ;  /* 0x0000000405048212 */ /* 0x000fc800078e3cff */
[----:B------:R-:W-:-:S05]  /*2eab0*/  @!P0 LOP3.LUT R5, R5, R4, RZ, 0x3c, !PT ;  /* 0x0000000405058212 */ /* 0x000fca00078e3cff */
[----:B------:R-:W2:Y:S04]  /*2eac0*/  @!P0 LDG.E.U16 R27, desc[UR8][R4.64] ;  /* 0x00000008041b8981 */ /* 0x000ea8000c1e1500 */
        /* <DEDUP_REMOVED lines=26> */
[----:B------:R3:W2:Y:S04]  /*2ec70*/  @!P0 LDG.E.U16 R0, desc[UR8][R4.64] ;  /* 0x0000000804008981 */ /* 0x0006a8000c1e1500 */
[----:B------:R-:W4:Y:S01]  /*2ec80*/  LDL R5, [R1+0x1a00] ;  /* 0x001a000001057983 */ /* 0x000f220000100800 */
[----:B------:R-:W-:Y:S01]  /*2ec90*/  PRMT R28, RZ, 0x7610, R28 ;  /* 0x00007610ff1c7816 */ /* 0x000fe2000000001c */
[----:B---3--:R-:W-:Y:S02]  /*2eca0*/  @!P0 IMAD.MOV.U32 R4, RZ, RZ, R29 ;  /* 0x000000ffff048224 */ /* 0x008fe400078e001d */
[----:B--2---:R-:W-:Y:S01]  /*2ecb0*/  STL [R1+0x3ffc], R0 ;  /* 0x003ffc0001007387 */ /* 0x004fe20000100800 */
[----:B------:R-:W-:-:S03]  /*2ecc0*/  PRMT R27, RZ, 0x7610, R27 ;  /* 0x00007610ff1b7816 */ /* 0x000fc6000000001b */
[----:B------:R-:W2:Y:S04]  /*2ecd0*/  LDL R29, [R1+0x1334] ;  /* 0x00133400011d7983 */ /* 0x000ea80000100800 */
[----:B----4-:R0:W3:Y:S04]  /*2ece0*/  @!P0 LDG.E.U16 R28, desc[UR8][R4.64] ;  /* 0x00000008041c8981 */ /* 0x0100e8000c1e1500 */
[----:B------:R-:W0:Y:S04]  /*2ecf0*/  LDL R4, [R1+0x1a40] ;  /* 0x001a400001047983 */ /* 0x000e280000100800 */
[----:B------:R-:W0:Y:S02]  /*2ed00*/  LDL R5, [R1+0x1a7c] ;  /* 0x001a7c0001057983 */ /* 0x000e240000100800 */
[----:B0-----:R-:W-:-:S04]  /*2ed10*/  @!P0 LOP3.LUT R5, R5, R4, RZ, 0x3c, !PT ;  /* 0x0000000405058212 */ /* 0x001fc800078e3cff */
[----:B------:R-:W-:-:S04]  /*2ed20*/  @!P0 LOP3.LUT R4, R5, R4, RZ, 0x3c, !PT ;  /* 0x0000000405048212 */ /* 0x000fc800078e3cff */
[----:B------:R-:W-:-:S05]  /*2ed30*/  @!P0 LOP3.LUT R5, R5, R4, RZ, 0x3c, !PT ;  /* 0x0000000405058212 */ /* 0x000fca00078e3cff */
[----:B------:R-:W4:Y:S04]  /*2ed40*/  @!P0 LDG.E.U16 R27, desc[UR8][R4.64] ;  /* 0x00000008041b8981 */ /* 0x000f28000c1e1500 */
[----:B---3--:R0:W-:Y:S04]  /*2ed50*/  STL [R1+0xc], R28 ;  /* 0x00000c1c01007387 */ /* 0x0081e80000100800 */
[----:B0-----:R-:W3:Y:S04]  /*2ed60*/  LDL R28, [R1+0x1a04] ;  /* 0x001a0400011c7983 */ /* 0x001ee80000100800 */
[----:B----4-:R0:W-:Y:S04]  /*2ed70*/  STL [R1+0x8], R27 ;  /* 0x0000081b01007387 */ /* 0x0101e80000100800 */
[----:B0-----:R-:W4:Y:S04]  /*2ed80*/  LDL.LU R27, [R1+0x4014] ;  /* 0x00401400011b7983 */ /* 0x001f280000300800 */
[----:B------:R-:W2:Y:S04]  /*2ed90*/  LDL R4, [R1+0x1a80] ;  /* 0x001a800001047983 */ /* 0x000ea80000100800 */
[----:B------:R-:W2:Y:S02]  /*2eda0*/  LDL R5, [R1+0x1abc] ;  /* 0x001abc0001057983 */ /* 0x000ea40000100800 */
[----:B--2---:R-:W-:-:S02]  /*2edb0*/  @!P0 LOP3.LUT R5, R5, R4, RZ, 0x3c, !PT ;  /* 0x0000000405058212 */ /* 0x004fc400078e3cff */
[----:B----4-:R-:W-:Y:S02]  /*2edc0*/  PRMT R27, RZ, 0x7610, R27 ;  /* 0x00007610ff1b7816 */ /* 0x010fe4000000001b */
[----:B------:R-:W-:-:S04]  /*2edd0*/  @!P0 LOP3.LUT R4, R5, R4, RZ, 0x3c, !PT ;  /* 0x0000000405048212 */ /* 0x000fc800078e3cff */
[----:B------:R-:W-:-:S05]  /*2ede0*/  @!P0 LOP3.LUT R5, R5, R4, RZ, 0x3c, !PT ;  /* 0x0000000405058212 */ /* 0x000fca00078e3cff */
[----:B------:R-:W2:Y:S04]  /*2edf0*/  @!P0 LDG.E.U16 R27, desc[UR8][R4.64] ;  /* 0x00000008041b8981 */ /* 0x000ea8000c1e1500 */
[----:B--2---:R0:W-:Y:S04]  /*2ee00*/  STL [R1+0x4], R27 ;  /* 0x0000041b01007387 */ /* 0x0041e80000100800 */
[----:B0-----:R-:W2:Y:S04]  /*2ee10*/  LDL.LU R27, [R1+0x4010] ;  /* 0x00401000011b7983 */ /* 0x001ea80000300800 */
[----:B------:R-:W4:Y:S04]  /*2ee20*/  LDL R4, [R1+0x1ac0] ;  /* 0x001ac00001047983 */ /* 0x000f280000100800 */
[----:B------:R-:W4:Y:S01]  /*2ee30*/  LDL R5, [R1+0x1af8] ;  /* 0x001af80001057983 */ /* 0x000f220000100800 */
[----:B------:R-:W-:-:S02]  /*2ee40*/  PRMT R0, RZ, 0x7610, R0 ;  /* 0x00007610ff007816 */ /* 0x000fc40000000000 */
[----:B----4-:R-:W-:-:S04]  /*2ee50*/  @!P0 LOP3.LUT R5, R5, R4, RZ, 0x3c, !PT ;  /* 0x0000000405058212 */ /* 0x010fc800078e3cff */
[----:B------:R-:W-:-:S04]  /*2ee60*/  @!P0 LOP3.LUT R4, R5, R4, RZ, 0x3c, !PT ;  /* 0x0000000405048212 */ /* 0x000fc800078e3cff */
[----:B------:R-:W-:-:S05]  /*2ee70*/  @!P0 LOP3.LUT R5, R5, R4, RZ, 0x3c, !PT ;  /* 0x0000000405058212 */ /* 0x000fca00078e3cff */
[----:B------:R0:W4:Y:S04]  /*2ee80*/  @!P0 LDG.E.U16 R0, desc[UR8][R4.64] ;  /* 0x0000000804008981 */ /* 0x000128000c1e1500 */
[----:B------:R-:W0:Y:S04]  /*2ee90*/  LDL R4, [R1+0x1358] ;  /* 0x0013580001047983 */ /* 0x000e280000100800 */
[----:B------:R-:W0:Y:S01]  /*2eea0*/  LDL R5, [R1+0x135c] ;  /* 0x00135c0001057983 */ /* 0x000e220000100800 */
[----:B--2---:R-:W-:Y:S02]  /*2eeb0*/  PRMT R27, RZ, 0x7610, R27 ;  /* 0x00007610ff1b7816 */ /* 0x004fe4000000001b */
[----:B0-----:R-:W-:-:S04]  /*2eec0*/  @!P0 LOP3.LUT R5, R5, R4, RZ, 0x3c, !PT ;  /* 0x0000000405058212 */ /* 0x001fc800078e3cff */
[----:B------:R-:W-:-:S04]  /*2eed0*/  @!P0 LOP3.LUT R4, R5, R4, RZ, 0x3c, !PT ;  /* 0x0000000405048212 */ /* 0x000fc800078e3cff */
[----:B------:R-:W-:-:S05]  /*2eee0*/  @!P0 LOP3.LUT R5, R5, R4, RZ, 0x3c, !PT ;  /* 0x0000000405058212 */ /* 0x000fca00078e3cff */
[----:B------:R3:W2:Y:S04]  /*2eef0*/  @!P0 LDG.E.U16 R27, desc[UR8][R4.64] ;  /* 0x00000008041b8981 */ /* 0x0006a8000c1e1500 */
[----:B----4-:R0:W-:Y:S01]  /*2ef00*/  STL [R1], R0 ;  /* 0x0000000001007387 */ /* 0x0101e20000100800 */
[----:B------:R-:W-:Y:S01]  /*2ef10*/  PRMT R26, RZ, 0x7610, R26 ;  /* 0x00007610ff1a7816 */ /* 0x000fe2000000001a */
[----:B---3--:R-:W-:Y:S02]  /*2ef20*/  @!P0 IMAD.MOV.U32 R4, RZ, RZ, R28 ;  /* 0x000000ffff048224 */ /* 0x008fe400078e001c */
[----:B0-----:R-:W3:Y:S01]  /*2ef30*/  LDL R0, [R1+0x1a84] ;  /* 0x001a840001007983 */ /* 0x001ee20000100800 */
[----:B------:R-:W-:-:S05]  /*2ef40*/  @!P0 IMAD.MOV.U32 R5, RZ, RZ, R29 ;  /* 0x000000ffff058224 */ /* 0x000fca00078e001d */
[----:B------:R-:W4:Y:S04]  /*2ef50*/  @!P0 LDG.E.U16 R26, desc[UR8][R4.64] ;  /* 0x00000008041a8981 */ /* 0x000f28000c1e1500 */
[----:B--2---:R0:W-:Y:S04]  /*2ef60*/  STL [R1+0x3f98], R27 ;  /* 0x003f981b01007387 */ /* 0x0041e80000100800 */
[----:B------:R-:W2:Y:S01]  /*2ef70*/  LDL R5, [R1+0x1a08] ;  /* 0x001a080001057983 */ /* 0x000ea20000100800 */
[----:B------:R-:W-:-:S03]  /*2ef80*/  PRMT R25, RZ, 0x7610, R25 ;  /* 0x00007610ff197816 */ /* 0x000fc60000000019 */
[----:B------:R-:W2:Y:S04]  /*2ef90*/  LDL R29, [R1+0x1ac8] ;  /* 0x001ac800011d7983 */ /* 0x000ea80000100800 */
[----:B------:R-:W2:Y:S04]  /*2efa0*/  LDL R28, [R1+0x1af4] ;  /* 0x001af400011c7983 */ /* 0x000ea80000100800 */
[----:B0-----:R-:W2:Y:S04]  /*2efb0*/  LDL R27, [R1+0x1a44] ;  /* 0x001a4400011b7983 */ /* 0x001ea80000100800 */
[----:B----4-:R0:W-:Y:S01]  /*2efc0*/  STL [R1+0x3fe0], R26 ;  /* 0x003fe01a01007387 */ /* 0x0101e20000100800 */
[----:B------:R-:W-:-:S03]  /*2efd0*/  PRMT R24, RZ, 0x7610, R24 ;  /* 0x00007610ff187816 */ /* 0x000fc60000000018 */
[----:B0-----:R-:W4:Y:S01]  /*2efe0*/  LDL R26, [R1+0x1a0c] ;  /* 0x001a0c00011a7983 */ /* 0x001f220000100800 */
[----:B--2---:R-:W-:-:S03]  /*2eff0*/  @!P0 IMAD.MOV.U32 R4, RZ, RZ, R27 ;  /* 0x000000ffff048224 */ /* 0x004fc600078e001b */
[----:B------:R-:W2:Y:S04]  /*2f000*/  LDL R27, [R1+0x1330] ;  /* 0x00133000011b7983 */ /* 0x000ea80000100800 */
[----:B------:R3:W2:Y:S04]  /*2f010*/  @!P0 LDG.E.U16 R25, desc[UR8][R4.64] ;  /* 0x0000000804198981 */ /* 0x0006a8000c1e1500 */
[----:B------:R-:W4:Y:S01]  /*2f020*/  LDL R5, [R1+0x1a48] ;  /* 0x001a480001057983 */ /* 0x000f220000100800 */
[----:B---3--:R-:W-:-:S03]  /*2f030*/  @!P0 IMAD.MOV.U32 R4, RZ, RZ, R0 ;  /* 0x000000ffff048224 */ /* 0x008fc600078e0000 */
[----:B--2---:R0:W-:Y:S01]  /*2f040*/  STL [R1+0x3fe4], R25 ;  /* 0x003fe41901007387 */ /* 0x0041e20000100800 */
[----:B------:R-:W-:-:S03]  /*2f050*/  PRMT R23, RZ, 0x7610, R23 ;  /* 0x00007610ff177816 */ /* 0x000fc60000000017 */
[----:B------:R-:W2:Y:S04]  /*2f060*/  LDL R0, [R1+0x1a4c] ;  /* 0x001a4c0001007983 */ /* 0x000ea80000100800 */
[----:B----4-:R1:W3:Y:S04]  /*2f070*/  @!P0 LDG.E.U16 R24, desc[UR8][R4.64] ;  /* 0x0000000804188981 */ /* 0x0102e8000c1e1500 */
[----:B0-----:R-:W4:Y:S04]  /*2f080*/  LDL R25, [R1+0x1a10] ;  /* 0x001a100001197983 */ /* 0x001f280000100800 */
[----:B------:R-:W1:Y:S04]  /*2f090*/  LDL R4, [R1+0x1a88] ;  /* 0x001a880001047983 */ /* 0x000e680000100800 */
[----:B------:R-:W1:Y:S02]  /*2f0a0*/  LDL R5, [R1+0x1ac4] ;  /* 0x001ac40001057983 */ /* 0x000e640000100800 */
[----:B-1----:R-:W-:-:S04]  /*2f0b0*/  @!P0 LOP3.LUT R5, R5, R4, RZ, 0x3c, !PT ;  /* 0x0000000405058212 */ /* 0x002fc800078e3cff */
[----:B------:R-:W-:-:S04]  /*2f0c0*/  @!P0 LOP3.LUT R4, R5, R4, RZ, 0x3c, !PT ;  /* 0x0000000405048212 */ /* 0x000fc800078e3cff */
[----:B------:R-:W-:-:S05]  /*2f0d0*/  @!P0 LOP3.LUT R5, R5, R4, RZ, 0x3c, !PT ;  /* 0x0000000405058212 */ /* 0x000fca00078e3cff */
[----:B------:R0:W2:Y:S01]  /*2f0e0*/  @!P0 LDG.E.U16 R23, desc[UR8][R4.64] ;  /* 0x0000000804178981 */ /* 0x0000a2000c1e1500 */
[----:B------:R-:W-:-:S03]  /*2f0f0*/  PRMT R22, RZ, 0x7610, R22 ;  /* 0x00007610ff167816 */ /* 0x000fc60000000016 */
[----:B---3--:R1:W-:Y:S01]  /*2f100*/  STL [R1+0x3fe8], R24 ;  /* 0x003fe81801007387 */ /* 0x0083e20000100800 */
[----:B------:R-:W-:Y:S01]  /*2f110*/  PRMT R21, RZ, 0x7610, R21 ;  /* 0x00007610ff157816 */ /* 0x000fe20000000015 */
        /* <DEDUP_REMOVED lines=8> */
[----:B------:R-:W2:Y:S01]  /*2f1a0*/  LDL R28, [R1+0x1a8c] ;  /* 0x001a8c00011c7983 */ /* 0x000ea20000100800 */
[----:B------:R-:W-:Y:S01]  /*2f1b0*/  PRMT R20, RZ, 0x7610, R20 ;  /* 0x00007610ff147816 */ /* 0x000fe20000000014 */
[----:B0-----:R-:W-:-:S02]  /*2f1c0*/  @!P0 IMAD.MOV.U32 R4, RZ, RZ, R0 ;  /* 0x000000ffff048224 */ /* 0x001fc400078e0000 */
[----:B----4-:R-:W-:-:S05]  /*2f1d0*/  @!P0 IMAD.MOV.U32 R5, RZ, RZ, R25 ;  /* 0x000000ffff058224 */ /* 0x010fca00078e0019 */
[----:B------:R0:W4:Y:S01]  /*2f1e0*/  @!P0 LDG.E.U16 R20, desc[UR8][R4.64] ;  /* 0x0000000804148981 */ /* 0x000122000c1e1500 */
[----:B------:R-:W-:-:S03]  /*2f1f0*/  PRMT R19, RZ, 0x7610, R19 ;  /* 0x00007610ff137816 */ /* 0x000fc60000000013 */
[----:B---3--:R3:W-:Y:S04]  /*2f200*/  STL [R1+0x3ff0], R22 ;  /* 0x003ff01601007387 */ /* 0x0087e80000100800 */
[----:B------:R-:W3:Y:S04]  /*2f210*/  LDL R27, [R1+0x1a90] ;  /* 0x001a9000011b7983 */ /* 0x000ee80000100800 */
[----:B------:R-:W3:Y:S04]  /*2f220*/  LDL R26, [R1+0x1acc] ;  /* 0x001acc00011a7983 */ /* 0x000ee80000100800 */
[----:B------:R0:W-:Y:S04]  /*2f230*/  STL [R1+0x3fbc], R21 ;  /* 0x003fbc1501007387 */ /* 0x0001e80000100800 */
[----:B------:R-:W3:Y:S04]  /*2f240*/  LDL R25, [R1+0x1ad0] ;  /* 0x001ad00001197983 */ /* 0x000ee80000100800 */
[----:B-1----:R-:W3:Y:S04]  /*2f250*/  LDL R24, [R1+0x1af0] ;  /* 0x001af00001187983 */ /* 0x002ee80000100800 */
[----:B--2---:R-:W2:Y:S04]  /*2f260*/  LDL R23, [R1+0x132c] ;  /* 0x00132c0001177983 */ /* 0x004ea80000100800 */
[----:B------:R-:W2:Y:S01]  /*2f270*/  LDL R0, [R1+0x1a14] ;  /* 0x001a140001007983 */ /* 0x000ea20000100800 */
[----:B0-----:R-:W-:-:S02]  /*2f280*/  @!P0 IMAD.MOV.U32 R5, RZ, RZ, R29 ;  /* 0x000000ffff058224 */ /* 0x001fc400078e001d */
[----:B------:R-:W-:-:S05]  /*2f290*/  @!P0 IMAD.MOV.U32 R4, RZ, RZ, R28 ;  /* 0x000000ffff048224 */ /* 0x000fca00078e001c */
[----:B------:R0:W2:Y:S04]  /*2f2a0*/  @!P0 LDG.E.U16 R19, desc[UR8][R4.64] ;  /* 0x0000000804138981 */ /* 0x0000a8000c1e1500 */
[----:B----4-:R1:W-:Y:S04]  /*2f2b0*/  STL [R1+0x3fc0], R20 ;  /* 0x003fc01401007387 */ /* 0x0103e80000100800 */
[----:B---3--:R-:W3:Y:S04]  /*2f2c0*/  LDL R22, [R1+0x1a18] ;  /* 0x001a180001167983 */ /* 0x008ee80000100800 */
[----:B------:R-:W4:Y:S01]  /*2f2d0*/  LDL R21, [R1+0x1a54] ;  /* 0x001a540001157983 */ /* 0x000f220000100800 */
[----:B------:R-:W-:-:S02]  /*2f2e0*/  PRMT R18, RZ, 0x7610, R18 ;  /* 0x00007610ff127816 */ /* 0x000fc40000000012 */
        /* <DEDUP_REMOVED lines=8> */
[----:B-1----:R-:W3:Y:S04]  /*2f370*/  LDL R20, [R1+0x1a58] ;  /* 0x001a580001147983 */ /* 0x002ee80000100800 */
[----:B--2---:R-:W2:Y:S01]  /*2f380*/  LDL R19, [R1+0x1a94] ;  /* 0x001a940001137983 */ /* 0x004ea20000100800 */
[----:B------:R-:W-:Y:S01]  /*2f390*/  PRMT R16, RZ, 0x7610, R16 ;  /* 0x00007610ff107816 */ /* 0x000fe20000000010 */
[----:B0-----:R-:W-:-:S02]  /*2f3a0*/  @!P0 IMAD.MOV.U32 R4, RZ, RZ, R0 ;  /* 0x000000ffff048224 */ /* 0x001fc400078e0000 */
[----:B------:R-:W-:Y:S01]  /*2f3b0*/  @!P0 IMAD.MOV.U32 R5, RZ, RZ, R23 ;  /* 0x000000ffff058224 */ /* 0x000fe200078e0017 */
[----:B------:R-:W-:-:S04]  /*2f3c0*/  PRMT R15, RZ, 0x7610, R15 ;  /* 0x00007610ff0f7816 */ /* 0x000fc8000000000f */
[----:B------:R4:W2:Y:S02]  /*2f3d0*/  @!P0 LDG.E.U16 R16, desc[UR8][R4.64] ;  /* 0x0000000804108981 */ /* 0x0008a4000c1e1500 */
[----:B----4-:R-:W-:Y:S02]  /*2f3e0*/  @!P0 IMAD.MOV.U32 R4, RZ, RZ, R21 ;  /* 0x000000ffff048224 */ /* 0x010fe400078e0015 */
[----:B---3--:R-:W-:-:S05]  /*2f3f0*/  @!P0 IMAD.MOV.U32 R5, RZ, RZ, R22 ;  /* 0x000000ffff058224 */ /* 0x008fca00078e0016 */
[----:B------:R0:W3:Y:S01]  /*2f400*/  @!P0 LDG.E.U16 R15, desc[UR8][R4.64] ;  /* 0x00000008040f8981 */ /* 0x0000e2000c1e1500 */
[----:B------:R-:W-:-:S03]  /*2f410*/  PRMT R14, RZ, 0x7610, R14 ;  /* 0x00007610ff0e7816 */ /* 0x000fc6000000000e */
[----:B------:R-:W-:Y:S04]  /*2f420*/  STL [R1+0x3fc8], R18 ;  /* 0x003fc81201007387 */ /* 0x000fe80000100800 */
[----:B------:R1:W-:Y:S04]  /*2f430*/  STL [R1+0x3fcc], R17 ;  /* 0x003fcc1101007387 */ /* 0x0003e80000100800 */
[----:B------:R-:W4:Y:S04]  /*2f440*/  LDL R0, [R1+0x1ad4] ;  /* 0x001ad40001007983 */ /* 0x000f280000100800 */
[----:B-1----:R-:W4:Y:S01]  /*2f450*/  LDL R17, [R1+0x1a98] ;  /* 0x001a980001117983 */ /* 0x002f220000100800 */
[----:B0-----:R-:W-:-:S02]  /*2f460*/  @!P0 IMAD.MOV.U32 R5, RZ, RZ, R20 ;  /* 0x000000ffff058224 */ /* 0x001fc400078e0014 */
[----:B--2---:R-:W-:-:S05]  /*2f470*/  @!P0 IMAD.MOV.U32 R4, RZ, RZ, R19 ;  /* 0x000000ffff048224 */ /* 0x004fca00078e0013 */
[----:B------:R4:W2:Y:S04]  /*2f480*/  @!P0 LDG.E.U16 R14, desc[UR8][R4.64] ;  /* 0x00000008040e8981 */ /* 0x0008a8000c1e1500 */
[----:B------:R0:W-:Y:S04]  /*2f490*/  STL [R1+0x3f9c], R16 ;  /* 0x003f9c1001007387 */ /* 0x0001e80000100800 */
[----:B---3--:R1:W-:Y:S04]  /*2f4a0*/  STL [R1+0x3fa0], R15 ;  /* 0x003fa00f01007387 */ /* 0x0083e80000100800 */
[----:B------:R-:W3:Y:S04]  /*2f4b0*/  LDL R22, [R1+0x1aec] ;  /* 0x001aec0001167983 */ /* 0x000ee80000100800 */
[----:B------:R-:W3:Y:S04]  /*2f4c0*/  LDL R21, [R1+0x1350] ;  /* 0x0013500001157983 */ /* 0x000ee80000100800 */
[----:B------:R-:W3:Y:S04]  /*2f4d0*/  LDL R20, [R1+0x1354] ;  /* 0x0013540001147983 */ /* 0x000ee80000100800 */
[----:B------:R-:W3:Y:S04]  /*2f4e0*/  LDL R19, [R1+0x1328] ;  /* 0x0013280001137983 */ /* 0x000ee80000100800 */
[----:B------:R-:W3:Y:S01]  /*2f4f0*/  LDL R18, [R1+0x1a1c] ;  /* 0x001a1c0001127983 */ /* 0x000ee20000100800 */
[----:B----4-:R-:W-:Y:S01]  /*2f500*/  @!P0 IMAD.MOV.U32 R5, RZ, RZ, R17 ;  /* 0x000000ffff058224 */ /* 0x010fe200078e0011 */
[----:B------:R-:W-:Y:S01]  /*2f510*/  PRMT R13, RZ, 0x7610, R13 ;  /* 0x00007610ff0d7816 */ /* 0x000fe2000000000d */
[----:B------:R-:W-:-:S05]  /*2f520*/  @!P0 IMAD.MOV.U32 R4, RZ, RZ, R0 ;  /* 0x000000ffff048224 */ /* 0x000fca00078e0000 */
[----:B------:R4:W3:Y:S04]  /*2f530*/  @!P0 LDG.E.U16 R13, desc[UR8][R4.64] ;  /* 0x00000008040d8981 */ /* 0x0008e8000c1e1500 */
[----:B--2---:R2:W-:Y:S04]  /*2f540*/  STL [R1+0x3fa4], R14 ;  /* 0x003fa40e01007387 */ /* 0x0045e80000100800 */
[----:B------:R-:W3:Y:S04]  /*2f550*/  LDL R17, [R1+0x1a20] ;  /* 0x001a200001117983 */ /* 0x000ee80000100800 */
[----:B0-----:R-:W3:Y:S04]  /*2f560*/  LDL R16, [R1+0x1a5c] ;  /* 0x001a5c0001107983 */ /* 0x001ee80000100800 */
[----:B-1----:R-:W3:Y:S01]  /*2f570*/  LDL R15, [R1+0x1a60] ;  /* 0x001a6000010f7983 */ /* 0x002ee20000100800 */
[----:B------:R-:W-:Y:S01]  /*2f580*/  PRMT R12, RZ, 0x7610, R12 ;  /* 0x00007610ff0c7816 */ /* 0x000fe2000000000c */
[----:B----4-:R-:W-:Y:S01]  /*2f590*/  @!P0 IMAD.MOV.U32 R5, RZ, RZ, R3 ;  /* 0x000000ffff058224 */ /* 0x010fe200078e0003 */
[----:B------:R-:W-:-:S02]  /*2f5a0*/  PRMT R11, RZ, 0x7610, R11 ;  /* 0x00007610ff0b7816 */ /* 0x000fc4000000000b */
[----:B------:R-:W-:Y:S02]  /*2f5b0*/  PRMT R10, RZ, 0x7610, R10 ;  /* 0x00007610ff0a7816 */ /* 0x000fe4000000000a */
[----:B------:R-:W-:Y:S02]  /*2f5c0*/  PRMT R9, RZ, 0x7610, R9 ;  /* 0x00007610ff097816 */ /* 0x000fe40000000009 */
[----:B------:R-:W-:Y:S01]  /*2f5d0*/  PRMT R8, RZ, 0x7610, R8 ;  /* 0x00007610ff087816 */ /* 0x000fe20000000008 */
[----:B--2---:R-:W2:Y:S04]  /*2f5e0*/  LDL R14, [R1+0x1a9c] ;  /* 0x001a9c00010e7983 */ /* 0x004ea80000100800 */
[----:B------:R-:W4:Y:S01]  /*2f5f0*/  LDL R0, [R1+0x1adc] ;  /* 0x001adc0001007983 */ /* 0x000f220000100800 */
[----:B---3--:R-:W-:-:S05]  /*2f600*/  @!P0 IMAD.MOV.U32 R4, RZ, RZ, R22 ;  /* 0x000000ffff048224 */ /* 0x008fca00078e0016 */
[----:B------:R0:W3:Y:S02]  /*2f610*/  @!P0 LDG.E.U16 R12, desc[UR8][R4.64] ;  /* 0x00000008040c8981 */ /* 0x0000e4000c1e1500 */
[----:B0-----:R-:W-:Y:S02]  /*2f620*/  @!P0 IMAD.MOV.U32 R4, RZ, RZ, R20 ;  /* 0x000000ffff048224 */ /* 0x001fe400078e0014 */
[----:B------:R-:W-:-:S05]  /*2f630*/  @!P0 IMAD.MOV.U32 R5, RZ, RZ, R21 ;  /* 0x000000ffff058224 */ /* 0x000fca00078e0015 */
[----:B------:R0:W4:Y:S02]  /*2f640*/  @!P0 LDG.E.U16 R11, desc[UR8][R4.64] ;  /* 0x00000008040b8981 */ /* 0x000124000c1e1500 */
[----:B0-----:R-:W-:Y:S02]  /*2f650*/  @!P0 IMAD.MOV.U32 R4, RZ, RZ, R18 ;  /* 0x000000ffff048224 */ /* 0x001fe400078e0012 */
[----:B------:R-:W-:-:S05]  /*2f660*/  @!P0 IMAD.MOV.U32 R5, RZ, RZ, R19 ;  /* 0x000000ffff058224 */ /* 0x000fca00078e0013 */
[----:B------:R0:W4:Y:S04]  /*2f670*/  @!P0 LDG.E.U16 R10, desc[UR8][R4.64] ;  /* 0x00000008040a8981 */ /* 0x000128000c1e1500 */
[----:B------:R-:W-:Y:S04]  /*2f680*/  STL [R1+0x3fa8], R13 ;  /* 0x003fa80d01007387 */ /* 0x000fe80000100800 */
[----:B------:R1:W-:Y:S04]  /*2f690*/  STL [R1+0x1b34], R3 ;  /* 0x001b340301007387 */ /* 0x0003e80000100800 */
[----:B-1----:R-:W4:Y:S01]  /*2f6a0*/  LDL.LU R3, [R1+0x1aa0] ;  /* 0x001aa00001037983 */ /* 0x002f220000300800 */
[----:B0-----:R-:W-:-:S02]  /*2f6b0*/  @!P0 IMAD.MOV.U32 R5, RZ, RZ, R17 ;  /* 0x000000ffff058224 */ /* 0x001fc400078e0011 */
[----:B------:R-:W-:-:S05]  /*2f6c0*/  @!P0 IMAD.MOV.U32 R4, RZ, RZ, R16 ;  /* 0x000000ffff048224 */ /* 0x000fca00078e0010 */
[----:B------:R2:W4:Y:S02]  /*2f6d0*/  @!P0 LDG.E.U16 R9, desc[UR8][R4.64] ;  /* 0x0000000804098981 */ /* 0x000524000c1e1500 */
[----:B--2---:R-:W-:Y:S02]  /*2f6e0*/  @!P0 IMAD.MOV.U32 R4, RZ, RZ, R14 ;  /* 0x000000ffff048224 */ /* 0x004fe400078e000e */
[----:B------:R-:W-:-:S05]  /*2f6f0*/  @!P0 IMAD.MOV.U32 R5, RZ, RZ, R15 ;  /* 0x000000ffff058224 */ /* 0x000fca00078e000f */
[----:B------:R0:W2:Y:S04]  /*2f700*/  @!P0 LDG.E.U16 R8, desc[UR8][R4.64] ;  /* 0x0000000804088981 */ /* 0x0000a8000c1e1500 */
[----:B---3--:R-:W-:Y:S04]  /*2f710*/  STL [R1+0x3fac], R12 ;  /* 0x003fac0c01007387 */ /* 0x008fe80000100800 */
[----:B----4-:R-:W-:Y:S04]  /*2f720*/  STL [R1+0x3f88], R11 ;  /* 0x003f880b01007387 */ /* 0x010fe80000100800 */
[----:B------:R-:W-:Y:S01]  /*2f730*/  STL [R1+0x3f8c], R10 ;  /* 0x003f8c0a01007387 */ /* 0x000fe20000100800 */
[----:B0-----:R-:W-:-:S02]  /*2f740*/  @!P0 IMAD.MOV.U32 R4, RZ, RZ, R0 ;  /* 0x000000ffff048224 */ /* 0x001fc400078e0000 */
[----:B------:R-:W-:Y:S01]  /*2f750*/  @!P0 IMAD.MOV.U32 R5, RZ, RZ, R3 ;  /* 0x000000ffff058224 */ /* 0x000fe200078e0003 */
[----:B------:R-:W-:Y:S04]  /*2f760*/  STL [R1+0x3fb0], R9 ;  /* 0x003fb00901007387 */ /* 0x000fe80000100800 */
[----:B--2---:R0:W-:Y:S04]  /*2f770*/  STL [R1+0x3fd0], R8 ;  /* 0x003fd00801007387 */ /* 0x0041e80000100800 */
[----:B0-----:R-:W2:Y:S04]  /*2f780*/  LDL.LU R8, [R1+0x20c] ;  /* 0x00020c0001087983 */ /* 0x001ea80000300800 */
[----:B------:R-:W3:Y:S04]  /*2f790*/  LDL.LU R9, [R1+0x1f4] ;  /* 0x0001f40001097983 */ /* 0x000ee80000300800 */
[----:B------:R-:W4:Y:S04]  /*2f7a0*/  LDL.LU R10, [R1+0x1dc] ;  /* 0x0001dc00010a7983 */ /* 0x000f280000300800 */
[----:B------:R-:W2:Y:S04]  /*2f7b0*/  LDL.LU R11, [R1+0x1c4] ;  /* 0x0001c400010b7983 */ /* 0x000ea80000300800 */
        /* <DEDUP_REMOVED lines=18> */
[----:B------:R0:W-:Y:S04]  /*2f8e0*/  STL [R1+0x1b38], R3 ;  /* 0x001b380301007387 */ /* 0x0001e80000100800 */
[----:B0-----:R-:W2:Y:S01]  /*2f8f0*/  LDL R3, [R1+0x1ae8] ;  /* 0x001ae80001037983 */ /* 0x001ea20000100800 */
[----:B------:R-:W-:-:S02]  /*2f900*/  PRMT R7, RZ, 0x7610, R7 ;  /* 0x00007610ff077816 */ /* 0x000fc40000000007 */
[----:B------:R-:W-:-:S04]  /*2f910*/  PRMT R6, RZ, 0x7610, R6 ;  /* 0x00007610ff067816 */ /* 0x000fc80000000006 */
[----:B------:R0:W3:Y:S02]  /*2f920*/  @!P0 LDG.E.U16 R7, desc[UR8][R4.64] ;  /* 0x0000000804078981 */ /* 0x0000e4000c1e1500 */
[----:B0-----:R-:W-:Y:S01]  /*2f930*/  @!P0 IMAD.MOV.U32 R5, RZ, RZ, R2 ;  /* 0x000000ffff058224 */ /* 0x001fe200078e0002 */
[----:B------:R-:W0:Y:S01]  /*2f940*/  S2R R27, SR_TID.X ;  /* 0x00000000001b7919 */ /* 0x000e220000002100 */
[----:B--2---:R-:W-:-:S05]  /*2f950*/  @!P0 IMAD.MOV.U32 R4, RZ, RZ, R3 ;  /* 0x000000ffff048224 */ /* 0x004fca00078e0003 */
[----:B------:R-:W2:Y:S01]  /*2f960*/  @!P0 LDG.E.U16 R6, desc[UR8][R4.64] ;  /* 0x0000000804068981 */ /* 0x000ea2000c1e1500 */
[----:B0-----:R-:W-:-:S05]  /*2f970*/  LOP3.LUT R27, R27, 0x3f, RZ, 0xc0, !PT ;  /* 0x0000003f1b1b7812 */ /* 0x001fca00078ec0ff */
[----:B------:R-:W-:-:S05]  /*2f980*/  IMAD.SHL.U32 R27, R27, 0x2, RZ ;  /* 0x000000021b1b7824 */ /* 0x000fca00078e00ff */
[----:B------:R-:W-:-:S05]  /*2f990*/  LOP3.LUT R27, R27, 0x20, RZ, 0x3c, !PT ;  /* 0x000000201b1b7812 */ /* 0x000fca00078e3cff */
[----:B------:R-:W-:Y:S04]  /*2f9a0*/  STS.U16 [R27+UR5+0x1d00], R8 ;  /* 0x001d00081b007988 */ /* 0x000fe80008000405 */
[----:B---3--:R-:W-:Y:S04]  /*2f9b0*/  STS.U16 [R27+UR5+0x2100], R9 ;  /* 0x002100091b007988 */ /* 0x008fe80008000405 */
[----:B----4-:R-:W-:Y:S04]  /*2f9c0*/  STS.U16 [R27+UR5+0x2500], R10 ;  /* 0x0025000a1b007988 */ /* 0x010fe80008000405 */
        /* <DEDUP_REMOVED lines=16> */
[----:B------:R-:W-:Y:S04]  /*2fad0*/  STL [R1+0x3fd4], R7 ;  /* 0x003fd40701007387 */ /* 0x000fe80000100800 */
[----:B------:R-:W-:Y:S04]  /*2fae0*/  STS.U16 [R27+UR5+0x6900], R25 ;  /* 0x006900191b007988 */ /* 0x000fe80008000405 */
[----:B------:R-:W-:Y:S04]  /*2faf0*/  STL [R1+0x1b3c], R2 ;  /* 0x001b3c0201007387 */ /* 0x000fe80000100800 */
[----:B------:R-:W-:Y:S04]  /*2fb00*/  STS.U16 [R27+UR5+0x6d00], R26 ;  /* 0x006d001a1b007988 */ /* 0x000fe80008000405 */
[----:B------:R0:W-:Y:S04]  /*2fb10*/  STS.U16 [R27+UR5+0x7100], R0 ;  /* 0x007100001b007988 */ /* 0x0001e80008000405 */
[----:B--2---:R-:W-:Y:S04]  /*2fb20*/  STL [R1+0x3ff4], R6 ;  /* 0x003ff40601007387 */ /* 0x004fe80000100800 */
[----:B0-----:R-:W2:Y:S04]  /*2fb30*/  LDL.LU R0, [R1+0x298] ;  /* 0x0002980001007983 */ /* 0x001ea80000300800 */
[----:B--2---:R0:W-:Y:S04]  /*2fb40*/  STL [R1+0x4000], R0 ;  /* 0x0040000001007387 */ /* 0x0041e80000100800 */
[----:B0-----:R-:W2:Y:S04]  /*2fb50*/  LDL.LU R0, [R1+0x14] ;  /* 0x0000140001007983 */ /* 0x001ea80000300800 */
[----:B--2---:R0:W-:Y:S04]  /*2fb60*/  STL [R1+0x4008], R0 ;  /* 0x0040080001007387 */ /* 0x0041e80000100800 */
[----:B0-----:R-:W2:Y:S01]  /*2fb70*/  LDL.LU R0, [R1+0x18] ;  /* 0x0000180001007983 */ /* 0x001ea20000300800 */
[----:B------:R-:W0:Y:S03]  /*2fb80*/  S2R R29, SR_TID.X ;  /* 0x00000000001d7919 */ /* 0x000e260000002100 */
[----:B--2---:R1:W-:Y:S04]  /*2fb90*/  STL [R1+0x400c], R0 ;  /* 0x00400c0001007387 */ /* 0x0043e80000100800 */
[----:B-1----:R-:W2:Y:S04]  /*2fba0*/  LDL.LU R0, [R1+0x1c] ;  /* 0x00001c0001007983 */ /* 0x002ea80000300800 */
[----:B------:R-:W3:Y:S01]  /*2fbb0*/  LDL.LU R6, [R1+0x284] ;  /* 0x0002840001067983 */ /* 0x000ee20000300800 */
[----:B0-----:R-:W-:-:S02]  /*2fbc0*/  LOP3.LUT R28, R29, 0x3f, RZ, 0xc0, !PT ;  /* 0x0000003f1d1c7812 */ /* 0x001fc400078ec0ff */
[----:B------:R-:W-:Y:S01]  /*2fbd0*/  LOP3.LUT R29, R29, 0x3f, RZ, 0xc0, !PT ;  /* 0x0000003f1d1d7812 */ /* 0x000fe200078ec0ff */
[----:B---3--:R0:W-:Y:S04]  /*2fbe0*/  STL [R1+0x4004], R6 ;  /* 0x0040040601007387 */ /* 0x0081e80000100800 */
[----:B------:R-:W3:Y:S04]  /*2fbf0*/  LDL.LU R4, [R1+0x270] ;  /* 0x0002700001047983 */ /* 0x000ee80000300800 */
[----:B------:R-:W4:Y:S04]  /*2fc00*/  LDL.LU R5, [R1+0x25c] ;  /* 0x00025c0001057983 */ /* 0x000f280000300800 */
        /* <DEDUP_REMOVED lines=13> */
[----:B0-----:R-:W-:-:S03]  /*2fce0*/  IMAD.SHL.U32 R6, R29, 0x2, RZ ;  /* 0x000000021d067824 */ /* 0x001fc600078e00ff */
[----:B------:R-:W3:Y:S04]  /*2fcf0*/  LDL.LU R18, [R1+0x118] ;  /* 0x0001180001127983 */ /* 0x000ee80000300800 */
[----:B------:R-:W3:Y:S04]  /*2fd00*/  LDL.LU R19, [R1+0x100] ;  /* 0x0001000001137983 */ /* 0x000ee80000300800 */
[----:B------:R-:W3:Y:S04]  /*2fd10*/  LDL.LU R20, [R1+0xe8] ;  /* 0x0000e80001147983 */ /* 0x000ee80000300800 */
[----:B------:R-:W3:Y:S04]  /*2fd20*/  LDL.LU R21, [R1+0xd0] ;  /* 0x0000d00001157983 */ /* 0x000ee80000300800 */
[----:B------:R-:W3:Y:S01]  /*2fd30*/  LDL.LU R23, [R1+0xb8] ;  /* 0x0000b80001177983 */ /* 0x000ee20000300800 */
[----:B------:R-:W-:-:S03]  /*2fd40*/  LOP3.LUT R6, R6, 0x20, RZ, 0x3c, !PT ;  /* 0x0000002006067812 */ /* 0x000fc600078e3cff */
[----:B------:R-:W3:Y:S04]  /*2fd50*/  LDL.LU R24, [R1+0xa0] ;  /* 0x0000a00001187983 */ /* 0x000ee80000300800 */
[----:B------:R-:W3:Y:S04]  /*2fd60*/  LDL.LU R27, [R1+0x88] ;  /* 0x00008800011b7983 */ /* 0x000ee80000300800 */
[----:B------:R-:W3:Y:S04]  /*2fd70*/  LDL.LU R25, [R1+0x70] ;  /* 0x0000700001197983 */ /* 0x000ee80000300800 */
[----:B------:R-:W3:Y:S04]  /*2fd80*/  LDL.LU R26, [R1+0x58] ;  /* 0x00005800011a7983 */ /* 0x000ee80000300800 */
[----:B------:R-:W3:Y:S04]  /*2fd90*/  LDL.LU R29, [R1+0x30] ;  /* 0x00003000011d7983 */ /* 0x000ee80000300800 */
[----:B--2---:R0:W-:Y:S04]  /*2fda0*/  STS.U16 [R6+UR5+0x7500], R0 ;  /* 0x0075000006007988 */ /* 0x0041e80008000405 */
[----:B0-----:R-:W2:Y:S04]  /*2fdb0*/  LDL.LU R0, [R1+0x400c] ;  /* 0x00400c0001007983 */ /* 0x001ea80000300800 */
[----:B--2---:R0:W-:Y:S04]  /*2fdc0*/  STS.U16 [R6+UR5+0x7900], R0 ;  /* 0x0079000006007988 */ /* 0x0041e80008000405 */
[----:B0-----:R-:W2:Y:S01]  /*2fdd0*/  LDL.LU R0, [R1+0x4008] ;  /* 0x0040080001007983 */ /* 0x001ea20000300800 */
[----:B------:R-:W-:-:S03]  /*2fde0*/  IMAD.SHL.U32 R22, R28, 0x2, RZ ;  /* 0x000000021c167824 */ /* 0x000fc600078e00ff */
[----:B--2---:R0:W-:Y:S04]  /*2fdf0*/  STS.U16 [R6+UR5+0x7d00], R0 ;  /* 0x007d000006007988 */ /* 0x0041e80008000405 */
[----:B0-----:R-:W2:Y:S04]  /*2fe00*/  LDL.LU R6, [R1+0x4004] ;  /* 0x0040040001067983 */ /* 0x001ea80000300800 */
[----:B------:R-:W2:Y:S01]  /*2fe10*/  LDL.LU R0, [R1+0x4000] ;  /* 0x0040000001007983 */ /* 0x000ea20000300800 */
[----:B------:R-:W-:-:S05]  /*2fe20*/  LOP3.LUT R22, R22, 0x30, RZ, 0x3c, !PT ;  /* 0x0000003016167812 */ /* 0x000fca00078e3cff */
[----:B--2---:R0:W-:Y:S04]  /*2fe30*/  STS.U16 [R22+UR5+0x180], R0 ;  /* 0x0001800016007988 */ /* 0x0041e80008000405 */
        /* <DEDUP_REMOVED lines=22> */
[----:B0-----:R-:W2:Y:S04]  /*2ffa0*/  LDL.LU R0, [R1+0x3ffc] ;  /* 0x003ffc0001007983 */ /* 0x001ea80000300800 */
[----:B------:R0:W-:Y:S04]  /*2ffb0*/  STS.U16 [R22+UR5+0x5d80], R27 ;  /* 0x005d801b16007988 */ /* 0x0001e80008000405 */
[----:B0-----:R-:W3:Y:S04]  /*2ffc0*/  LDL.LU R27, [R1+0xc] ;  /* 0x00000c00011b7983 */ /* 0x001ee80000300800 */
[----:B------:R-:W4:Y:S04]  /*2ffd0*/  LDL.LU R6, [R1+0x4] ;  /* 0x0000040001067983 */ /* 0x000f280000300800 */
[----:B------:R-:W-:Y:S04]  /*2ffe0*/  STS.U16 [R22+UR5+0x6180], R25 ;  /* 0x0061801916007988 */ /* 0x000fe80008000405 */
[----:B------:R-:W-:Y:S04]  /*2fff0*/  STS.U16 [R22+UR5+0x6580], R26 ;  /* 0x0065801a16007988 */ /* 0x000fe80008000405 */
[----:B------:R-:W-:Y:S04]  /*30000*/  STS.U16 [R22+UR5+0x6980], R29 ;  /* 0x0069801d16007988 */ /* 0x000fe80008000405 */
[----:B----4-:R0:W-:Y:S04]  /*30010*/  STL [R1+0x3ff8], R6 ;  /* 0x003ff80601007387 */ /* 0x0101e80000100800 */
[----:B0-----:R-:W4:Y:S04]  /*30020*/  LDL.LU R6, [R1+0x8] ;  /* 0x0000080001067983 */ /* 0x001f280000300800 */
[----:B------:R-:W4:Y:S04]  /*30030*/  LDL.LU R23, [R1] ;  /* 0x0000000001177983 */ /* 0x000f280000300800 */
        /* <DEDUP_REMOVED lines=23> */
[----:B---3--:R0:W-:Y:S04]  /*301b0*/  STS.U16 [R22+UR5+0x7180], R27 ;  /* 0x0071801b16007988 */ /* 0x0081e80008000405 */
[----:B------:R-:W3:Y:S01]  /*301c0*/  LDL.LU R21, [R1+0x84] ;  /* 0x0000840001157983 */ /* 0x000ee20000300800 */
[----:B------:R-:W-:-:S03]  /*301d0*/  IMAD.SHL.U32 R7, R28, 0x2, RZ ;  /* 0x000000021c077824 */ /* 0x000fc600078e00ff */
[----:B0-----:R-:W2:Y:S04]  /*301e0*/  LDL.LU R27, [R1+0x6c] ;  /* 0x00006c00011b7983 */ /* 0x001ea80000300800 */
[----:B------:R-:W2:Y:S04]  /*301f0*/  LDL.LU R28, [R1+0x54] ;  /* 0x00005400011c7983 */ /* 0x000ea80000300800 */
[----:B----4-:R0:W-:Y:S04]  /*30200*/  STS.U16 [R22+UR5+0x7580], R6 ;  /* 0x0075800616007988 */ /* 0x0101e80008000405 */
[----:B0-----:R-:W4:Y:S01]  /*30210*/  LDL.LU R6, [R1+0x3ff8] ;  /* 0x003ff80001067983 */ /* 0x001f220000300800 */
[----:B------:R-:W-:-:S03]  /*30220*/  LOP3.LUT R7, R7, 0x40, RZ, 0x3c, !PT ;  /* 0x0000004007077812 */ /* 0x000fc600078e3cff */
[----:B----4-:R0:W-:Y:S04]  /*30230*/  STS.U16 [R22+UR5+0x7980], R6 ;  /* 0x0079800616007988 */ /* 0x0101e80008000405 */
[----:B------:R1:W-:Y:S04]  /*30240*/  STS.U16 [R22+UR5+0x7d80], R23 ;  /* 0x007d801716007988 */ /* 0x0003e80008000405 */
[----:B------:R4:W-:Y:S04]  /*30250*/  STS.U16 [R7+UR5+0x200], R24 ;  /* 0x0002001807007988 */ /* 0x0009e80008000405 */
[----:B------:R0:W-:Y:S04]  /*30260*/  STS.U16 [R7+UR5+0x600], R25 ;  /* 0x0006001907007988 */ /* 0x0001e80008000405 */
[----:B------:R1:W-:Y:S04]  /*30270*/  STS.U16 [R7+UR5+0xa00], R26 ;  /* 0x000a001a07007988 */ /* 0x0003e80008000405 */
[----:B--2---:R2:W-:Y:S04]  /*30280*/  STS.U16 [R7+UR5+0xe00], R29 ;  /* 0x000e001d07007988 */ /* 0x0045e80008000405 */
[----:B0-----:R-:W3:Y:S04]  /*30290*/  LDL.LU R6, [R1+0x3ff4] ;  /* 0x003ff40001067983 */ /* 0x001ee80000300800 */
[----:B-1----:R-:W3:Y:S04]  /*302a0*/  LDL.LU R22, [R1+0x3ff0] ;  /* 0x003ff00001167983 */ /* 0x002ee80000300800 */
[----:B------:R-:W3:Y:S04]  /*302b0*/  LDL.LU R23, [R1+0x3fec] ;  /* 0x003fec0001177983 */ /* 0x000ee80000300800 */
[----:B----4-:R-:W4:Y:S04]  /*302c0*/  LDL.LU R24, [R1+0x3fe8] ;  /* 0x003fe80001187983 */ /* 0x010f280000300800 */
[----:B------:R-:W3:Y:S04]  /*302d0*/  LDL.LU R25, [R1+0x3fe4] ;  /* 0x003fe40001197983 */ /* 0x000ee80000300800 */
[----:B------:R-:W3:Y:S04]  /*302e0*/  LDL.LU R26, [R1+0x3fe0] ;  /* 0x003fe000011a7983 */ /* 0x000ee80000300800 */
[----:B--2---:R-:W2:Y:S04]  /*302f0*/  LDL.LU R29, [R1+0x3fdc] ;  /* 0x003fdc00011d7983 */ /* 0x004ea80000300800 */
[----:B------:R0:W-:Y:S04]  /*30300*/  STS.U16 [R7+UR5+0x1200], R0 ;  /* 0x0012000007007988 */ /* 0x0001e80008000405 */
[----:B0-----:R-:W2:Y:S04]  /*30310*/  LDL.LU R0, [R1+0x3fd8] ;  /* 0x003fd80001007983 */ /* 0x001ea80000300800 */
[----:B------:R-:W-:Y:S04]  /*30320*/  STS.U16 [R7+UR5+0x1600], R4 ;  /* 0x0016000407007988 */ /* 0x000fe80008000405 */
[----:B------:R-:W-:Y:S04]  /*30330*/  STS.U16 [R7+UR5+0x1a00], R5 ;  /* 0x001a000507007988 */ /* 0x000fe80008000405 */
        /* <DEDUP_REMOVED lines=11> */
[----:B------:R1:W-:Y:S04]  /*303f0*/  STS.U16 [R7+UR5+0x4a00], R17 ;  /* 0x004a001107007988 */ /* 0x0003e80008000405 */
[----:B------:R1:W-:Y:S04]  /*30400*/  STS.U16 [R7+UR5+0x4e00], R18 ;  /* 0x004e001207007988 */ /* 0x0003e80008000405 */
[----:B------:R1:W-:Y:S04]  /*30410*/  STS.U16 [R7+UR5+0x5200], R19 ;  /* 0x0052001307007988 */ /* 0x0003e80008000405 */
[----:B0-----:R-:W4:Y:S04]  /*30420*/  LDL.LU R8, [R1+0x290] ;  /* 0x0002900001087983 */ /* 0x001f280000300800 */
[----:B------:R0:W-:Y:S04]  /*30430*/  STS.U16 [R7+UR5+0x5600], R20 ;  /* 0x0056001407007988 */ /* 0x0001e80008000405 */
[----:B-1----:R-:W4:Y:S04]  /*30440*/  LDL.LU R17, [R1+0x27c] ;  /* 0x00027c0001117983 */ /* 0x002f280000300800 */
[----:B------:R-:W4:Y:S04]  /*30450*/  LDL.LU R18, [R1+0x268] ;  /* 0x0002680001127983 */ /* 0x000f280000300800 */
[----:B------:R-:W4:Y:S04]  /*30460*/  LDL.LU R19, [R1+0x254] ;  /* 0x0002540001137983 */ /* 0x000f280000300800 */
[----:B0-----:R-:W4:Y:S04]  /*30470*/  LDL.LU R20, [R1+0x240] ;  /* 0x0002400001147983 */ /* 0x001f280000300800 */
[----:B--2---:R-:W-:Y:S04]  /*30480*/  STS.U16 [R7+UR5+0x5a00], R0 ;  /* 0x005a000007007988 */ /* 0x004fe80008000405 */
[----:B---3--:R0:W-:Y:S04]  /*30490*/  STS.U16 [R7+UR5+0x5e00], R21 ;  /* 0x005e001507007988 */ /* 0x0081e80008000405 */
[----:B------:R-:W-:Y:S04]  /*304a0*/  STS.U16 [R7+UR5+0x6200], R27 ;  /* 0x0062001b07007988 */ /* 0x000fe80008000405 */
[----:B------:R1:W-:Y:S04]  /*304b0*/  STS.U16 [R7+UR5+0x6600], R28 ;  /* 0x0066001c07007988 */ /* 0x0003e80008000405 */
[----:B------:R2:W-:Y:S04]  /*304c0*/  STS.U16 [R7+UR5+0x6a00], R29 ;  /* 0x006a001d07007988 */ /* 0x0005e80008000405 */
[----:B0-----:R-:W3:Y:S04]  /*304d0*/  LDL.LU R21, [R1+0x22c] ;  /* 0x00022c0001157983 */ /* 0x001ee80000300800 */
[----:B-1----:R-:W3:Y:S04]  /*304e0*/  LDL.LU R28, [R1+0x218] ;  /* 0x00021800011c7983 */ /* 0x002ee80000300800 */
[----:B--2---:R-:W2:Y:S01]  /*304f0*/  LDL.LU R29, [R1+0x200] ;  /* 0x00020000011d7983 */ /* 0x004ea20000300800 */
[----:B------:R-:W0:Y:S03]  /*30500*/  S2R R0, SR_TID.X ;  /* 0x0000000000007919 */ /* 0x000e260000002100 */
        /* <DEDUP_REMOVED lines=12> */
[----:B------:R1:W-:Y:S04]  /*305d0*/  STS.U16 [R7+UR5+0x6e00], R26 ;  /* 0x006e001a07007988 */ /* 0x0003e80008000405 */
[----:B------:R0:W-:Y:S04]  /*305e0*/  STS.U16 [R7+UR5+0x7200], R25 ;  /* 0x0072001907007988 */ /* 0x0001e80008000405 */
[----:B----4-:R4:W-:Y:S04]  /*305f0*/  STS.U16 [R7+UR5+0x7600], R24 ;  /* 0x0076001807007988 */ /* 0x0109e80008000405 */
[----:B------:R0:W-:Y:S04]  /*30600*/  STS.U16 [R7+UR5+0x7a00], R23 ;  /* 0x007a001707007988 */ /* 0x0001e80008000405 */
[----:B------:R4:W-:Y:S04]  /*30610*/  STS.U16 [R7+UR5+0x7e00], R22 ;  /* 0x007e001607007988 */ /* 0x0009e80008000405 */
[----:B-1----:R-:W2:Y:S04]  /*30620*/  LDL.LU R26, [R1+0x188] ;  /* 0x00018800011a7983 */ /* 0x002ea80000300800 */
[----:B0-----:R-:W2:Y:S04]  /*30630*/  LDL.LU R25, [R1+0x1a0] ;  /* 0x0001a00001197983 */ /* 0x001ea80000300800 */
[----:B----4-:R-:W4:Y:S04]  /*30640*/  LDL.LU R24, [R1+0x1b8] ;  /* 0x0001b80001187983 */ /* 0x010f280000300800 */
[----:B------:R-:W4:Y:S04]  /*30650*/  LDL.LU R23, [R1+0x1d0] ;  /* 0x0001d00001177983 */ /* 0x000f280000300800 */
[----:B------:R-:W4:Y:S04]  /*30660*/  LDL.LU R7, [R1+0x3fd4] ;  /* 0x003fd40001077983 */ /* 0x000f280000300800 */
[----:B------:R-:W4:Y:S01]  /*30670*/  LDL.LU R22, [R1+0x1e8] ;  /* 0x0001e80001167983 */ /* 0x000f220000300800 */
[----:B------:R-:W-:-:S05]  /*30680*/  LOP3.LUT R0, R0, 0x3f, RZ, 0xc0, !PT ;  /* 0x0000003f00007812 */ /* 0x000fca00078ec0ff */
[----:B------:R-:W-:-:S05]  /*30690*/  IMAD.SHL.U32 R9, R0, 0x2, RZ ;  /* 0x0000000200097824 */ /* 0x000fca00078e00ff */
[----:B------:R-:W-:-:S05]  /*306a0*/  LOP3.LUT R9, R9, 0x50, RZ, 0x3c, !PT ;  /* 0x0000005009097812 */ /* 0x000fca00078e3cff */
        /* <DEDUP_REMOVED lines=10> */
[----:B---3--:R0:W-:Y:S04]  /*30750*/  STS.U16 [R9+UR5+0x1680], R21 ;  /* 0x0016801509007988 */ /* 0x0081e80008000405 */
[----:B------:R1:W-:Y:S04]  /*30760*/  STS.U16 [R9+UR5+0x1a80], R28 ;  /* 0x001a801c09007988 */ /* 0x0003e80008000405 */
[----:B--2---:R2:W-:Y:S04]  /*30770*/  STS.U16 [R9+UR5+0x1e80], R29 ;  /* 0x001e801d09007988 */ /* 0x0045e80008000405 */
[----:B0-----:R-:W3:Y:S04]  /*30780*/  LDL.LU R21, [R1+0x3fbc] ;  /* 0x003fbc0001157983 */ /* 0x001ee80000300800 */
[----:B-1----:R-:W3:Y:S04]  /*30790*/  LDL.LU R28, [R1+0x3fb8] ;  /* 0x003fb800011c7983 */ /* 0x002ee80000300800 */
[----:B--2---:R-:W2:Y:S04]  /*307a0*/  LDL.LU R29, [R1+0x3fb4] ;  /* 0x003fb400011d7983 */ /* 0x004ea80000300800 */
        /* <DEDUP_REMOVED lines=19> */
[----:B----4-:R-:W4:Y:S04]  /*308e0*/  LDL.LU R14, [R1+0x264] ;  /* 0x00026400010e7983 */ /* 0x010f280000300800 */
[----:B------:R-:W4:Y:S04]  /*308f0*/  LDL.LU R15, [R1+0x250] ;  /* 0x00025000010f7983 */ /* 0x000f280000300800 */
[----:B------:R-:W4:Y:S04]  /*30900*/  LDL.LU R16, [R1+0x23c] ;  /* 0x00023c0001107983 */ /* 0x000f280000300800 */
[----:B------:R-:W4:Y:S04]  /*30910*/  LDL.LU R27, [R1+0x228] ;  /* 0x00022800011b7983 */ /* 0x000f280000300800 */
[----:B--2---:R-:W-:Y:S04]  /*30920*/  STS.U16 [R9+UR5+0x6680], R29 ;  /* 0x0066801d09007988 */ /* 0x004fe80008000405 */
[----:B---3--:R0:W-:Y:S04]  /*30930*/  STS.U16 [R9+UR5+0x6a80], R28 ;  /* 0x006a801c09007988 */ /* 0x0081e80008000405 */
[----:B0-----:R-:W2:Y:S04]  /*30940*/  LDL.LU R28, [R1+0x214] ;  /* 0x00021400011c7983 */ /* 0x001ea80000300800 */
        /* <DEDUP_REMOVED lines=20> */
[----:B------:R-:W3:Y:S04]  /*30a90*/  LDL.LU R18, [R1+0x1e4] ;  /* 0x0001e40001127983 */ /* 0x000ee80000300800 */
[----:B------:R-:W3:Y:S04]  /*30aa0*/  LDL.LU R9, [R1+0x3fb0] ;  /* 0x003fb00001097983 */ /* 0x000ee80000300800 */
[----:B------:R-:W3:Y:S01]  /*30ab0*/  LDL.LU R17, [R1+0x1fc] ;  /* 0x0001fc0001117983 */ /* 0x000ee20000300800 */
[----:B------:R-:W-:-:S05]  /*30ac0*/  IMAD.SHL.U32 R0, R0, 0x2, RZ ;  /* 0x0000000200007824 */ /* 0x000fca00078e00ff */
[----:B------:R-:W-:-:S05]  /*30ad0*/  LOP3.LUT R0, R0, 0x60, RZ, 0x3c, !PT ;  /* 0x0000006000007812 */ /* 0x000fca00078e3cff */
[----:B------:R0:W-:Y:S04]  /*30ae0*/  STS.U16 [R0+UR5+0x300], R12 ;  /* 0x0003000c00007988 */ /* 0x0001e80008000405 */
[----:B------:R1:W-:Y:S04]  /*30af0*/  STS.U16 [R0+UR5+0x700], R13 ;  /* 0x0007000d00007988 */ /* 0x0003e80008000405 */
[----:B----4-:R4:W-:Y:S04]  /*30b00*/  STS.U16 [R0+UR5+0xb00], R14 ;  /* 0x000b000e00007988 */ /* 0x0109e80008000405 */
        /* <DEDUP_REMOVED lines=9> */
[----:B--2---:R0:W-:Y:S04]  /*30ba0*/  STS.U16 [R0+UR5+0x1b00], R28 ;  /* 0x001b001c00007988 */ /* 0x0041e80008000405 */
[----:B0-----:R-:W2:Y:S04]  /*30bb0*/  LDL.LU R28, [R1+0x3f94] ;  /* 0x003f9400011c7983 */ /* 0x001ea80000300800 */
[----:B---3--:R-:W-:Y:S04]  /*30bc0*/  STS.U16 [R0+UR5+0x1f00], R17 ;  /* 0x001f001100007988 */ /* 0x008fe80008000405 */
[----:B------:R-:W-:Y:S04]  /*30bd0*/  STS.U16 [R0+UR5+0x2300], R18 ;  /* 0x0023001200007988 */ /* 0x000fe80008000405 */
[----:B------:R-:W-:Y:S04]  /*30be0*/  STS.U16 [R0+UR5+0x2700], R19 ;  /* 0x0027001300007988 */ /* 0x000fe80008000405 */
[----:B------:R0:W-:Y:S04]  /*30bf0*/  STS.U16 [R0+UR5+0x2b00], R3 ;  /* 0x002b000300007988 */ /* 0x0001e80008000405 */
[----:B0-----:R-:W3:Y:S04]  /*30c00*/  LDL.LU R3, [R1+0x3c] ;  /* 0x00003c0001037983 */ /* 0x001ee80000300800 */
        /* <DEDUP_REMOVED lines=13> */
[----:B0-----:R-:W3:Y:S04]  /*30ce0*/  LDL.LU R10, [R1+0x288] ;  /* 0x00028800010a7983 */ /* 0x001ee80000300800 */
[----:B-1----:R-:W3:Y:S04]  /*30cf0*/  LDL.LU R11, [R1+0x274] ;  /* 0x00027400010b7983 */ /* 0x002ee80000300800 */
[----:B----4-:R-:W4:Y:S04]  /*30d00*/  LDL.LU R29, [R1+0x260] ;  /* 0x00026000011d7983 */ /* 0x010f280000300800 */
[----:B--2---:R0:W-:Y:S04]  /*30d10*/  STS.U16 [R0+UR5+0x6300], R28 ;  /* 0x0063001c00007988 */ /* 0x0041e80008000405 */
        /* <DEDUP_REMOVED lines=15> */
[----:B------:R1:W-:Y:S04]  /*30e10*/  STS.U16 [R0+UR5+0x6b00], R27 ;  /* 0x006b001b00007988 */ /* 0x0003e80008000405 */
[----:B------:R3:W-:Y:S04]  /*30e20*/  STS.U16 [R0+UR5+0x6f00], R16 ;  /* 0x006f001000007988 */ /* 0x0007e80008000405 */
[----:B------:R0:W-:Y:S04]  /*30e30*/  STS.U16 [R0+UR5+0x7300], R15 ;  /* 0x0073000f00007988 */ /* 0x0001e80008000405 */
[----:B------:R1:W-:Y:S04]  /*30e40*/  STS.U16 [R0+UR5+0x7700], R14 ;  /* 0x0077000e00007988 */ /* 0x0003e80008000405 */
[----:B------:R3:W-:Y:S04]  /*30e50*/  STS.U16 [R0+UR5+0x7b00], R13 ;  /* 0x007b000d00007988 */ /* 0x0007e80008000405 */
[----:B0-----:R-:W2:Y:S04]  /*30e60*/  LDL.LU R3, [R1+0x38] ;  /* 0x0000380001037983 */ /* 0x001ea80000300800 */
[----:B-1----:R-:W2:Y:S04]  /*30e70*/  LDL.LU R27, [R1+0x1c8] ;  /* 0x0001c800011b7983 */ /* 0x002ea80000300800 */
[----:B---3--:R-:W3:Y:S04]  /*30e80*/  LDL.LU R16, [R1+0x1e0] ;  /* 0x0001e00001107983 */ /* 0x008ee80000300800 */
[----:B------:R-:W2:Y:S04]  /*30e90*/  LDL.LU R15, [R1+0x1f8] ;  /* 0x0001f800010f7983 */ /* 0x000ea80000300800 */
[----:B------:R-:W2:Y:S04]  /*30ea0*/  LDL.LU R14, [R1+0x210] ;  /* 0x00021000010e7983 */ /* 0x000ea80000300800 */
[----:B------:R-:W2:Y:S04]  /*30eb0*/  LDL.LU R13, [R1+0x224] ;  /* 0x00022400010d7983 */ /* 0x000ea80000300800 */
[----:B------:R0:W-:Y:S04]  /*30ec0*/  STS.U16 [R0+UR5+0x7f00], R12 ;  /* 0x007f000c00007988 */ /* 0x0001e80008000405 */
[----:B0-----:R-:W2:Y:S04]  /*30ed0*/  LDL.LU R0, [R1+0x3f90] ;  /* 0x003f900001007983 */ /* 0x001ea80000300800 */
[----:B------:R-:W3:Y:S04]  /*30ee0*/  LDL.LU R12, [R1+0x238] ;  /* 0x00023800010c7983 */ /* 0x000ee80000300800 */
[----:B--2---:R0:W-:Y:S04]  /*30ef0*/  STS.U16 [R0+UR5+0x380], R10 ;  /* 0x0003800a00007988 */ /* 0x0041e80008000405 */
[----:B------:R1:W-:Y:S04]  /*30f00*/  STS.U16 [R0+UR5+0x780], R11 ;  /* 0x0007800b00007988 */ /* 0x0003e80008000405 */
[----:B----4-:R2:W-:Y:S04]  /*30f10*/  STS.U16 [R0+UR5+0xb80], R29 ;  /* 0x000b801d00007988 */ /* 0x0105e80008000405 */
[----:B------:R4:W-:Y:S04]  /*30f20*/  STS.U16 [R0+UR5+0xf80], R28 ;  /* 0x000f801c00007988 */ /* 0x0009e80008000405 */
[----:B0-----:R-:W3:Y:S04]  /*30f30*/  LDL.LU R10, [R1+0x3f8c] ;  /* 0x003f8c00010a7983 */ /* 0x001ee80000300800 */
[----:B-1----:R-:W3:Y:S04]  /*30f40*/  LDL.LU R11, [R1+0x3f88] ;  /* 0x003f8800010b7983 */ /* 0x002ee80000300800 */
[----:B--2---:R-:W2:Y:S04]  /*30f50*/  LDL.LU R29, [R1+0x3f84] ;  /* 0x003f8400011d7983 */ /* 0x004ea80000300800 */
[----:B----4-:R-:W4:Y:S04]  /*30f60*/  LDL.LU R28, [R1+0x3f80] ;  /* 0x003f8000011c7983 */ /* 0x010f280000300800 */
[----:B---3--:R-:W-:Y:S04]  /*30f70*/  STS.U16 [R0+UR5+0x1380], R12 ;  /* 0x0013800c00007988 */ /* 0x008fe80008000405 */
        /* <DEDUP_REMOVED lines=17> */
[----:B----4-:R0:W-:Y:S04]  /*31090*/  STS.U16 [R0+UR5+0x5b80], R28 ;  /* 0x005b801c00007988 */ /* 0x0101e80008000405 */
[----:B--2---:R1:W-:Y:S04]  /*310a0*/  STS.U16 [R0+UR5+0x5f80], R29 ;  /* 0x005f801d00007988 */ /* 0x0043e80008000405 */
[----:B0-----:R-:W2:Y:S04]  /*310b0*/  LDL.LU R28, [R1+0x3f7c] ;  /* 0x003f7c00011c7983 */ /* 0x001ea80000300800 */
[----:B-1----:R-:W3:Y:S04]  /*310c0*/  LDL.LU R29, [R1+0x3f78] ;  /* 0x003f7800011d7983 */ /* 0x002ee80000300800 */
[----:B------:R-:W-:Y:S04]  /*310d0*/  STS.U16 [R0+UR5+0x6380], R2 ;  /* 0x0063800200007988 */ /* 0x000fe80008000405 */
[----:B------:R-:W-:Y:S04]  /*310e0*/  STS.U16 [R0+UR5+0x6780], R3 ;  /* 0x0067800300007988 */ /* 0x000fe80008000405 */
[----:B------:R-:W-:Y:S04]  /*310f0*/  STS.U16 [R0+UR5+0x6b80], R11 ;  /* 0x006b800b00007988 */ /* 0x000fe80008000405 */
[----:B------:R-:W-:Y:S04]  /*31100*/  STS.U16 [R0+UR5+0x6f80], R10 ;  /* 0x006f800a00007988 */ /* 0x000fe80008000405 */
[----:B------:R-:W-:Y:S04]  /*31110*/  STS.U16 [R0+UR5+0x7380], R9 ;  /* 0x0073800900007988 */ /* 0x000fe80008000405 */
[----:B------:R-:W-:Y:S04]  /*31120*/  STS.U16 [R0+UR5+0x7780], R8 ;  /* 0x0077800800007988 */ /* 0x000fe80008000405 */
[----:B------:R-:W-:Y:S04]  /*31130*/  STS.U16 [R0+UR5+0x7b80], R7 ;  /* 0x007b800700007988 */ /* 0x000fe80008000405 */
[----:B------:R-:W-:Y:S01]  /*31140*/  STS.U16 [R0+UR5+0x7f80], R6 ;  /* 0x007f800600007988 */ /* 0x000fe20008000405 */
[----:B------:R-:W-:Y:S06]  /*31150*/  BAR.SYNC.DEFER_BLOCKING 0x0 ;  /* 0x0000000000007b1d */ /* 0x000fec0000010000 */
[----:B--2---:R-:W-:Y:S04]  /*31160*/  LDSM.16.MT88.4 R24, [R28+UR5+0x8000] ;  /* 0x008000051c18783b */ /* 0x004fe80008004200 */
[----:B---3--:R-:W0:Y:S04]  /*31170*/  LDSM.16.M88.4 R8, [R29+UR5] ;  /* 0x000000051d08783b */ /* 0x008e280008000200 */
[----:B------:R-:W1:Y:S04]  /*31180*/  LDSM.16.M88.4 R4, [R29+UR5+0x800] ;  /* 0x000800051d04783b */ /* 0x000e680008000200 */
[----:B------:R-:W-:Y:S04]  /*31190*/  LDSM.16.M88.4 R12, [R29+UR5+0x1800] ;  /* 0x001800051d0c783b */ /* 0x000fe80008000200 */
[----:B------:R-:W-:Y:S04]  /*311a0*/  LDSM.16.M88.4 R16, [R29+UR5+0x4000] ;  /* 0x004000051d10783b */ /* 0x000fe80008000200 */
[----:B0-----:R-:W-:Y:S04]  /*311b0*/  STL.64 [R1+0x20], R8 ;  /* 0x0000200801007387 */ /* 0x001fe80000100a00 */
[----:B------:R-:W-:Y:S04]  /*311c0*/  STL.64 [R1+0x28], R10 ;  /* 0x0000280a01007387 */ /* 0x000fe80000100a00 */
[----:B-1----:R-:W-:Y:S01]  /*311d0*/  STL.64 [R1+0x10], R4 ;  /* 0x0000100401007387 */ /* 0x002fe20000100a00 */
[----:B------:R-:W-:-:S03]  /*311e0*/  IMAD.MOV.U32 R2, RZ, RZ, R4 ;  /* 0x000000ffff027224 */ /* 0x000fc600078e0004 */
[----:B------:R-:W-:Y:S01]  /*311f0*/  STL.64 [R1+0x18], R6 ;  /* 0x0000180601007387 */ /* 0x000fe20000100a00 */
[----:B------:R-:W-:-:S03]  /*31200*/  IMAD.MOV.U32 R0, RZ, RZ, R5 ;  /* 0x000000ffff007224 */ /* 0x000fc600078e0005 */
[----:B------:R-:W0:Y:S04]  /*31210*/  LDSM.16.M88.4 R4, [R29+UR5+0x1000] ;  /* 0x001000051d04783b */ /* 0x000e280008000200 */
[----:B------:R-:W1:Y:S04]  /*31220*/  LDSM.16.M88.4 R8, [R29+UR5+0x2000] ;  /* 0x002000051d08783b */ /* 0x000e680008000200 */
[----:B0-----:R-:W-:Y:S04]  /*31230*/  STL.64 [R1], R4 ;  /* 0x0000000401007387 */ /* 0x001fe80000100a00 */
[----:B------:R-:W-:Y:S01]  /*31240*/  STL.64 [R1+0x8], R6 ;  /* 0x0000080601007387 */ /* 0x000fe20000100a00 */
[----:B------:R-:W-:-:S03]  /*31250*/  IMAD.MOV.U32 R3, RZ, RZ, R5 ;  /* 0x000000ffff037224 */ /* 0x000fc600078e0005 */
[----:B------:R-:W0:Y:S04]  /*31260*/  LDSM.16.M88.4 R4, [R29+UR5+0x2800] ;  /* 0x002800051d04783b */ /* 0x000e280008000200 */
[----:B------:R-:W-:Y:S04]  /*31270*/  STL [R1+0x382c], R14 ;  /* 0x00382c0e01007387 */ /* 0x000fe80000100800 */
[----:B------:R-:W-:Y:S04]  /*31280*/  STL [R1+0x3828], R15 ;  /* 0x0038280f01007387 */ /* 0x000fe80000100800 */
[----:B------:R-:W-:Y:S04]  /*31290*/  STL.64 [R1+0x3f58], R12 ;  /* 0x003f580c01007387 */ /* 0x000fe80000100a00 */
[----:B------:R-:W2:Y:S04]  /*312a0*/  LDSM.16.M88.4 R12, [R29+UR5+0x3000] ;  /* 0x003000051d0c783b */ /* 0x000ea80008000200 */
[----:B-1----:R-:W-:Y:S04]  /*312b0*/  STL [R1+0x37a4], R10 ;  /* 0x0037a40a01007387 */ /* 0x002fe80000100800 */
[----:B------:R-:W-:Y:S04]  /*312c0*/  STL [R1+0x37a0], R11 ;  /* 0x0037a00b01007387 */ /* 0x000fe80000100800 */
[----:B------:R1:W-:Y:S02]  /*312d0*/  STL.64 [R1+0x3f60], R8 ;  /* 0x003f600801007387 */ /* 0x0003e40000100a00 */
[----:B-1----:R-:W-:-:S02]  /*312e0*/  IMAD.MOV.U32 R8, RZ, RZ, R2 ;  /* 0x000000ffff087224 */ /* 0x002fc400078e0002 */
[----:B------:R-:W-:-:S05]  /*312f0*/  IMAD.MOV.U32 R9, RZ, RZ, R0 ;  /* 0x000000ffff097224 */ /* 0x000fca00078e0000 */
[----:B------:R1:W-:Y:S04]  /*31300*/  STL.64 [R1+0x3f70], R8 ;  /* 0x003f700801007387 */ /* 0x0003e80000100a00 */
[----:B-1----:R-:W3:Y:S04]  /*31310*/  LDL.64 R8, [R1+0x20] ;  /* 0x0000200001087983 */ /* 0x002ee80000100a00 */
[----:B0-----:R-:W-:Y:S04]  /*31320*/  STL [R1+0x3b7c], R6 ;  /* 0x003b7c0601007387 */ /* 0x001fe80000100800 */
[----:B------:R-:W-:Y:S04]  /*31330*/  STL [R1+0x3b78], R7 ;  /* 0x003b780701007387 */ /* 0x000fe80000100800 */
[----:B------:R-:W-:Y:S04]  /*31340*/  STL.64 [R1+0x3f68], R4 ;  /* 0x003f680401007387 */ /* 0x000fe80000100a00 */
[----:B------:R-:W0:Y:S04]  /*31350*/  LDSM.16.M88.4 R4, [R29+UR5+0x3800] ;  /* 0x003800051d04783b */ /* 0x000e280008000200 */
[----:B--2---:R-:W-:Y:S04]  /*31360*/  STL.64 [R1+0x30], R12 ;  /* 0x0000300c01007387 */ /* 0x004fe80000100a00 */
[----:B------:R-:W-:Y:S04]  /*31370*/  STL.64 [R1+0x38], R14 ;  /* 0x0000380e01007387 */ /* 0x000fe80000100a00 */
[----:B------:R-:W1:Y:S04]  /*31380*/  LDSM.16.M88.4 R12, [R29+UR5+0x4800] ;  /* 0x004800051d0c783b */ /* 0x000e680008000200 */
[----:B0-----:R-:W-:Y:S04]  /*31390*/  STL.64 [R1+0x150], R4 ;  /* 0x0001500401007387 */ /* 0x001fe80000100a00 */
[----:B------:R-:W-:Y:S01]  /*313a0*/  STL.64 [R1+0x158], R6 ;  /* 0x0001580601007387 */ /* 0x000fe20000100a00 */
[----:B------:R-:W-:-:S02]  /*313b0*/  IMAD.MOV.U32 R2, RZ, RZ, R4 ;  /* 0x000000ffff027224 */ /* 0x000fc400078e0004 */
[----:B------:R-:W-:Y:S01]  /*313c0*/  IMAD.MOV.U32 R0, RZ, RZ, R5 ;  /* 0x000000ffff007224 */ /* 0x000fe200078e0005 */
[----:B------:R-:W-:Y:S04]  /*313d0*/  STL.64 [R1+0x140], R16 ;  /* 0x0001401001007387 */ /* 0x000fe80000100a00 */
[----:B------:R-:W0:Y:S04]  /*313e0*/  LDSM.16.M88.4 R4, [R29+UR5+0x5000] ;  /* 0x005000051d04783b */ /* 0x000e280008000200 */
[----:B------:R-:W-:Y:S04]  /*313f0*/  STL.64 [R1+0x148], R18 ;  /* 0x0001481201007387 */ /* 0x000fe80000100a00 */
[----:B------:R-:W2:Y:S04]  /*31400*/  LDL.LU.64 R20, [R1+0xd70] ;  /* 0x000d700001147983 */ /* 0x000ea80000300a00 */
[----:B-1----:R-:W-:Y:S04]  /*31410*/  STL.64 [R1+0x130], R12 ;  /* 0x0001300c01007387 */ /* 0x002fe80000100a00 */
[----:B------:R-:W-:Y:S04]  /*31420*/  STL.64 [R1+0x138], R14 ;  /* 0x0001380e01007387 */ /* 0x000fe80000100a00 */
[----:B------:R-:W1:Y:S04]  /*31430*/  LDSM.16.M88.4 R12, [R29+UR5+0x5800] ;  /* 0x005800051d0c783b */ /* 0x000e680008000200 */
[----:B------:R-:W4:Y:S04]  /*31440*/  LDSM.16.M88.4 R16, [R29+UR5+0x6000] ;  /* 0x006000051d10783b */ /* 0x000f280008000200 */
[----:B------:R-:W2:Y:S04]  /*31450*/  LDL.LU.64 R22, [R1+0xd78] ;  /* 0x000d780001167983 */ /* 0x000ea80000300a00 */
[----:B0-----:R0:W-:Y:S04]  /*31460*/  STL.64 [R1+0x120], R4 ;  /* 0x0001200401007387 */ /* 0x0011e80000100a00 */
[----:B------:R0:W-:Y:S04]  /*31470*/  STL.64 [R1+0x128], R6 ;  /* 0x0001280601007387 */ /* 0x0001e80000100a00 */
[----:B0-----:R-:W2:Y:S04]  /*31480*/  LDL.LU.64 R4, [R1+0xe60] ;  /* 0x000e600001047983 */ /* 0x001ea80000300a00 */
[----:B------:R-:W2:Y:S04]  /*31490*/  LDL.LU.64 R6, [R1+0xe68] ;  /* 0x000e680001067983 */ /* 0x000ea80000300a00 */
[----:B-1----:R0:W-:Y:S04]  /*314a0*/  STL.64 [R1+0x110], R12 ;  /* 0x0001100c01007387 */ /* 0x0021e80000100a00 */
[----:B------:R1:W-:Y:S04]  /*314b0*/  STL.64 [R1+0x118], R14 ;  /* 0x0001180e01007387 */ /* 0x0003e80000100a00 */
[----:B0-----:R-:W2:Y:S04]  /*314c0*/  LDL.LU.64 R12, [R1+0xdf0] ;  /* 0x000df000010c7983 */ /* 0x001ea80000300a00 */
[----:B-1----:R-:W2:Y:S04]  /*314d0*/  LDL.LU.64 R14, [R1+0xdf8] ;  /* 0x000df800010e7983 */ /* 0x002ea80000300a00 */
[----:B----4-:R-:W-:Y:S04]  /*314e0*/  STL.64 [R1+0x100], R16 ;  /* 0x0001001001007387 */ /* 0x010fe80000100a00 */
[----:B------:R-:W-:Y:S04]  /*314f0*/  STL.64 [R1+0x108], R18 ;  /* 0x0001081201007387 */ /* 0x000fe80000100a00 */
[----:B------:R-:W0:Y:S04]  /*31500*/  LDSM.16.M88.4 R16, [R29+UR5+0x6800] ;  /* 0x006800051d10783b */ /* 0x000e280008000200 */
[----:B0-----:R-:W-:Y:S04]  /*31510*/  STL.64 [R1+0xf0], R16 ;  /* 0x0000f01001007387 */ /* 0x001fe80000100a00 */
[----:B------:R-:W-:Y:S04]  /*31520*/  STL.64 [R1+0xf8], R18 ;  /* 0x0000f81201007387 */ /* 0x000fe80000100a00 */
[----:B------:R-:W0:Y:S04]  /*31530*/  LDSM.16.M88.4 R16, [R29+UR5+0x7000] ;  /* 0x007000051d10783b */ /* 0x000e280008000200 */
[----:B0-----:R-:W-:Y:S04]  /*31540*/  STL.64 [R1+0xe0], R16 ;  /* 0x0000e01001007387 */ /* 0x001fe80000100a00 */
[----:B------:R-:W-:Y:S04]  /*31550*/  STL.64 [R1+0xe8], R18 ;  /* 0x0000e81201007387 */ /* 0x000fe80000100a00 */
[----:B------:R-:W0:Y:S04]  /*31560*/  LDSM.16.M88.4 R16, [R29+UR5+0x7800] ;  /* 0x007800051d10783b */ /* 0x000e280008000200 */
[----:B------:R-:W-:Y:S04]  /*31570*/  STL [R1+0x1b40], R29 ;  /* 0x001b401d01007387 */ /* 0x000fe80000100800 */
[----:B0-----:R-:W-:Y:S04]  /*31580*/  STL.64 [R1+0xd0], R16 ;  /* 0x0000d01001007387 */ /* 0x001fe80000100a00 */
[----:B------:R-:W-:Y:S04]  /*31590*/  STL.64 [R1+0xd8], R18 ;  /* 0x0000d81201007387 */ /* 0x000fe80000100a00 */
[----:B------:R-:W0:Y:S04]  /*315a0*/  LDSM.16.MT88.4 R16, [R28+UR5+0x8080] ;  /* 0x008080051c10783b */ /* 0x000e280008004200 */
[----:B0-----:R-:W-:Y:S04]  /*315b0*/  STL.64 [R1+0x3ed0], R18 ;  /* 0x003ed01201007387 */ /* 0x001fe80000100a00 */
[----:B------:R0:W-:Y:S04]  /*315c0*/  STL.64 [R1+0x3ec8], R16 ;  /* 0x003ec81001007387 */ /* 0x0001e80000100a00 */
[----:B0-----:R-:W3:Y:S04]  /*315d0*/  LDL.LU.64 R16, [R1+0xee0] ;  /* 0x000ee00001107983 */ /* 0x001ee80000300a00 */
[----:B------:R-:W3:Y:S04]  /*315e0*/  LDL.LU.64 R18, [R1+0xee8] ;  /* 0x000ee80001127983 */ /* 0x000ee80000300a00 */
[----:B------:R-:W-:Y:S01]  /*315f0*/  STL [R1+0x39a0], R28 ;  /* 0x0039a01c01007387 */ /* 0x000fe20000100800 */
[----:B---3--:R-:W-:-:S15]  /*31600*/  HMMA.16816.F32 R16, R24, R8, R16 ;  /* 0x000000081810723c */ /* 0x008fde0000001810 */
[----:B------:R-:W-:-:S04]  /*31610*/  NOP ;  /* 0x0000000000007918 */ /* 0x000fc80000000000 */
[----:B------:R-:W-:Y:S04]  /*31620*/  STL.64 [R1+0x520], R16 ;  /* 0x0005201001007387 */ /* 0x000fe80000100a00 */
[----:B------:R0:W-:Y:S02]  /*31630*/  STL.64 [R1+0x528], R18 ;  /* 0x0005281201007387 */ /* 0x0001e40000100a00 */
[----:B0-----:R-:W-:Y:S02]  /*31640*/  IMAD.MOV.U32 R19, RZ, RZ, R8 ;  /* 0x000000ffff137224 */ /* 0x001fe400078e0008 */
[----:B------:R-:W-:Y:S02]  /*31650*/  IMAD.MOV.U32 R18, RZ, RZ, R9 ;  /* 0x000000ffff127224 */ /* 0x000fe400078e0009 */
[----:B------:R-:W2:Y:S04]  /*31660*/  LDL.LU.64 R8, [R1+0x3f70] ;  /* 0x003f700001087983 */ /* 0x000ea80000300a00 */
[----:B------:R0:W-:Y:S04]  /*31670*/  STL.64 [R1+0x3f10], R18 ;  /* 0x003f101201007387 */ /* 0x0001e80000100a00 */
[----:B------:R-:W0:Y:S01]  /*31680*/  LDL R16, [R1] ;  /* 0x0000000001107983 */ /* 0x000e220000100800 */
[----:B------:R-:W-:Y:S01]  /*31690*/  IMAD.MOV.U32 R17, RZ, RZ, R3 ;  /* 0x000000ffff117224 */ /* 0x000fe200078e0003 */
[C---:B--2---:R-:W-:Y:S02]  /*316a0*/  HMMA.16816.F32 R8, R24.reuse, R8, R4 ;  /* 0x000000081808723c */ /* 0x044fe40000001804 */
[----:B------:R-:W2:Y:S06]  /*316b0*/  LDL.LU.64 R4, [R1+0x3f68] ;  /* 0x003f680001047983 */ /* 0x000eac0000300a00 */
[C---:B0-----:R-:W-:Y:S11]  /*316c0*/  HMMA.16816.F32 R16, R24.reuse, R16, R12 ;  /* 0x000000101810723c */ /* 0x041ff6000000180c */
[----:B------:R0:W-:Y:S04]  /*316d0*/  STL.64 [R1+0x510], R8 ;  /* 0x0005100801007387 */ /* 0x0001e80000100a00 */
[----:B------:R-:W-:Y:S04]  /*316e0*/  STL.64 [R1+0x518], R10 ;  /* 0x0005180a01007387 */ /* 0x000fe80000100a00 */
[----:B0-----:R-:W3:Y:S04]  /*316f0*/  LDL.LU.64 R8, [R1+0x3f60] ;  /* 0x003f600001087983 */ /* 0x001ee80000300a00 */
[----:B------:R-:W4:Y:S04]  /*31700*/  LDL.LU.64 R12, [R1+0x3f58] ;  /* 0x003f5800010c7983 */ /* 0x000f280000300a00 */
[----:B------:R-:W-:Y:S04]  /*31710*/  STL.64 [R1+0x500], R16 ;  /* 0x0005001001007387 */ /* 0x000fe80000100a00 */
[----:B------:R4:W-:Y:S02]  /*31720*/  STL.64 [R1+0x508], R18 ;  /* 0x0005081201007387 */ /* 0x0009e40000100a00 */
[----:B----4-:R-:W-:Y:S02]  /*31730*/  HMMA.16816.F32 R16, R24, R12, R20 ;  /* 0x0000000c1810723c */ /* 0x010fe40000001814 */
[----:B------:R-:W2:Y:S04]  /*31740*/  LDL.LU.64 R20, [R1+0xc70] ;  /* 0x000c700001147983 */ /* 0x000ea80000300a00 */
[----:B------:R-:W2:-:S13]  /*31750*/  LDL.LU.64 R22, [R1+0xc78] ;  /* 0x000c780001167983 */ /* 0x000e9a0000300a00 */
[----:B------:R0:W-:Y:S04]  /*31760*/  STL.64 [R1+0x4f0], R16 ;  /* 0x0004f01001007387 */ /* 0x0001e80000100a00 */
[----:B------:R-:W-:Y:S04]  /*31770*/  STL.64 [R1+0x4f8], R18 ;  /* 0x0004f81201007387 */ /* 0x000fe80000100a00 */
[----:B0-----:R-:W4:Y:S04]  /*31780*/  LDL.64 R16, [R1+0x140] ;  /* 0x0001400001107983 */ /* 0x001f280000100a00 */
[----:B----4-:R0:W-:Y:S02]  /*31790*/  STL.64 [R1+0x3f40], R16 ;  /* 0x003f401001007387 */ /* 0x0101e40000100a00 */
[----:B0-----:R-:W-:-:S02]  /*317a0*/  IMAD.MOV.U32 R16, RZ, RZ, R2 ;  /* 0x000000ffff107224 */ /* 0x001fc400078e0002 */
[----:B------:R-:W-:-:S05]  /*317b0*/  IMAD.MOV.U32 R17, RZ, RZ, R0 ;  /* 0x000000ffff117224 */ /* 0x000fca00078e0000 */
[----:B------:R0:W-:Y:S04]  /*317c0*/  STL.64 [R1+0x3f50], R16 ;  /* 0x003f501001007387 */ /* 0x0001e80000100a00 */
[----:B0-----:R-:W3:Y:S04]  /*317d0*/  LDL.LU.64 R16, [R1+0xcf0] ;  /* 0x000cf00001107983 */ /* 0x001ee80000300a00 */
[----:B------:R-:W3:Y:S04]  /*317e0*/  LDL.LU.64 R18, [R1+0xcf8] ;  /* 0x000cf80001127983 */ /* 0x000ee80000300a00 */
[----:B------:R0:W-:Y:S04]  /*317f0*/  STL.64 [R1+0x3f38], R12 ;  /* 0x003f380c01007387 */ /* 0x0001e80000100a00 */
[----:B0-----:R-:W4:Y:S01]  /*31800*/  LDL.64 R12, [R1+0x30] ;  /* 0x00003000010c7983 */ /* 0x001f220000100a00 */
[----:B---3--:R-:W-:-:S15]  /*31810*/  HMMA.16816.F32 R16, R24, R8, R16 ;  /* 0x000000081810723c */ /* 0x008fde0000001810 */
[----:B------:R-:W-:-:S04]  /*31820*/  NOP ;  /* 0x0000000000007918 */ /* 0x000fc80000000000 */
[----:B------:R-:W-:Y:S02]  /*31830*/  IMAD.MOV.U32 R29, RZ, RZ, R16 ;  /* 0x000000ffff1d7224 */ /* 0x000fe400078e0010 */
[----:B------:R-:W-:Y:S02]  /*31840*/  IMAD.MOV.U32 R3, RZ, RZ, R17 ;  /* 0x000000ffff037224 */ /* 0x000fe400078e0011 */
[----:B------:R-:W-:Y:S02]  /*31850*/  IMAD.MOV.U32 R2, RZ, RZ, R18 ;  /* 0x000000ffff027224 */ /* 0x000fe400078e0012 */
[----:B------:R-:W-:Y:S02]  /*31860*/  IMAD.MOV.U32 R0, RZ, RZ, R19 ;  /* 0x000000ffff007224 */ /* 0x000fe400078e0013 */
[----:B--2---:R-:W-:Y:S03]  /*31870*/  HMMA.16816.F32 R16, R24, R4, R20 ;  /* 0x000000041810723c */ /* 0x004fe60000001814 */
[----:B------:R-:W-:Y:S04]  /*31880*/  STL [R1+0x383c], R0 ;  /* 0x00383c0001007387 */ /* 0x000fe80000100800 */
[----:B------:R-:W-:Y:S04]  /*31890*/  STL [R1+0x3838], R2 ;  /* 0x0038380201007387 */ /* 0x000fe80000100800 */
[----:B------:R-:W-:Y:S04]  /*318a0*/  STL [R1+0x3834], R3 ;  /* 0x0038340301007387 */ /* 0x000fe80000100800 */
[----:B------:R-:W-:Y:S04]  /*318b0*/  STL [R1+0x3830], R29 ;  /* 0x0038301d01007387 */ /* 0x000fe80000100800 */
[----:B------:R0:W-:Y:S01]  /*318c0*/  STL.64 [R1+0x4d0], R16 ;  /* 0x0004d01001007387 */ /* 0x0001e20000100a00 */
[----:B------:R-:W-:-:S02]  /*318d0*/  IMAD.MOV.U32 R10, RZ, RZ, R18 ;  /* 0x000000ffff0a7224 */ /* 0x000fc400078e0012 */
[----:B------:R-:W-:Y:S01]  /*318e0*/  IMAD.MOV.U32 R11, RZ, RZ, R19 ;  /* 0x000000ffff0b7224 */ /* 0x000fe200078e0013 */
[----:B0-----:R-:W4:Y:S04]  /*318f0*/  LDL.LU.64 R16, [R1+0xc00] ;  /* 0x000c000001107983 */ /* 0x001f280000300a00 */
[----:B------:R-:W4:Y:S04]  /*31900*/  LDL.LU.64 R18, [R1+0xc08] ;  /* 0x000c080001127983 */ /* 0x000f280000300a00 */
[----:B------:R0:W-:Y:S04]  /*31910*/  STL.64 [R1+0x3f48], R4 ;  /* 0x003f480401007387 */ /* 0x0001e80000100a00 */
[----:B0-----:R-:W2:Y:S04]  /*31920*/  LDL.LU.64 R4, [R1+0xbd0] ;  /* 0x000bd00001047983 */ /* 0x001ea80000300a00 */
[----:B------:R-:W2:Y:S04]  /*31930*/  LDL.LU.64 R6, [R1+0xbd8] ;  /* 0x000bd80001067983 */ /* 0x000ea80000300a00 */
[----:B------:R-:W-:Y:S04]  /*31940*/  STL.64 [R1+0x3e70], R10 ;  /* 0x003e700a01007387 */ /* 0x000fe80000100a00 */
[----:B------:R0:W-:Y:S04]  /*31950*/  STL.64 [R1+0x3e68], R8 ;  /* 0x003e680801007387 */ /* 0x0001e80000100a00 */
[----:B0-----:R-:W3:Y:S01]  /*31960*/  LDL.64 R8, [R1+0x100] ;  /* 0x0001000001087983 */ /* 0x001ee20000100a00 */
[----:B------:R-:W0:Y:S02]  /*31970*/  S2R R21, SR_TID.X ;  /* 0x0000000000157919 */ /* 0x000e240000002100 */
[C---:B0-----:R-:W-:Y:S01]  /*31980*/  LOP3.LUT R22, R21.reuse, 0x7, RZ, 0xc0, !PT ;  /* 0x0000000715167812 */ /* 0x041fe200078ec0ff */
[----:B------:R-:W-:-:S04]  /*31990*/  IMAD.SHL.U32 R14, R21, 0x2, RZ ;  /* 0x00000002150e7824 */ /* 0x000fc800078e00ff */
[----:B------:R-:W-:Y:S02]  /*319a0*/  IMAD R22, R22, 0x110, RZ ;  /* 0x0000011016167824 */ /* 0x000fe400078e02ff */
[----:B------:R-:W-:-:S03]  /*319b0*/  IMAD.SHL.U32 R23, R21, 0x80, RZ ;  /* 0x0000008015177824 */ /* 0x000fc600078e00ff */
[----:B------:R-:W-:Y:S01]  /*319c0*/  LOP3.LUT R14, R22, 0x10, R14, 0x78, !PT ;  /* 0x00000010160e7812 */ /* 0x000fe200078e780e */
[----:B---3--:R0:W-:Y:S04]  /*319d0*/  STL.64 [R1+0x3f18], R8 ;  /* 0x003f180801007387 */ /* 0x0081e80000100a00 */
[----:B0-----:R-:W3:Y:S01]  /*319e0*/  LDL.64 R8, [R1+0x120] ;  /* 0x0001200001087983 */ /* 0x001ee20000100a00 */
[----:B------:R-:W-:-:S04]  /*319f0*/  LOP3.LUT R14, R14, 0x800, R23, 0xf8, !PT ;  /* 0x000008000e0e7812 */ /* 0x000fc800078ef817 */
[----:B------:R-:W-:-:S05]  /*31a00*/  LOP3.LUT R14, R14, 0x20, RZ, 0x3c, !PT ;  /* 0x000000200e0e7812 */ /* 0x000fca00078e3cff */
[----:B------:R-:W0:Y:S01]  /*31a10*/  LDSM.16.MT88.4 R20, [R14+UR5+0x8000] ;  /* 0x008000050e14783b */ /* 0x000e220008004200 */
[----:B----4-:R-:W-:Y:S03]  /*31a20*/  HMMA.16816.F32 R16, R24, R12, R16 ;  /* 0x0000000c1810723c */ /* 0x010fe60000001810 */
[----:B---3--:R1:W-:Y:S04]  /*31a30*/  STL.64 [R1+0x3f30], R8 ;  /* 0x003f300801007387 */ /* 0x0083e80000100a00 */
[----:B-1----:R-:W3:Y:S04]  /*31a40*/  LDL.64 R8, [R1+0x130] ;  /* 0x0001300001087983 */ /* 0x002ee80000100a00 */
[----:B0-----:R-:W-:Y:S04]  /*31a50*/  STL.64 [R1+0x3d88], R22 ;  /* 0x003d881601007387 */ /* 0x001fe80000100a00 */
[----:B------:R0:W-:Y:S04]  /*31a60*/  STL.64 [R1+0x3d80], R20 ;  /* 0x003d801401007387 */ /* 0x0001e80000100a00 */
[----:B0-----:R-:W4:Y:S04]  /*31a70*/  LDL.LU.64 R20, [R1+0xbc0] ;  /* 0x000bc00001147983 */ /* 0x001f280000300a00 */
[----:B------:R-:W4:Y:S04]  /*31a80*/  LDL.LU.64 R22, [R1+0xbc8] ;  /* 0x000bc80001167983 */ /* 0x000f280000300a00 */
[----:B------:R0:W-:Y:S04]  /*31a90*/  STL.64 [R1+0x860], R16 ;  /* 0x0008601001007387 */ /* 0x0001e80000100a00 */
[----:B------:R2:W-:Y:S04]  /*31aa0*/  STL.64 [R1+0x868], R18 ;  /* 0x0008681201007387 */ /* 0x0005e80000100a00 */
[----:B0-----:R-:W2:Y:S01]  /*31ab0*/  LDL.LU.64 R16, [R1+0x3f50] ;  /* 0x003f500001107983 */ /* 0x001ea20000300a00 */
[----:B------:R-:W-:-:S02]  /*31ac0*/  IMAD.MOV.U32 R0, RZ, RZ, R13 ;  /* 0x000000ffff007224 */ /* 0x000fc400078e000d */
[----:B------:R-:W-:Y:S02]  /*31ad0*/  IMAD.MOV.U32 R2, RZ, RZ, R12 ;  /* 0x000000ffff027224 */ /* 0x000fe400078e000c */
[----:B------:R-:W3:Y:S04]  /*31ae0*/  LDL.LU.64 R12, [R1+0xbb0] ;  /* 0x000bb000010c7983 */ /* 0x000ee80000300a00 */
[----:B------:R-:W3:Y:S04]  /*31af0*/  LDL.LU.64 R14, [R1+0xbb8] ;  /* 0x000bb800010e7983 */ /* 0x000ee80000300a00 */
[----:B------:R-:W-:Y:S04]  /*31b00*/  STL [R1+0x3e4c], R0 ;  /* 0x003e4c0001007387 */ /* 0x000fe80000100800 */
[----:B------:R-:W-:Y:S01]  /*31b10*/  STL [R1+0x3e48], R2 ;  /* 0x003e480201007387 */ /* 0x000fe20000100800 */
[----:B--2---:R-:W-:Y:S03]  /*31b20*/  HMMA.16816.F32 R16, R24, R16, R4 ;  /* 0x000000101810723c */ /* 0x004fe60000001804 */
[----:B------:R-:W2:-:S15]  /*31b30*/  LDL.LU.64 R4, [R1+0x3f48] ;  /* 0x003f480001047983 */ /* 0x000e9e0000300a00 */
[----:B------:R-:W-:Y:S01]  /*31b40*/  NOP ;  /* 0x0000000000007918 */ /* 0x000fe20000000000 */
[----:B------:R0:W-:Y:S04]  /*31b50*/  STL.64 [R1+0x850], R16 ;  /* 0x0008501001007387 */ /* 0x0001e80000100a00 */
[----:B------:R1:W-:Y:S04]  /*31b60*/  STL.64 [R1+0x858], R18 ;  /* 0x0008581201007387 */ /* 0x0003e80000100a00 */
[----:B0-----:R-:W4:Y:S02]  /*31b70*/  LDL.LU.64 R16, [R1+0x3f40] ;  /* 0x003f400001107983 */ /* 0x001f240000300a00 */
[----:B----4-:R-:W-:Y:S01]  /*31b80*/  HMMA.16816.F32 R20, R24, R16, R20 ;  /* 0x000000101814723c */ /* 0x010fe20000001814 */
[----:B------:R-:W-:-:S02]  /*31b90*/  IMAD.MOV.U32 R6, RZ, RZ, R16 ;  /* 0x000000ffff067224 */ /* 0x000fc400078e0010 */
[----:B------:R-:W-:-:S15]  /*31ba0*/  IMAD.MOV.U32 R3, RZ, RZ, R17 ;  /* 0x000000ffff037224 */ /* 0x000fde00078e0011 */
[----:B------:R-:W-:Y:S01]  /*31bb0*/  NOP ;  /* 0x0000000000007918 */ /* 0x000fe20000000000 */
[----:B------:R-:W-:Y:S04]  /*31bc0*/  STL.64 [R1+0x840], R20 ;  /* 0x0008401401007387 */ /* 0x000fe80000100a00 */
[----:B------:R-:W-:Y:S04]  /*31bd0*/  STL.64 [R1+0x848], R22 ;  /* 0x0008481601007387 */ /* 0x000fe80000100a00 */
[----:B------:R-:W4:Y:S04]  /*31be0*/  LDL.LU.64 R16, [R1+0xb90] ;  /* 0x000b900001107983 */ /* 0x000f280000300a00 */
[----:B-1----:R-:W2:Y:S01]  /*31bf0*/  LDL.LU.64 R18, [R1+0xb98] ;  /* 0x000b980001127983 */ /* 0x002ea20000300a00 */
[----:B---3--:R-:W-:Y:S01]  /*31c00*/  HMMA.16816.F32 R12, R24, R8, R12 ;  /* 0x00000008180c723c */ /* 0x008fe2000000180c */
[----:B------:R-:W-:-:S02]  /*31c10*/  IMAD.MOV.U32 R7, RZ, RZ, R9 ;  /* 0x000000ffff077224 */ /* 0x000fc400078e0009 */
[----:B--2---:R-:W-:Y:S04]  /*31c20*/  STL.64 [R1+0x3f28], R18 ;  /* 0x003f281201007387 */ /* 0x004fe80000100a00 */
[----:B----4-:R0:W-:Y:S04]  /*31c30*/  STL.64 [R1+0x3f20], R16 ;  /* 0x003f201001007387 */ /* 0x0101e80000100a00 */
[----:B0-----:R-:W2:Y:S04]  /*31c40*/  LDL.LU.64 R16, [R1+0xba0] ;  /* 0x000ba00001107983 */ /* 0x001ea80000300a00 */
[----:B------:R-:W2:Y:S04]  /*31c50*/  LDL.LU.64 R18, [R1+0xba8] ;  /* 0x000ba80001127983 */ /* 0x000ea80000300a00 */
[----:B------:R-:W3:Y:S04]  /*31c60*/  LDL.LU.64 R20, [R1+0xb80] ;  /* 0x000b800001147983 */ /* 0x000ee80000300a00 */
[----:B------:R-:W3:Y:S04]  /*31c70*/  LDL.LU.64 R22, [R1+0xb88] ;  /* 0x000b880001167983 */ /* 0x000ee80000300a00 */
[----:B------:R-:W-:Y:S04]  /*31c80*/  STL [R1+0x3e54], R3 ;  /* 0x003e540301007387 */ /* 0x000fe80000100800 */
[----:B------:R-:W-:Y:S04]  /*31c90*/  STL [R1+0x3e50], R6 ;  /* 0x003e500601007387 */ /* 0x000fe80000100800 */
[----:B------:R0:W-:Y:S04]  /*31ca0*/  STL.64 [R1+0x830], R12 ;  /* 0x0008300c01007387 */ /* 0x0001e80000100a00 */
[----:B------:R1:W-:Y:S04]  /*31cb0*/  STL.64 [R1+0x838], R14 ;  /* 0x0008380e01007387 */ /* 0x0003e80000100a00 */
[----:B0-----:R-:W4:Y:S01]  /*31cc0*/  LDL.LU.64 R12, [R1+0x3f38] ;  /* 0x003f3800010c7983 */ /* 0x001f220000300a00 */
[----:B-1----:R-:W-:-:S03]  /*31cd0*/  IMAD.MOV.U32 R14, RZ, RZ, R8 ;  /* 0x000000ffff0e7224 */ /* 0x002fc600078e0008 */
[----:B------:R-:W2:Y:S04]  /*31ce0*/  LDL.LU.64 R8, [R1+0x3f30] ;  /* 0x003f300001087983 */ /* 0x000ea80000300a00 */
[----:B------:R-:W-:Y:S04]  /*31cf0*/  STL [R1+0x3e5c], R7 ;  /* 0x003e5c0701007387 */ /* 0x000fe80000100800 */
[----:B------:R-:W-:Y:S01]  /*31d00*/  STL [R1+0x3e58], R14 ;  /* 0x003e580e01007387 */ /* 0x000fe20000100800 */
[----:B--2---:R-:W-:Y:S01]  /*31d10*/  HMMA.16816.F32 R16, R24, R8, R16 ;  /* 0x000000081810723c */ /* 0x004fe20000001810 */
[----:B------:R-:W-:-:S02]  /*31d20*/  IMAD.MOV.U32 R15, RZ, RZ, R9 ;  /* 0x000000ffff0f7224 */ /* 0x000fc400078e0009 */
[----:B------:R-:W-:-:S15]  /*31d30*/  IMAD.MOV.U32 R28, RZ, RZ, R8 ;  /* 0x000000ffff1c7224 */ /* 0x000fde00078e0008 */
[----:B------:R-:W-:Y:S01]  /*31d40*/  NOP ;  /* 0x0000000000007918 */ /* 0x000fe20000000000 */
[----:B------:R-:W-:Y:S04]  /*31d50*/  STL.64 [R1+0x820], R16 ;  /* 0x0008201001007387 */ /* 0x000fe80000100a00 */
[----:B------:R0:W-:Y:S04]  /*31d60*/  STL.64 [R1+0x828], R18 ;  /* 0x0008281201007387 */ /* 0x0001e80000100a00 */
[----:B0-----:R-:W2:Y:S04]  /*31d70*/  LDL.LU.64 R18, [R1+0x3f28] ;  /* 0x003f280001127983 */ /* 0x001ea80000300a00 */
[----:B------:R-:W2:Y:S04]  /*31d80*/  LDL.LU.64 R16, [R1+0x3f20] ;  /* 0x003f200001107983 */ /* 0x000ea80000300a00 */
[----:B------:R-:W3:Y:S04]  /*31d90*/  LDL.LU.64 R8, [R1+0x3f18] ;  /* 0x003f180001087983 */ /* 0x000ee80000300a00 */
[----:B------:R-:W-:Y:S04]  /*31da0*/  STL [R1+0x3f08], R15 ;  /* 0x003f080f01007387 */ /* 0x000fe80000100800 */
[----:B----4-:R0:W-:Y:S04]  /*31db0*/  STL.64 [R1+0x3f00], R12 ;  /* 0x003f000c01007387 */ /* 0x0101e80000100a00 */
[----:B0-----:R-:W2:Y:S04]  /*31dc0*/  LDL.64 R12, [R1+0x110] ;  /* 0x00011000010c7983 */ /* 0x001ea80000100a00 */
[----:B------:R-:W-:Y:S01]  /*31dd0*/  STL [R1+0x3e60], R28 ;  /* 0x003e601c01007387 */ /* 0x000fe20000100800 */
[----:B--2---:R-:W-:Y:S01]  /*31de0*/  HMMA.16816.F32 R16, R24, R12, R16 ;  /* 0x0000000c1810723c */ /* 0x004fe20000001810 */
[----:B------:R-:W-:-:S02]  /*31df0*/  IMAD.MOV.U32 R2, RZ, RZ, R12 ;  /* 0x000000ffff027224 */ /* 0x000fc400078e000c */
[----:B------:R-:W-:-:S05]  /*31e00*/  IMAD.MOV.U32 R29, RZ, RZ, R13 ;  /* 0x000000ffff1d7224 */ /* 0x000fca00078e000d */
[----:B---3--:R-:W-:Y:S01]  /*31e10*/  HMMA.16816.F32 R12, R24, R8, R20 ;  /* 0x00000008180c723c */ /* 0x008fe20000001814 */
[----:B------:R-:W-:-:S10]  /*31e20*/  IMAD.MOV.U32 R6, RZ, RZ, R8 ;  /* 0x000000ffff067224 */ /* 0x000fd400078e0008 */
[----:B------:R-:W-:Y:S04]  /*31e30*/  STL.64 [R1+0x810], R16 ;  /* 0x0008101001007387 */ /* 0x000fe80000100a00 */
[----:B------:R0:W-:Y:S04]  /*31e40*/  STL.64 [R1+0x818], R18 ;  /* 0x0008181201007387 */ /* 0x0001e80000100a00 */
[----:B0-----:R-:W2:Y:S04]  /*31e50*/  LDL.LU.64 R18, [R1+0x3f10] ;  /* 0x003f100001127983 */ /* 0x001ea80000300a00 */
[----:B------:R0:W-:Y:S04]  /*31e60*/  STL.64 [R1+0x800], R12 ;  /* 0x0008000c01007387 */ /* 0x0001e80000100a00 */
[----:B------:R1:W-:Y:S04]  /*31e70*/  STL.64 [R1+0x808], R14 ;  /* 0x0008080e01007387 */ /* 0x0003e80000100a00 */
[----:B------:R-:W-:Y:S04]  /*31e80*/  STL [R1+0x3ee8], R6 ;  /* 0x003ee80601007387 */ /* 0x000fe80000100800 */
[----:B------:R3:W-:Y:S04]  /*31e90*/  STL.64 [R1+0x3ee0], R4 ;  /* 0x003ee00401007387 */ /* 0x0007e80000100a00 */
[----:B------:R-:W4:Y:S04]  /*31ea0*/  LDL R16, [R1+0xd0] ;  /* 0x0000d00001107983 */ /* 0x000f280000100800 */
[----:B------:R-:W4:Y:S04]  /*31eb0*/  LDL R17, [R1+0xd4] ;  /* 0x0000d40001117983 */ /* 0x000f280000100800 */
[----:B0-----:R-:W2:Y:S04]  /*31ec0*/  LDL.LU.64 R12, [R1+0xb70] ;  /* 0x000b7000010c7983 */ /* 0x001ea80000300a00 */
[----:B-1----:R-:W2:Y:S04]  /*31ed0*/  LDL.LU.64 R14, [R1+0xb78] ;  /* 0x000b7800010e7983 */ /* 0x002ea80000300a00 */
[----:B----4-:R-:W-:Y:S04]  /*31ee0*/  STL.64 [R1+0x3ef0], R16 ;  /* 0x003ef01001007387 */ /* 0x010fe80000100a00 */
[----:B---3--:R-:W3:Y:S01]  /*31ef0*/  LDL.64 R4, [R1+0xe0] ;  /* 0x0000e00001047983 */ /* 0x008ee20000100a00 */
[----:B------:R-:W-:-:S03]  /*31f00*/  IMAD.MOV.U32 R0, RZ, RZ, R9 ;  /* 0x000000ffff007224 */ /* 0x000fc600078e0009 */
[----:B---3--:R0:W-:Y:S04]  /*31f10*/  STL.64 [R1+0x3ef8], R4 ;  /* 0x003ef80401007387 */ /* 0x0081e80000100a00 */
[----:B0-----:R-:W3:Y:S04]  /*31f20*/  LDL.64 R4, [R1+0xf0] ;  /* 0x0000f00001047983 */ /* 0x001ee80000100a00 */
[----:B------:R-:W4:Y:S04]  /*31f30*/  LDL.LU.64 R8, [R1+0xd60] ;  /* 0x000d600001087983 */ /* 0x000f280000300a00 */
[----:B------:R-:W2:Y:S04]  /*31f40*/  LDL.LU.64 R10, [R1+0xd68] ;  /* 0x000d6800010a7983 */ /* 0x000ea80000300a00 */
[----:B--2---:R-:W-:Y:S04]  /*31f50*/  STL.64 [R1+0x3e80], R10 ;  /* 0x003e800a01007387 */ /* 0x004fe80000100a00 */
[----:B----4-:R0:W-:Y:S04]  /*31f60*/  STL.64 [R1+0x3e78], R8 ;  /* 0x003e780801007387 */ /* 0x0101e80000100a00 */
[----:B0-----:R-:W2:Y:S04]  /*31f70*/  LDL R8, [R1] ;  /* 0x0000000001087983 */ /* 0x001ea80000100800 */
[----:B------:R-:W2:Y:S04]  /*31f80*/  LDL R9, [R1+0x4] ;  /* 0x0000040001097983 */ /* 0x000ea80000100800 */
[----:B--2---:R0:W-:Y:S04]  /*31f90*/  STL.64 [R1+0x3e98], R8 ;  /* 0x003e980801007387 */ /* 0x0041e80000100a00 */
[----:B0-----:R-:W2:Y:S04]  /*31fa0*/  LDL R8, [R1+0x10] ;  /* 0x0000100001087983 */ /* 0x001ea80000100800 */
[----:B------:R-:W2:Y:S04]  /*31fb0*/  LDL R9, [R1+0x14] ;  /* 0x0000140001097983 */ /* 0x000ea80000100800 */
[----:B--2---:R0:W-:Y:S04]  /*31fc0*/  STL.64 [R1+0x3eb0], R8 ;  /* 0x003eb00801007387 */ /* 0x0041e80000100a00 */
[----:B------:R-:W2:Y:S01]  /*31fd0*/  LDL.LU.64 R16, [R1+0xb60] ;  /* 0x000b600001107983 */ /* 0x000ea20000300a00 */
[----:B0-----:R-:W-:-:S02]  /*31fe0*/  IMAD.MOV.U32 R8, RZ, RZ, R19 ;  /* 0x000000ffff087224 */ /* 0x001fc400078e0013 */
[----:B------:R-:W-:Y:S02]  /*31ff0*/  IMAD.MOV.U32 R9, RZ, RZ, R18 ;  /* 0x000000ffff097224 */ /* 0x000fe400078e0012 */
[----:B------:R-:W2:Y:S04]  /*32000*/  LDL.LU.64 R18, [R1+0xb68] ;  /* 0x000b680001127983 */ /* 0x000ea80000300a00 */
[----:B------:R0:W-:Y:S04]  /*32010*/  STL.64 [R1+0x3ed8], R8 ;  /* 0x003ed80801007387 */ /* 0x0001e80000100a00 */
[----:B0-----:R-:W4:Y:S04]  /*32020*/  LDL.LU.64 R8, [R1+0x540] ;  /* 0x0005400001087983 */ /* 0x001f280000300a00 */
[----:B------:R-:W4:Y:S04]  /*32030*/  LDL.LU.64 R10, [R1+0x548] ;  /* 0x00054800010a7983 */ /* 0x000f280000300a00 */
[----:B------:R-:W2:Y:S04]  /*32040*/  LDL.LU.64 R20, [R1+0xce0] ;  /* 0x000ce00001147983 */ /* 0x000ea80000300a00 */
[----:B------:R-:W2:Y:S04]  /*32050*/  LDL.LU.64 R22, [R1+0xce8] ;  /* 0x000ce80001167983 */ /* 0x000ea80000300a00 */
[----:B--2---:R-:W-:Y:S04]  /*32060*/  STL.64 [R1+0x3e90], R22 ;  /* 0x003e901601007387 */ /* 0x004fe80000100a00 */
[----:B------:R0:W-:Y:S04]  /*32070*/  STL.64 [R1+0x3e88], R20 ;  /* 0x003e881401007387 */ /* 0x0001e80000100a00 */
[----:B0-----:R-:W2:Y:S04]  /*32080*/  LDL.LU.64 R20, [R1+0xde0] ;  /* 0x000de00001147983 */ /* 0x001ea80000300a00 */
[----:B------:R-:W2:Y:S01]  /*32090*/  LDL.LU.64 R22, [R1+0xde8] ;  /* 0x000de80001167983 */ /* 0x000ea20000300a00 */
[----:B---3--:R-:W-:Y:S03]  /*320a0*/  HMMA.16816.F32 R12, R24, R4, R12 ;  /* 0x00000004180c723c */ /* 0x008fe6000000180c */
[----:B--2---:R-:W-:Y:S04]  /*320b0*/  STL.64 [R1+0x3ea8], R22 ;  /* 0x003ea81601007387 */ /* 0x004fe80000100a00 */
[----:B------:R0:W-:Y:S04]  /*320c0*/  STL.64 [R1+0x3ea0], R20 ;  /* 0x003ea01401007387 */ /* 0x0001e80000100a00 */
[----:B0-----:R-:W2:Y:S04]  /*320d0*/  LDL.LU.64 R20, [R1+0xe50] ;  /* 0x000e500001147983 */ /* 0x001ea80000300a00 */
[----:B------:R-:W3:Y:S01]  /*320e0*/  LDL.LU.64 R22, [R1+0xe58] ;  /* 0x000e580001167983 */ /* 0x000ee20000300a00 */
[----:B------:R-:W-:-:S03]  /*320f0*/  IMAD.MOV.U32 R3, RZ, RZ, R5 ;  /* 0x000000ffff037224 */ /* 0x000fc600078e0005 */
[----:B---3--:R-:W-:Y:S04]  /*32100*/  STL.64 [R1+0x3ec0], R22 ;  /* 0x003ec01601007387 */ /* 0x008fe80000100a00 */
[----:B--2---:R0:W-:Y:S04]  /*32110*/  STL.64 [R1+0x3eb8], R20 ;  /* 0x003eb81401007387 */ /* 0x0041e80000100a00 */
[----:B0-----:R-:W2:Y:S04]  /*32120*/  LDL.LU.64 R20, [R1+0xed0] ;  /* 0x000ed00001147983 */ /* 0x001ea80000300a00 */
[----:B------:R-:W2:Y:S04]  /*32130*/  LDL.LU.64 R22, [R1+0xed8] ;  /* 0x000ed80001167983 */ /* 0x000ea80000300a00 */
[----:B------:R-:W-:Y:S04]  /*32140*/  STL.64 [R1+0x7f0], R12 ;  /* 0x0007f00c01007387 */ /* 0x000fe80000100a00 */
[----:B------:R0:W-:Y:S04]  /*32150*/  STL.64 [R1+0x7f8], R14 ;  /* 0x0007f80e01007387 */ /* 0x0001e80000100a00 */
[----:B0-----:R-:W3:Y:S04]  /*32160*/  LDL.LU R15, [R1+0x3f08] ;  /* 0x003f0800010f7983 */ /* 0x001ee80000300800 */
[----:B------:R-:W2:Y:S01]  /*32170*/  LDL.LU.64 R12, [R1+0x3f00] ;  /* 0x003f0000010c7983 */ /* 0x000ea20000300a00 */
[----:B------:R-:W-:-:S03]  /*32180*/  IMAD.MOV.U32 R14, RZ, RZ, R4 ;  /* 0x000000ffff0e7224 */ /* 0x000fc600078e0004 */
[----:B------:R-:W2:Y:S02]  /*32190*/  LDL.LU.64 R4, [R1+0x3ef8] ;  /* 0x003ef80001047983 */ /* 0x000ea40000300a00 */
[----:B--2---:R-:W-:-:S15]  /*321a0*/  HMMA.16816.F32 R16, R24, R4, R16 ;  /* 0x000000041810723c */ /* 0x004fde0000001810 */
[----:B------:R-:W-:-:S04]  /*321b0*/  NOP ;  /* 0x0000000000007918 */ /* 0x000fc80000000000 */
[----:B------:R0:W-:Y:S04]  /*321c0*/  STL.64 [R1+0x7e0], R16 ;  /* 0x0007e01001007387 */ /* 0x0001e80000100a00 */
[----:B------:R1:W-:Y:S04]  /*321d0*/  STL.64 [R1+0x7e8], R18 ;  /* 0x0007e81201007387 */ /* 0x0003e80000100a00 */
[----:B0-----:R-:W4:Y:S01]  /*321e0*/  LDL.LU.64 R16, [R1+0x3ef0] ;  /* 0x003ef00001107983 */ /* 0x001f220000300a00 */
[----:B------:R-:W-:Y:S02]  /*321f0*/  IMAD.MOV.U32 R28, RZ, RZ, R4 ;  /* 0x000000ffff1c7224 */ /* 0x000fe400078e0004 */
[----:B------:R-:W-:Y:S01]  /*32200*/  IMAD.MOV.U32 R7, RZ, RZ, R5 ;  /* 0x000000ffff077224 */ /* 0x000fe200078e0005 */
[----:B------:R-:W2:Y:S04]  /*32210*/  LDL.LU R6, [R1+0x3ee8] ;  /* 0x003ee80001067983 */ /* 0x000ea80000300800 */
[----:B------:R-:W2:Y:S01]  /*32220*/  LDL.LU.64 R4, [R1+0x3ee0] ;  /* 0x003ee00001047983 */ /* 0x000ea20000300a00 */
[----:B----4-:R-:W-:Y:S03]  /*32230*/  HMMA.16816.F32 R24, R24, R16, R8 ;  /* 0x000000101818723c */ /* 0x010fe60000001808 */
[----:B------:R-:W4:Y:S04]  /*32240*/  LDL.LU.64 R8, [R1+0x3ed8] ;  /* 0x003ed80001087983 */ /* 0x000f280000300a00 */
[----:B-1----:R-:W4:Y:S04]  /*32250*/  LDL.LU.64 R18, [R1+0x3ed0] ;  /* 0x003ed00001127983 */ /* 0x002f280000300a00 */
[----:B------:R-:W4:Y:S08]  /*32260*/  LDL.LU.64 R16, [R1+0x3ec8] ;  /* 0x003ec80001107983 */ /* 0x000f300000300a00 */
[----:B------:R0:W-:Y:S04]  /*32270*/  STL.64 [R1+0x4c0], R24 ;  /* 0x0004c01801007387 */ /* 0x0001e80000100a00 */
[----:B------:R1:W-:Y:S04]  /*32280*/  STL.64 [R1+0x4c8], R26 ;  /* 0x0004c81a01007387 */ /* 0x0003e80000100a00 */
[----:B0-----:R-:W2:Y:S04]  /*32290*/  LDL.LU.64 R24, [R1+0xc60] ;  /* 0x000c600001187983 */ /* 0x001ea80000300a00 */
[----:B-1----:R-:W2:Y:S01]  /*322a0*/  LDL.LU.64 R26, [R1+0xc68] ;  /* 0x000c6800011a7983 */ /* 0x002ea20000300a00 */
[----:B----4-:R-:W-:Y:S03]  /*322b0*/  HMMA.16816.F32 R8, R16, R8, R20 ;  /* 0x000000081008723c */ /* 0x010fe60000001814 */
[----:B------:R-:W4:Y:S04]  /*322c0*/  LDL.LU.64 R22, [R1+0x3ec0] ;  /* 0x003ec00001167983 */ /* 0x000f280000300a00 */
[----:B------:R-:W4:-:S12]  /*322d0*/  LDL.LU.64 R20, [R1+0x3eb8] ;  /* 0x003eb80001147983 */ /* 0x000f180000300a00 */
[----:B------:R0:W-:Y:S04]  /*322e0*/  STL.64 [R1+0x2c0], R8 ;  /* 0x0002c00801007387 */ /* 0x0001e80000100a00 */
[----:B------:R4:W-:Y:S04]  /*322f0*/  STL.64 [R1+0x2c8], R10 ;  /* 0x0002c80a01007387 */ /* 0x0009e80000100a00 */
[----:B0-----:R-:W4:Y:S02]  /*32300*/  LDL.LU.64 R8, [R1+0x3eb0] ;  /* 0x003eb00001087983 */ /* 0x001f240000300a00 */
[----:B----4-:R-:W-:Y:S02]  /*32310*/  HMMA.16816.F32 R8, R16, R8, R20 ;  /* 0x000000081008723c */ /* 0x010fe40000001814 */
[----:B------:R-:W4:Y:S04]  /*32320*/  LDL.LU.64 R22, [R1+0x3ea8] ;  /* 0x003ea80001167983 */ /* 0x000f280000300a00 */
[----:B------:R-:W4:-:S13]  /*32330*/  LDL.LU.64 R20, [R1+0x3ea0] ;  /* 0x003ea00001147983 */ /* 0x000f1a0000300a00 */
[----:B------:R0:W-:Y:S04]  /*32340*/  STL.64 [R1+0x2a0], R8 ;  /* 0x0002a00801007387 */ /* 0x0001e80000100a00 */
[----:B------:R4:W-:Y:S04]  /*32350*/  STL.64 [R1+0x2a8], R10 ;  /* 0x0002a80a01007387 */ /* 0x0009e80000100a00 */
[----:B0-----:R-:W4:Y:S02]  /*32360*/  LDL.LU.64 R8, [R1+0x3e98] ;  /* 0x003e980001087983 */ /* 0x001f240000300a00 */
[----:B----4-:R-:W-:Y:S02]  /*32370*/  HMMA.16816.F32 R8, R16, R8, R20 ;  /* 0x000000081008723c */ /* 0x010fe40000001814 */
[----:B------:R-:W4:Y:S04]  /*32380*/  LDL.LU.64 R22, [R1+0x3e90] ;  /* 0x003e900001167983 */ /* 0x000f280000300a00 */
[----:B------:R-:W4:-:S13]  /*32390*/  LDL.LU.64 R20, [R1+0x3e88] ;  /* 0x003e880001147983 */ /* 0x000f1a0000300a00 */
[----:B------:R-:W-:Y:S04]  /*323a0*/  STL.64 [R1+0x290], R8 ;  /* 0x0002900801007387 */ /* 0x000fe80000100a00 */
[----:B------:R0:W-:Y:S04]  /*323b0*/  STL.64 [R1+0x298], R10 ;  /* 0x0002980a01007387 */ /* 0x0001e80000100a00 */
[----:B0-----:R-:W2:Y:S04]  /*323c0*/  LDL.LU.64 R10, [R1+0x3e80] ;  /* 0x003e8000010a7983 */ /* 0x001ea80000300a00 */
[----:B------:R-:W2:Y:S02]  /*323d0*/  LDL.LU.64 R8, [R1+0x3e78] ;  /* 0x003e780001087983 */ /* 0x000ea40000300a00 */
[----:B--2---:R-:W-:-:S15]  /*323e0*/  HMMA.16816.F32 R8, R16, R12, R8 ;  /* 0x0000000c1008723c */ /* 0x004fde0000001808 */
[----:B------:R-:W-:-:S04]  /*323f0*/  NOP ;  /* 0x0000000000007918 */ /* 0x000fc80000000000 */
[----:B------:R-:W-:Y:S04]  /*32400*/  STL.64 [R1+0x280], R8 ;  /* 0x0002800801007387 */ /* 0x000fe80000100a00 */
[----:B------:R0:W-:Y:S04]  /*32410*/  STL.64 [R1+0x288], R10 ;  /* 0x0002880a01007387 */ /* 0x0001e80000100a00 */
[----:B0-----:R-:W2:Y:S04]  /*32420*/  LDL.LU.64 R10, [R1+0x3e70] ;  /* 0x003e7000010a7983 */ /* 0x001ea80000300a00 */
[----:B------:R-:W4:Y:S04]  /*32430*/  LDL.LU.64 R8, [R1+0x3e68] ;  /* 0x003e680001087983 */ /* 0x000f280000300a00 */
[----:B------:R-:W-:Y:S01]  /*32440*/  STL.64 [R1+0x3d70], R12 ;  /* 0x003d700c01007387 */ /* 0x000fe20000100a00 */
[----:B----4-:R-:W-:Y:S03]  /*32450*/  HMMA.16816.F32 R20, R16, R8, R20 ;  /* 0x000000081014723c */ /* 0x010fe60000001814 */
[----:B--2---:R-:W-:-:S15]  /*32460*/  STL.64 [R1+0x3d60], R10 ;  /* 0x003d600a01007387 */ /* 0x004fde0000100a00 */
[----:B------:R-:W-:Y:S01]  /*32470*/  NOP ;  /* 0x0000000000007918 */ /* 0x000fe20000000000 */
[----:B------:R-:W-:Y:S04]  /*32480*/  STL.64 [R1+0x270], R20 ;  /* 0x0002701401007387 */ /* 0x000fe80000100a00 */
[----:B------:R-:W-:Y:S04]  /*32490*/  STL.64 [R1+0x278], R22 ;  /* 0x0002781601007387 */ /* 0x000fe80000100a00 */
[----:B------:R0:W-:Y:S04]  /*324a0*/  STL.64 [R1+0x3d58], R8 ;  /* 0x003d580801007387 */ /* 0x0001e80000100a00 */
[----:B0-----:R-:W2:Y:S01]  /*324b0*/  LDL.64 R8, [R1] ;  /* 0x0000000001087983 */ /* 0x001ea20000100a00 */
[----:B------:R-:W0:Y:S03]  /*324c0*/  S2R R23, SR_TID.X ;  /* 0x0000000000177919 */ /* 0x000e260000002100 */
[----:B--2---:R1:W-:Y:S04]  /*324d0*/  STL.64 [R1+0x3d68], R8 ;  /* 0x003d680801007387 */ /* 0x0043e80000100a00 */
[----:B-1----:R-:W2:Y:S01]  /*324e0*/  LDL.64 R8, [R1+0x10] ;  /* 0x0000100001087983 */ /* 0x002ea20000100a00 */
[C---:B0-----:R-:W-:Y:S01]  /*324f0*/  LOP3.LUT R21, R23.reuse, 0x7, RZ, 0xc0, !PT ;  /* 0x0000000717157812 */ /* 0x041fe200078ec0ff */
[----:B------:R-:W-:-:S02]  /*32500*/  IMAD.SHL.U32 R22, R23, 0x80, RZ ;  /* 0x0000008017167824 */ /* 0x000fc400078e00ff */
[----:B------:R-:W-:Y:S02]  /*32510*/  IMAD.SHL.U32 R23, R23, 0x2, RZ ;  /* 0x0000000217177824 */ /* 0x000fe400078e00ff */
[----:B------:R-:W-:-:S05]  /*32520*/  IMAD R21, R21, 0x110, RZ ;  /* 0x0000011015157824 */ /* 0x000fca00078e02ff */
[----:B------:R-:W-:-:S04]  /*32530*/  LOP3.LUT R23, R21, 0x10, R23, 0x78, !PT ;  /* 0x0000001015177812 */ /* 0x000fc800078e7817 */
[----:B------:R-:W-:-:S04]  /*32540*/  LOP3.LUT R23, R23, 0x800, R22, 0xf8, !PT ;  /* 0x0000080017177812 */ /* 0x000fc800078ef816 */
[----:B------:R-:W-:Y:S01]  /*32550*/  LOP3.LUT R23, R23, 0x20, RZ, 0x3c, !PT ;  /* 0x0000002017177812 */ /* 0x000fe200078e3cff */
[----:B--2---:R0:W-:Y:S02]  /*32560*/  STL.64 [R1+0x3d78], R8 ;  /* 0x003d780801007387 */ /* 0x0041e40000100a00 */
[----:B0-----:R-:W-:Y:S02]  /*32570*/  HMMA.16816.F32 R8, R16, R4, R24 ;  /* 0x000000041008723c */ /* 0x001fe40000001818 */
[----:B------:R-:W-:Y:S04]  /*32580*/  STL.64 [R1+0x3e38], R4 ;  /* 0x003e380401007387 */ /* 0x000fe80000100a00 */
[----:B------:R0:W1:-:S13]  /*32590*/  LDSM.16.MT88.4 R24, [R23+UR5+0x8080] ;  /* 0x008080051718783b */ /* 0x00005a0008004200 */
[----:B------:R-:W-:Y:S04]  /*325a0*/  STL.64 [R1+0x260], R8 ;  /* 0x0002600801007387 */ /* 0x000fe80000100a00 */
[----:B------:R-:W-:Y:S04]  /*325b0*/  STL.64 [R1+0x268], R10 ;  /* 0x0002680a01007387 */ /* 0x000fe80000100a00 */
[----:B------:R-:W2:Y:S04]  /*325c0*/  LDL.LU.64 R20, [R1+0x2f0] ;  /* 0x0002f00001147983 */ /* 0x000ea80000300a00 */
[----:B0-----:R-:W4:Y:S04]  /*325d0*/  LDL.LU.64 R22, [R1+0x2f8] ;  /* 0x0002f80001167983 */ /* 0x001f280000300a00 */
[----:B----4-:R-:W-:Y:S04]  /*325e0*/  STL.64 [R1+0x3d98], R22 ;  /* 0x003d981601007387 */ /* 0x010fe80000100a00 */
[----:B--2---:R0:W-:Y:S02]  /*325f0*/  STL.64 [R1+0x3d90], R20 ;  /* 0x003d901401007387 */ /* 0x0041e40000100a00 */
[----:B0-----:R-:W-:-:S02]  /*32600*/  IMAD.MOV.U32 R20, RZ, RZ, R28 ;  /* 0x000000ffff147224 */ /* 0x001fc400078e001c */
[----:B------:R-:W-:Y:S01]  /*32610*/  IMAD.MOV.U32 R21, RZ, RZ, R7 ;  /* 0x000000ffff157224 */ /* 0x000fe200078e0007 */
[----:B------:R-:W2:Y:S04]  /*32620*/  LDL.LU R28, [R1+0x3e60] ;  /* 0x003e6000011c7983 */ /* 0x000ea80000300800 */
[----:B------:R-:W4:Y:S04]  /*32630*/  LDL.LU R7, [R1+0x3e5c] ;  /* 0x003e5c0001077983 */ /* 0x000f280000300800 */
[----:B------:R0:W-:Y:S02]  /*32640*/  STL.64 [R1+0x3da8], R20 ;  /* 0x003da81401007387 */ /* 0x0001e40000100a00 */
[----:B0-----:R-:W-:-:S02]  /*32650*/  IMAD.MOV.U32 R20, RZ, RZ, R14 ;  /* 0x000000ffff147224 */ /* 0x001fc400078e000e */
[----:B------:R-:W-:Y:S01]  /*32660*/  IMAD.MOV.U32 R21, RZ, RZ, R3 ;  /* 0x000000ffff157224 */ /* 0x000fe200078e0003 */
[----:B------:R-:W4:Y:S04]  /*32670*/  LDL.LU R14, [R1+0x3e58] ;  /* 0x003e5800010e7983 */ /* 0x000f280000300800 */
[----:B------:R-:W4:Y:S04]  /*32680*/  LDL.LU R3, [R1+0x3e54] ;  /* 0x003e540001037983 */ /* 0x000f280000300800 */
[----:B------:R0:W-:Y:S02]  /*32690*/  STL.64 [R1+0x3dc0], R20 ;  /* 0x003dc01401007387 */ /* 0x0001e40000100a00 */
[----:B0-----:R-:W-:-:S02]  /*326a0*/  IMAD.MOV.U32 R20, RZ, RZ, R6 ;  /* 0x000000ffff147224 */ /* 0x001fc400078e0006 */
[----:B------:R-:W4:Y:S01]  /*326b0*/  LDL.LU R6, [R1+0x3e50] ;  /* 0x003e500001067983 */ /* 0x000f220000300800 */
[----:B------:R-:W-:-:S03]  /*326c0*/  IMAD.MOV.U32 R21, RZ, RZ, R0 ;  /* 0x000000ffff157224 */ /* 0x000fc600078e0000 */
[----:B------:R-:W4:Y:S04]  /*326d0*/  LDL.LU R0, [R1+0x3e4c] ;  /* 0x003e4c0001007983 */ /* 0x000f280000300800 */
[----:B------:R0:W-:Y:S02]  /*326e0*/  STL.64 [R1+0x3dd8], R20 ;  /* 0x003dd81401007387 */ /* 0x0001e40000100a00 */
[----:B0-----:R-:W-:Y:S02]  /*326f0*/  IMAD.MOV.U32 R20, RZ, RZ, R2 ;  /* 0x000000ffff147224 */ /* 0x001fe400078e0002 */
[----:B------:R-:W-:Y:S01]  /*32700*/  IMAD.MOV.U32 R21, RZ, RZ, R29 ;  /* 0x000000ffff157224 */ /* 0x000fe200078e001d */
[----:B------:R-:W4:Y:S04]  /*32710*/  LDL.LU R2, [R1+0x3e48] ;  /* 0x003e480001027983 */ /* 0x000f280000300800 */
[----:B------:R3:W-:Y:S02]  /*32720*/  STL.64 [R1+0x3df0], R20 ;  /* 0x003df01401007387 */ /* 0x0007e40000100a00 */
[----:B---3--:R-:W-:-:S02]  /*32730*/  IMAD.MOV.U32 R21, RZ, RZ, R15 ;  /* 0x000000ffff157224 */ /* 0x008fc400078e000f */
[----:B--2---:R-:W-:-:S05]  /*32740*/  IMAD.MOV.U32 R20, RZ, RZ, R28 ;  /* 0x000000ffff147224 */ /* 0x004fca00078e001c */
[----:B------:R4:W-:Y:S02]  /*32750*/  STL.64 [R1+0x3e08], R20 ;  /* 0x003e081401007387 */ /* 0x0009e40000100a00 */
[----:B----4-:R-:W-:Y:S02]  /*32760*/  IMAD.MOV.U32 R21, RZ, RZ, R7 ;  /* 0x000000ffff157224 */ /* 0x010fe400078e0007 */
[----:B------:R-:W-:-:S05]  /*32770*/  IMAD.MOV.U32 R20, RZ, RZ, R14 ;  /* 0x000000ffff147224 */ /* 0x000fca00078e000e */
[----:B------:R0:W-:Y:S02]  /*32780*/  STL.64 [R1+0x3e20], R20 ;  /* 0x003e201401007387 */ /* 0x0001e40000100a00 */
[----:B0-----:R-:W-:Y:S02]  /*32790*/  IMAD.MOV.U32 R21, RZ, RZ, R3 ;  /* 0x000000ffff157224 */ /* 0x001fe400078e0003 */
[----:B------:R-:W-:-:S05]  /*327a0*/  IMAD.MOV.U32 R20, RZ, RZ, R6 ;  /* 0x000000ffff147224 */ /* 0x000fca00078e0006 */
[----:B------:R0:W-:Y:S04]  /*327b0*/  STL.64 [R1+0x3e40], R20 ;  /* 0x003e401401007387 */ /* 0x0001e80000100a00 */
[----:B0-----:R-:W2:Y:S04]  /*327c0*/  LDL.LU.64 R20, [R1+0xbf0] ;  /* 0x000bf00001147983 */ /* 0x001ea80000300a00 */
[----:B------:R-:W2:Y:S04]  /*327d0*/  LDL.LU.64 R22, [R1+0xbf8] ;  /* 0x000bf80001167983 */ /* 0x000ea80000300a00 */
[----:B------:R-:W3:Y:S04]  /*327e0*/  LDL.LU.64 R8, [R1+0x9b0] ;  /* 0x0009b00001087983 */ /* 0x000ee80000300a00 */
[----:B------:R-:W3:Y:S04]  /*327f0*/  LDL.LU.64 R10, [R1+0x9b8] ;  /* 0x0009b800010a7983 */ /* 0x000ee80000300a00 */
[----:B------:R-:W3:Y:S04]  /*32800*/  LDL.64 R12, [R1+0x150] ;  /* 0x00015000010c7983 */ /* 0x000ee80000100a00 */
[----:B-1----:R-:W-:Y:S04]  /*32810*/  STL.64 [R1+0x3cc8], R26 ;  /* 0x003cc81a01007387 */ /* 0x002fe80000100a00 */
[----:B------:R0:W-:Y:S04]  /*32820*/  STL.64 [R1+0x3cc0], R24 ;  /* 0x003cc01801007387 */ /* 0x0001e80000100a00 */
[----:B0-----:R-:W4:Y:S04]  /*32830*/  LDL.64 R24, [R1+0xd0] ;  /* 0x0000d00001187983 */ /* 0x001f280000100a00 */
[----:B----4-:R0:W-:Y:S04]  /*32840*/  STL.64 [R1+0x3da0], R24 ;  /* 0x003da01801007387 */ /* 0x0101e80000100a00 */
[----:B0-----:R-:W4:Y:S04]  /*32850*/  LDL.LU.64 R24, [R1+0x940] ;  /* 0x0009400001187983 */ /* 0x001f280000300a00 */
[----:B------:R-:W2:Y:S04]  /*32860*/  LDL.LU.64 R26, [R1+0x948] ;  /* 0x00094800011a7983 */ /* 0x000ea80000300a00 */
[----:B--2---:R-:W-:Y:S04]  /*32870*/  STL.64 [R1+0x3db8], R26 ;  /* 0x003db81a01007387 */ /* 0x004fe80000100a00 */
[----:B----4-:R0:W-:Y:S04]  /*32880*/  STL.64 [R1+0x3db0], R24 ;  /* 0x003db01801007387 */ /* 0x0101e80000100a00 */
[----:B0-----:R-:W2:Y:S04]  /*32890*/  LDL.LU.64 R24, [R1+0x950] ;  /* 0x0009500001187983 */ /* 0x001ea80000300a00 */
[----:B------:R-:W4:Y:S04]  /*328a0*/  LDL.LU.64 R26, [R1+0x958] ;  /* 0x00095800011a7983 */ /* 0x000f280000300a00 */
[----:B----4-:R-:W-:Y:S04]  /*328b0*/  STL.64 [R1+0x3dd0], R26 ;  /* 0x003dd01a01007387 */ /* 0x010fe80000100a00 */
[----:B--2---:R0:W-:Y:S04]  /*328c0*/  STL.64 [R1+0x3dc8], R24 ;  /* 0x003dc81801007387 */ /* 0x0041e80000100a00 */
        /* <DEDUP_REMOVED lines=9> */
[----:B------:R-:W4:Y:S01]  /*32960*/  LDL.LU.64 R26, [R1+0x988] ;  /* 0x00098800011a7983 */ /* 0x000f220000300a00 */
[----:B------:R-:W-:-:S03]  /*32970*/  IMAD.MOV.U32 R4, RZ, RZ, R2 ;  /* 0x000000ffff047224 */ /* 0x000fc600078e0002 */
[----:B----4-:R-:W-:Y:S04]  /*32980*/  STL.64 [R1+0x3e18], R26 ;  /* 0x003e181a01007387 */ /* 0x010fe80000100a00 */
[----:B--2---:R0:W-:Y:S04]  /*32990*/  STL.64 [R1+0x3e10], R24 ;  /* 0x003e101801007387 */ /* 0x0041e80000100a00 */
[----:B0-----:R-:W2:Y:S04]  /*329a0*/  LDL.LU.64 R24, [R1+0x990] ;  /* 0x0009900001187983 */ /* 0x001ea80000300a00 */
[----:B------:R-:W4:Y:S01]  /*329b0*/  LDL.LU.64 R26, [R1+0x998] ;  /* 0x00099800011a7983 */ /* 0x000f220000300a00 */
[----:B------:R-:W-:-:S07]  /*329c0*/  IMAD.MOV.U32 R5, RZ, RZ, R0 ;  /* 0x000000ffff057224 */ /* 0x000fce00078e0000 */
[C---:B------:R-:W-:Y:S01]  /*329d0*/  HMMA.16816.F32 R4, R16.reuse, R4, R20 ;  /* 0x000000041004723c */ /* 0x040fe20000001814 */
[----:B----4-:R-:W-:Y:S04]  /*329e0*/  STL.64 [R1+0x3e30], R26 ;  /* 0x003e301a01007387 */ /* 0x010fe80000100a00 */
[----:B--2---:R0:W-:Y:S04]  /*329f0*/  STL.64 [R1+0x3e28], R24 ;  /* 0x003e281801007387 */ /* 0x0041e80000100a00 */
[----:B0-----:R-:W2:Y:S04]  /*32a00*/  LDL.LU.64 R24, [R1+0x9a0] ;  /* 0x0009a00001187983 */ /* 0x001ea80000300a00 */
[----:B------:R-:W2:Y:S04]  /*32a10*/  LDL.LU.64 R26, [R1+0x9a8] ;  /* 0x0009a800011a7983 */ /* 0x000ea80000300a00 */
[----:B------:R-:W2:Y:S01]  /*32a20*/  LDL.LU.64 R20, [R1+0x3e40] ;  /* 0x003e400001147983 */ /* 0x000ea20000300a00 */
[----:B---3--:R-:W-:Y:S03]  /*32a30*/  HMMA.16816.F32 R8, R16, R12, R8 ;  /* 0x0000000c1008723c */ /* 0x008fe60000001808 */
[----:B------:R0:W-:Y:S04]  /*32a40*/  STL.64 [R1+0x6c0], R4 ;  /* 0x0006c00401007387 */ /* 0x0001e80000100a00 */
[----:B------:R1:W-:Y:S04]  /*32a50*/  STL.64 [R1+0x6c8], R6 ;  /* 0x0006c80601007387 */ /* 0x0003e80000100a00 */
[----:B0-----:R-:W3:Y:S01]  /*32a60*/  LDL.LU.64 R4, [R1+0x3e38] ;  /* 0x003e380001047983 */ /* 0x001ee20000300a00 */
[----:B-1----:R-:W-:-:S02]  /*32a70*/  IMAD.MOV.U32 R7, RZ, RZ, R12 ;  /* 0x000000ffff077224 */ /* 0x002fc400078e000c */
[----:B------:R-:W-:-:S05]  /*32a80*/  IMAD.MOV.U32 R6, RZ, RZ, R13 ;  /* 0x000000ffff067224 */ /* 0x000fca00078e000d */
[----:B------:R0:W-:Y:S04]  /*32a90*/  STL.64 [R1+0x6b0], R8 ;  /* 0x0006b00801007387 */ /* 0x0001e80000100a00 */
[----:B------:R1:W-:Y:S04]  /*32aa0*/  STL.64 [R1+0x6b8], R10 ;  /* 0x0006b80a01007387 */ /* 0x0003e80000100a00 */
[----:B0-----:R-:W4:Y:S04]  /*32ab0*/  LDL.LU.64 R8, [R1+0xec0] ;  /* 0x000ec00001087983 */ /* 0x001f280000300a00 */
[----:B-1----:R-:W4:Y:S04]  /*32ac0*/  LDL.LU.64 R10, [R1+0xec8] ;  /* 0x000ec800010a7983 */ /* 0x002f280000300a00 */
[----:B------:R-:W3:Y:S04]  /*32ad0*/  LDL.LU.64 R12, [R1+0xe40] ;  /* 0x000e4000010c7983 */ /* 0x000ee80000300a00 */
[----:B------:R-:W3:Y:S01]  /*32ae0*/  LDL.LU.64 R14, [R1+0xe48] ;  /* 0x000e4800010e7983 */ /* 0x000ee20000300a00 */
[----:B--2---:R-:W-:Y:S03]  /*32af0*/  HMMA.16816.F32 R20, R16, R20, R24 ;  /* 0x000000141014723c */ /* 0x004fe60000001818 */
[----:B------:R-:W2:Y:S04]  /*32b00*/  LDL.LU.64 R26, [R1+0x3e30] ;  /* 0x003e3000011a7983 */ /* 0x000ea80000300a00 */
[----:B------:R-:W2:-:S12]  /*32b10*/  LDL.LU.64 R24, [R1+0x3e28] ;  /* 0x003e280001187983 */ /* 0x000e980000300a00 */
[----:B------:R0:W-:Y:S04]  /*32b20*/  STL.64 [R1+0x6a0], R20 ;  /* 0x0006a01401007387 */ /* 0x0001e80000100a00 */
[----:B------:R2:W-:Y:S04]  /*32b30*/  STL.64 [R1+0x6a8], R22 ;  /* 0x0006a81601007387 */ /* 0x0005e80000100a00 */
[----:B0-----:R-:W2:Y:S02]  /*32b40*/  LDL.LU.64 R20, [R1+0x3e20] ;  /* 0x003e200001147983 */ /* 0x001ea40000300a00 */
[----:B--2---:R-:W-:Y:S02]  /*32b50*/  HMMA.16816.F32 R20, R16, R20, R24 ;  /* 0x000000141014723c */ /* 0x004fe40000001818 */
[----:B------:R-:W2:Y:S04]  /*32b60*/  LDL.LU.64 R26, [R1+0x3e18] ;  /* 0x003e1800011a7983 */ /* 0x000ea80000300a00 */
[----:B------:R-:W2:-:S13]  /*32b70*/  LDL.LU.64 R24, [R1+0x3e10] ;  /* 0x003e100001187983 */ /* 0x000e9a0000300a00 */
        /* <DEDUP_REMOVED lines=28> */
[----:B------:R-:W2:-:S15]  /*32d40*/  LDL.LU.64 R24, [R1+0x3da0] ;  /* 0x003da00001187983 */ /* 0x000e9e0000300a00 */
[----:B------:R-:W-:Y:S02]  /*32d50*/  NOP ;  /* 0x0000000000007918 */ /* 0x000fe40000000000 */
[----:B------:R-:W-:Y:S04]  /*32d60*/  STL.64 [R1+0x640], R20 ;  /* 0x0006401401007387 */ /* 0x000fe80000100a00 */
[----:B------:R0:W-:Y:S04]  /*32d70*/  STL.64 [R1+0x648], R22 ;  /* 0x0006481601007387 */ /* 0x0001e80000100a00 */
[----:B0-----:R-:W2:Y:S04]  /*32d80*/  LDL.LU.64 R22, [R1+0x3d98] ;  /* 0x003d980001167983 */ /* 0x001ea80000300a00 */
[----:B------:R-:W2:Y:S02]  /*32d90*/  LDL.LU.64 R20, [R1+0x3d90] ;  /* 0x003d900001147983 */ /* 0x000ea40000300a00 */
[----:B--2---:R-:W-:Y:S02]  /*32da0*/  HMMA.16816.F32 R16, R16, R24, R20 ;  /* 0x000000181010723c */ /* 0x004fe40000001814 */
[----:B------:R-:W4:Y:S04]  /*32db0*/  LDL.LU.64 R22, [R1+0x3d88] ;  /* 0x003d880001167983 */ /* 0x000f280000300a00 */
[----:B------:R-:W4:-:S13]  /*32dc0*/  LDL.LU.64 R20, [R1+0x3d80] ;  /* 0x003d800001147983 */ /* 0x000f1a0000300a00 */
[----:B------:R0:W-:Y:S04]  /*32dd0*/  STL.64 [R1+0x250], R16 ;  /* 0x0002501001007387 */ /* 0x0001e80000100a00 */
[----:B------:R-:W-:Y:S04]  /*32de0*/  STL.64 [R1+0x258], R18 ;  /* 0x0002581201007387 */ /* 0x000fe80000100a00 */
[----:B0-----:R-:W4:Y:S04]  /*32df0*/  LDL.64 R16, [R1+0x20] ;  /* 0x0000200001107983 */ /* 0x001f280000100a00 */
[----:B------:R0:W-:Y:S04]  /*32e00*/  STL.64 [R1+0x3cd8], R24 ;  /* 0x003cd81801007387 */ /* 0x0001e80000100a00 */
[----:B0-----:R-:W2:Y:S04]  /*32e10*/  LDL.LU.64 R24, [R1+0xdc0] ;  /* 0x000dc00001187983 */ /* 0x001ea80000300a00 */
[----:B------:R-:W2:Y:S01]  /*32e20*/  LDL.LU.64 R26, [R1+0xdc8] ;  /* 0x000dc800011a7983 */ /* 0x000ea20000300a00 */
[----:B----4-:R-:W-:-:S15]  /*32e30*/  HMMA.16816.F32 R8, R20, R16, R8 ;  /* 0x000000101408723c */ /* 0x010fde0000001808 */
[----:B------:R-:W-:-:S04]  /*32e40*/  NOP ;  /* 0x0000000000007918 */ /* 0x000fc80000000000 */
[----:B------:R0:W-:Y:S04]  /*32e50*/  STL.64 [R1+0x4a0], R8 ;  /* 0x0004a00801007387 */ /* 0x0001e80000100a00 */
[----:B------:R-:W-:Y:S04]  /*32e60*/  STL.64 [R1+0x4a8], R10 ;  /* 0x0004a80a01007387 */ /* 0x000fe80000100a00 */
[----:B0-----:R-:W3:Y:S01]  /*32e70*/  LDL.LU.64 R8, [R1+0x3d78] ;  /* 0x003d780001087983 */ /* 0x001ee20000300a00 */
[----:B------:R-:W-:Y:S02]  /*32e80*/  IMAD.MOV.U32 R2, RZ, RZ, R16 ;  /* 0x000000ffff027224 */ /* 0x000fe400078e0010 */
[----:B------:R-:W-:-:S02]  /*32e90*/  IMAD.MOV.U32 R0, RZ, RZ, R17 ;  /* 0x000000ffff007224 */ /* 0x000fc400078e0011 */
[----:B------:R-:W4:Y:S04]  /*32ea0*/  LDL.LU.64 R16, [R1+0xcd0] ;  /* 0x000cd00001107983 */ /* 0x000f280000300a00 */
[----:B------:R-:W4:Y:S01]  /*32eb0*/  LDL.LU.64 R18, [R1+0xcd8] ;  /* 0x000cd80001127983 */ /* 0x000f220000300a00 */
[----:B---3--:R-:W-:Y:S01]  /*32ec0*/  HMMA.16816.F32 R12, R20, R8, R12 ;  /* 0x00000008140c723c */ /* 0x008fe2000000180c */
[----:B------:R-:W-:-:S15]  /*32ed0*/  IMAD.MOV.U32 R3, RZ, RZ, R9 ;  /* 0x000000ffff037224 */ /* 0x000fde00078e0009 */
[----:B------:R-:W-:-:S03]  /*32ee0*/  NOP ;  /* 0x0000000000007918 */ /* 0x000fc60000000000 */
[----:B------:R0:W-:Y:S04]  /*32ef0*/  STL.64 [R1+0x490], R12 ;  /* 0x0004900c01007387 */ /* 0x0001e80000100a00 */
[----:B------:R1:W-:Y:S04]  /*32f00*/  STL.64 [R1+0x498], R14 ;  /* 0x0004980e01007387 */ /* 0x0003e80000100a00 */
[----:B0-----:R-:W3:Y:S01]  /*32f10*/  LDL.LU.64 R12, [R1+0x3d70] ;  /* 0x003d7000010c7983 */ /* 0x001ee20000300a00 */
[----:B-1----:R-:W-:-:S03]  /*32f20*/  IMAD.MOV.U32 R14, RZ, RZ, R8 ;  /* 0x000000ffff0e7224 */ /* 0x002fc600078e0008 */
[----:B------:R-:W2:Y:S02]  /*32f30*/  LDL.LU.64 R8, [R1+0x3d68] ;  /* 0x003d680001087983 */ /* 0x000ea40000300a00 */
[----:B--2---:R-:W-:-:S15]  /*32f40*/  HMMA.16816.F32 R24, R20, R8, R24 ;  /* 0x000000081418723c */ /* 0x004fde0000001818 */
[----:B------:R-:W-:-:S04]  /*32f50*/  NOP ;  /* 0x0000000000007918 */ /* 0x000fc80000000000 */
[----:B------:R0:W-:Y:S04]  /*32f60*/  STL.64 [R1+0x480], R24 ;  /* 0x0004801801007387 */ /* 0x0001e80000100a00 */
[----:B------:R-:W-:Y:S04]  /*32f70*/  STL.64 [R1+0x488], R26 ;  /* 0x0004881a01007387 */ /* 0x000fe80000100a00 */
[----:B------:R-:W2:Y:S01]  /*32f80*/  LDL.LU.64 R10, [R1+0x3d60] ;  /* 0x003d6000010a7983 */ /* 0x000ea20000300a00 */
[----:B0-----:R-:W-:Y:S02]  /*32f90*/  IMAD.MOV.U32 R25, RZ, RZ, R8 ;  /* 0x000000ffff197224 */ /* 0x001fe400078e0008 */
[----:B------:R-:W-:-:S02]  /*32fa0*/  IMAD.MOV.U32 R24, RZ, RZ, R9 ;  /* 0x000000ffff187224 */ /* 0x000fc400078e0009 */
[----:B------:R-:W4:Y:S04]  /*32fb0*/  LDL.LU.64 R8, [R1+0x3d58] ;  /* 0x003d580001087983 */ /* 0x000f280000300a00 */
[----:B------:R0:W-:Y:S04]  /*32fc0*/  STL.64 [R1+0x3d00], R24 ;  /* 0x003d001801007387 */ /* 0x0001e80000100a00 */
[----:B0-----:R-:W2:Y:S04]  /*32fd0*/  LDL.LU.64 R24, [R1+0xd50] ;  /* 0x000d500001187983 */ /* 0x001ea80000300a00 */
[----:B------:R-:W2:Y:S04]  /*32fe0*/  LDL.LU.64 R26, [R1+0xd58] ;  /* 0x000d5800011a7983 */ /* 0x000ea80000300a00 */
[----:B------:R-:W-:Y:S04]  /*32ff0*/  STL [R1+0x3d10], R14 ;  /* 0x003d100e01007387 */ /* 0x000fe80000100800 */
[----:B---3--:R0:W-:Y:S01]  /*33000*/  STL.64 [R1+0x3d08], R12 ;  /* 0x003d080c01007387 */ /* 0x0081e20000100a00 */
[----:B--2---:R-:W-:-:S15]  /*33010*/  HMMA.16816.F32 R24, R20, R12, R24 ;  /* 0x0000000c1418723c */ /* 0x004fde0000001818 */
[----:B------:R-:W-:-:S04]  /*33020*/  NOP ;  /* 0x0000000000007918 */ /* 0x000fc80000000000 */
[----:B------:R-:W-:Y:S04]  /*33030*/  STL.64 [R1+0x470], R24 ;  /* 0x0004701801007387 */ /* 0x000fe80000100a00 */
[----:B------:R4:W-:Y:S04]  /*33040*/  STL.64 [R1+0x478], R26 ;  /* 0x0004781a01007387 */ /* 0x0009e80000100a00 */
[----:B0-----:R-:W2:Y:S01]  /*33050*/  LDL.64 R12, [R1+0x140] ;  /* 0x00014000010c7983 */ /* 0x001ea20000100a00 */
[----:B----4-:R-:W-:Y:S03]  /*33060*/  HMMA.16816.F32 R24, R20, R8, R16 ;  /* 0x000000081418723c */ /* 0x010fe60000001810 */
[----:B--2---:R0:W-:Y:S02]  /*33070*/  STL.64 [R1+0x3d28], R12 ;  /* 0x003d280c01007387 */ /* 0x0041e40000100a00 */
[----:B0-----:R-:W-:-:S02]  /*33080*/  IMAD.MOV.U32 R12, RZ, RZ, R7 ;  /* 0x000000ffff0c7224 */ /* 0x001fc400078e0007 */
[----:B------:R-:W-:-:S05]  /*33090*/  IMAD.MOV.U32 R13, RZ, RZ, R6 ;  /* 0x000000ffff0d7224 */ /* 0x000fca00078e0006 */
[----:B------:R0:W-:Y:S04]  /*330a0*/  STL.64 [R1+0x3d40], R12 ;  /* 0x003d400c01007387 */ /* 0x0001e80000100a00 */
[----:B0-----:R-:W2:Y:S04]  /*330b0*/  LDL.64 R12, [R1+0x30] ;  /* 0x00003000010c7983 */ /* 0x001ea80000100a00 */
[----:B------:R-:W3:Y:S04]  /*330c0*/  LDL.LU.64 R16, [R1+0xc50] ;  /* 0x000c500001107983 */ /* 0x000ee80000300a00 */
[----:B------:R-:W3:Y:S04]  /*330d0*/  LDL.LU.64 R18, [R1+0xc58] ;  /* 0x000c580001127983 */ /* 0x000ee80000300a00 */
[----:B------:R0:W-:Y:S04]  /*330e0*/  STL.64 [R1+0x460], R24 ;  /* 0x0004601801007387 */ /* 0x0001e80000100a00 */
[----:B------:R1:W-:Y:S04]  /*330f0*/  STL.64 [R1+0x468], R26 ;  /* 0x0004681a01007387 */ /* 0x0003e80000100a00 */
[----:B0-----:R-:W4:Y:S04]  /*33100*/  LDL.LU.64 R24, [R1+0xb20] ;  /* 0x000b200001187983 */ /* 0x001f280000300a00 */
[----:B-1----:R-:W2:Y:S04]  /*33110*/  LDL.LU.64 R26, [R1+0xb28] ;  /* 0x000b2800011a7983 */ /* 0x002ea80000300a00 */
[----:B--2---:R-:W-:Y:S04]  /*33120*/  STL.64 [R1+0x3d20], R26 ;  /* 0x003d201a01007387 */ /* 0x004fe80000100a00 */
[----:B----4-:R0:W-:Y:S04]  /*33130*/  STL.64 [R1+0x3d18], R24 ;  /* 0x003d181801007387 */ /* 0x0101e80000100a00 */
[----:B0-----:R-:W2:Y:S04]  /*33140*/  LDL.LU.64 R24, [R1+0xb30] ;  /* 0x000b300001187983 */ /* 0x001ea80000300a00 */
[----:B------:R-:W4:Y:S04]  /*33150*/  LDL.LU.64 R26, [R1+0xb38] ;  /* 0x000b3800011a7983 */ /* 0x000f280000300a00 */
[----:B----4-:R-:W-:Y:S04]  /*33160*/  STL.64 [R1+0x3d38], R26 ;  /* 0x003d381a01007387 */ /* 0x010fe80000100a00 */
[----:B--2---:R0:W-:Y:S04]  /*33170*/  STL.64 [R1+0x3d30], R24 ;  /* 0x003d301801007387 */ /* 0x0041e80000100a00 */
[----:B0-----:R-:W2:Y:S04]  /*33180*/  LDL.LU.64 R24, [R1+0xb40] ;  /* 0x000b400001187983 */ /* 0x001ea80000300a00 */
[----:B------:R-:W4:Y:S01]  /*33190*/  LDL.LU.64 R26, [R1+0xb48] ;  /* 0x000b4800011a7983 */ /* 0x000f220000300a00 */
[----:B------:R-:W0:Y:S02]  /*331a0*/  S2R R6, SR_TID.X ;  /* 0x0000000000067919 */ /* 0x000e240000002100 */
[----:B0-----:R-:W-:Y:S01]  /*331b0*/  LOP3.LUT R7, R6, 0x7, RZ, 0xc0, !PT ;  /* 0x0000000706077812 */ /* 0x001fe200078ec0ff */
[----:B----4-:R-:W-:Y:S04]  /*331c0*/  STL.64 [R1+0x3d50], R26 ;  /* 0x003d501a01007387 */ /* 0x010fe80000100a00 */
[----:B--2---:R0:W-:Y:S04]  /*331d0*/  STL.64 [R1+0x3d48], R24 ;  /* 0x003d481801007387 */ /* 0x0041e80000100a00 */
[----:B0-----:R-:W2:Y:S04]  /*331e0*/  LDL.LU.64 R24, [R1+0xb50] ;  /* 0x000b500001187983 */ /* 0x001ea80000300a00 */
[----:B------:R-:W2:Y:S04]  /*331f0*/  LDL.LU.64 R26, [R1+0xb58] ;  /* 0x000b5800011a7983 */ /* 0x000ea80000300a00 */
[----:B------:R-:W-:Y:S04]  /*33200*/  STL.64 [R1+0x3c68], R10 ;  /* 0x003c680a01007387 */ /* 0x000fe80000100a00 */
[----:B------:R3:W-:Y:S02]  /*33210*/  STL.64 [R1+0x3c60], R8 ;  /* 0x003c600801007387 */ /* 0x0007e40000100a00 */
[----:B---3--:R-:W-:Y:S02]  /*33220*/  HMMA.16816.F32 R8, R20, R4, R16 ;  /* 0x000000041408723c */ /* 0x008fe40000001810 */
[----:B------:R-:W-:-:S15]  /*33230*/  STL [R1+0x3c5c], R5 ;  /* 0x003c5c0501007387 */ /* 0x000fde0000100800 */
[----:B------:R-:W-:Y:S02]  /*33240*/  NOP ;  /* 0x0000000000007918 */ /* 0x000fe40000000000 */
[----:B------:R0:W-:Y:S04]  /*33250*/  STL.64 [R1+0x450], R8 ;  /* 0x0004500801007387 */ /* 0x0001e80000100a00 */
[----:B------:R-:W-:Y:S04]  /*33260*/  STL.64 [R1+0x458], R10 ;  /* 0x0004580a01007387 */ /* 0x000fe80000100a00 */
[----:B0-----:R-:W3:Y:S01]  /*33270*/  LDL.64 R8, [R1+0x100] ;  /* 0x0001000001087983 */ /* 0x001ee20000100a00 */
[----:B------:R-:W-:Y:S02]  /*33280*/  IMAD.SHL.U32 R15, R6, 0x80, RZ ;  /* 0x00000080060f7824 */ /* 0x000fe400078e00ff */
[----:B------:R-:W-:-:S02]  /*33290*/  IMAD R7, R7, 0x110, RZ ;  /* 0x0000011007077824 */ /* 0x000fc400078e02ff */
[----:B------:R-:W-:-:S05]  /*332a0*/  IMAD.SHL.U32 R6, R6, 0x2, RZ ;  /* 0x0000000206067824 */ /* 0x000fca00078e00ff */
[----:B------:R-:W-:-:S04]  /*332b0*/  LOP3.LUT R6, R7, 0x10, R6, 0x78, !PT ;  /* 0x0000001007067812 */ /* 0x000fc800078e7806 */
[----:B------:R-:W-:-:S04]  /*332c0*/  LOP3.LUT R6, R6, 0x800, R15, 0xf8, !PT ;  /* 0x0000080006067812 */ /* 0x000fc800078ef80f */
[----:B------:R-:W-:-:S05]  /*332d0*/  LOP3.LUT R6, R6, 0x40, RZ, 0x3c, !PT ;  /* 0x0000004006067812 */ /* 0x000fca00078e3cff */
[----:B------:R-:W0:Y:S01]  /*332e0*/  LDSM.16.MT88.4 R16, [R6+UR5+0x8000] ;  /* 0x008000050610783b */ /* 0x000e220008004200 */
[----:B------:R-:W-:Y:S01]  /*332f0*/  IMAD.MOV.U32 R5, RZ, RZ, R12 ;  /* 0x000000ffff057224 */ /* 0x000fe200078e000c */
[C---:B--2---:R-:W-:Y:S02]  /*33300*/  HMMA.16816.F32 R24, R20.reuse, R12, R24 ;  /* 0x0000000c1418723c */ /* 0x044fe40000001818 */
[----:B---3--:R1:W-:Y:S04]  /*33310*/  STL.64 [R1+0x3cf8], R8 ;  /* 0x003cf80801007387 */ /* 0x0083e80000100a00 */
[----:B-1----:R-:W2:Y:S04]  /*33320*/  LDL.64 R8, [R1+0x120] ;  /* 0x0001200001087983 */ /* 0x002ea80000100a00 */
[----:B0-----:R-:W-:Y:S04]  /*33330*/  STL.64 [R1+0x3bc8], R18 ;  /* 0x003bc81201007387 */ /* 0x001fe80000100a00 */
[----:B------:R0:W-:Y:S04]  /*33340*/  STL.64 [R1+0x3bc0], R16 ;  /* 0x003bc01001007387 */ /* 0x0001e80000100a00 */
[----:B0-----:R-:W3:Y:S04]  /*33350*/  LDL.64 R16, [R1+0x130] ;  /* 0x0001300001107983 */ /* 0x001ee80000100a00 */
[----:B------:R-:W-:Y:S04]  /*33360*/  STL.64 [R1+0x7d0], R24 ;  /* 0x0007d01801007387 */ /* 0x000fe80000100a00 */
[----:B------:R0:W-:Y:S04]  /*33370*/  STL.64 [R1+0x7d8], R26 ;  /* 0x0007d81a01007387 */ /* 0x0001e80000100a00 */
[----:B0-----:R-:W4:Y:S04]  /*33380*/  LDL.LU.64 R26, [R1+0x3d50] ;  /* 0x003d5000011a7983 */ /* 0x001f280000300a00 */
[----:B------:R-:W4:Y:S04]  /*33390*/  LDL.LU.64 R24, [R1+0x3d48] ;  /* 0x003d480001187983 */ /* 0x000f280000300a00 */
[----:B------:R-:W4:Y:S02]  /*333a0*/  LDL.LU.64 R12, [R1+0x3d40] ;  /* 0x003d4000010c7983 */ /* 0x000f240000300a00 */
[----:B----4-:R-:W-:Y:S02]  /*333b0*/  HMMA.16816.F32 R12, R20, R12, R24 ;  /* 0x0000000c140c723c */ /* 0x010fe40000001818 */
[----:B------:R-:W4:Y:S04]  /*333c0*/  LDL.LU.64 R26, [R1+0x3d38] ;  /* 0x003d3800011a7983 */ /* 0x000f280000300a00 */
[----:B------:R-:W4:-:S13]  /*333d0*/  LDL.LU.64 R24, [R1+0x3d30] ;  /* 0x003d300001187983 */ /* 0x000f1a0000300a00 */
[----:B------:R0:W-:Y:S04]  /*333e0*/  STL.64 [R1+0x7c0], R12 ;  /* 0x0007c00c01007387 */ /* 0x0001e80000100a00 */
[----:B------:R-:W-:Y:S04]  /*333f0*/  STL.64 [R1+0x7c8], R14 ;  /* 0x0007c80e01007387 */ /* 0x000fe80000100a00 */
[----:B0-----:R-:W4:Y:S02]  /*33400*/  LDL.LU.64 R12, [R1+0x3d28] ;  /* 0x003d2800010c7983 */ /* 0x001f240000300a00 */
[----:B----4-:R-:W-:-:S15]  /*33410*/  HMMA.16816.F32 R24, R20, R12, R24 ;  /* 0x0000000c1418723c */ /* 0x010fde0000001818 */
[----:B------:R-:W-:-:S04]  /*33420*/  NOP ;  /* 0x0000000000007918 */ /* 0x000fc80000000000 */
[----:B------:R-:W-:Y:S04]  /*33430*/  STL.64 [R1+0x7b0], R24 ;  /* 0x0007b01801007387 */ /* 0x000fe80000100a00 */
[----:B------:R0:W-:Y:S04]  /*33440*/  STL.64 [R1+0x7b8], R26 ;  /* 0x0007b81a01007387 */ /* 0x0001e80000100a00 */
[----:B0-----:R-:W3:Y:S04]  /*33450*/  LDL.LU.64 R26, [R1+0x3d20] ;  /* 0x003d2000011a7983 */ /* 0x001ee80000300a00 */
[----:B------:R-:W3:Y:S01]  /*33460*/  LDL.LU.64 R24, [R1+0x3d18] ;  /* 0x003d180001187983 */ /* 0x000ee20000300a00 */
[----:B------:R-:W-:-:S02]  /*33470*/  IMAD.MOV.U32 R18, RZ, RZ, R12 ;  /* 0x000000ffff127224 */ /* 0x000fc400078e000c */
[----:B------:R-:W-:Y:S01]  /*33480*/  IMAD.MOV.U32 R15, RZ, RZ, R13 ;  /* 0x000000ffff0f7224 */ /* 0x000fe200078e000d */
[----:B------:R-:W4:Y:S04]  /*33490*/  LDL.LU R14, [R1+0x3d10] ;  /* 0x003d1000010e7983 */ /* 0x000f280000300800 */
[----:B------:R-:W2:Y:S04]  /*334a0*/  LDL.LU.64 R12, [R1+0x3d08] ;  /* 0x003d0800010c7983 */ /* 0x000ea80000300a00 */
[----:B------:R-:W-:Y:S01]  /*334b0*/  STL [R1+0x3c58], R18 ;  /* 0x003c581201007387 */ /* 0x000fe20000100800 */
[----:B---3--:R-:W-:-:S15]  /*334c0*/  HMMA.16816.F32 R24, R20, R16, R24 ;  /* 0x000000101418723c */ /* 0x008fde0000001818 */
[----:B------:R-:W-:-:S04]  /*334d0*/  NOP ;  /* 0x0000000000007918 */ /* 0x000fc80000000000 */
[----:B------:R0:W-:Y:S04]  /*334e0*/  STL.64 [R1+0x7a0], R24 ;  /* 0x0007a01801007387 */ /* 0x0001e80000100a00 */
[----:B------:R-:W-:Y:S04]  /*334f0*/  STL.64 [R1+0x7a8], R26 ;  /* 0x0007a81a01007387 */ /* 0x000fe80000100a00 */
[----:B0-----:R-:W3:Y:S04]  /*33500*/  LDL.LU.64 R24, [R1+0x3d00] ;  /* 0x003d000001187983 */ /* 0x001ee80000300a00 */
[----:B------:R0:W-:Y:S04]  /*33510*/  STL.64 [R1+0x3c28], R16 ;  /* 0x003c281001007387 */ /* 0x0001e80000100a00 */
[----:B0-----:R-:W3:Y:S04]  /*33520*/  LDL.LU.64 R16, [R1+0xb10] ;  /* 0x000b100001107983 */ /* 0x001ee80000300a00 */
[----:B------:R-:W3:Y:S01]  /*33530*/  LDL.LU.64 R18, [R1+0xb18] ;  /* 0x000b180001127983 */ /* 0x000ee20000300a00 */
[----:B--2---:R-:W-:-:S02]  /*33540*/  IMAD.MOV.U32 R7, RZ, RZ, R8 ;  /* 0x000000ffff077224 */ /* 0x004fc400078e0008 */
[----:B------:R-:W-:Y:S01]  /*33550*/  IMAD.MOV.U32 R6, RZ, RZ, R9 ;  /* 0x000000ffff067224 */ /* 0x000fe200078e0009 */
[----:B---3--:R-:W-:-:S15]  /*33560*/  HMMA.16816.F32 R16, R20, R8, R16 ;  /* 0x000000081410723c */ /* 0x008fde0000001810 */
[----:B------:R-:W-:-:S04]  /*33570*/  NOP ;  /* 0x0000000000007918 */ /* 0x000fc80000000000 */
[----:B------:R0:W-:Y:S04]  /*33580*/  STL.64 [R1+0x790], R16 ;  /* 0x0007901001007387 */ /* 0x0001e80000100a00 */
[----:B------:R1:W-:Y:S04]  /*33590*/  STL.64 [R1+0x798], R18 ;  /* 0x0007981201007387 */ /* 0x0003e80000100a00 */
[----:B------:R-:W2:Y:S04]  /*335a0*/  LDL.LU.64 R8, [R1+0xb00] ;  /* 0x000b000001087983 */ /* 0x000ea80000300a00 */
[----:B------:R-:W2:Y:S04]  /*335b0*/  LDL.LU.64 R10, [R1+0xb08] ;  /* 0x000b0800010a7983 */ /* 0x000ea80000300a00 */
[----:B0-----:R-:W3:Y:S04]  /*335c0*/  LDL.LU.64 R16, [R1+0xaf0] ;  /* 0x000af00001107983 */ /* 0x001ee80000300a00 */
[----:B-1----:R-:W3:Y:S04]  /*335d0*/  LDL.LU.64 R18, [R1+0xaf8] ;  /* 0x000af80001127983 */ /* 0x002ee80000300a00 */
[----:B------:R-:W-:Y:S04]  /*335e0*/  STL.64 [R1+0x3c78], R6 ;  /* 0x003c780601007387 */ /* 0x000fe80000100a00 */
[----:B------:R0:W-:Y:S02]  /*335f0*/  STL.64 [R1+0x3c70], R4 ;  /* 0x003c700401007387 */ /* 0x0001e40000100a00 */
[----:B0-----:R-:W-:-:S02]  /*33600*/  IMAD.MOV.U32 R4, RZ, RZ, R25 ;  /* 0x000000ffff047224 */ /* 0x001fc400078e0019 */
[----:B------:R-:W-:Y:S02]  /*33610*/  IMAD.MOV.U32 R5, RZ, RZ, R24 ;  /* 0x000000ffff057224 */ /* 0x000fe400078e0018 */
[----:B------:R-:W2:Y:S04]  /*33620*/  LDL.64 R24, [R1+0xe0] ;  /* 0x0000e00001187983 */ /* 0x000ea80000100a00 */
[----:B--2---:R0:W-:Y:S04]  /*33630*/  STL.64 [R1+0x3cf0], R24 ;  /* 0x003cf01801007387 */ /* 0x0041e80000100a00 */
[----:B------:R4:W-:Y:S04]  /*33640*/  STL.64 [R1+0x3c90], R4 ;  /* 0x003c900401007387 */ /* 0x0009e80000100a00 */
[----:B0-----:R-:W2:Y:S01]  /*33650*/  LDL.64 R24, [R1+0xf0] ;  /* 0x0000f00001187983 */ /* 0x001ea20000100a00 */
[----:B----4-:R-:W-:-:S02]  /*33660*/  IMAD.MOV.U32 R4, RZ, RZ, R14 ;  /* 0x000000ffff047224 */ /* 0x010fc400078e000e */
[----:B------:R-:W-:-:S05]  /*33670*/  IMAD.MOV.U32 R5, RZ, RZ, R3 ;  /* 0x000000ffff057224 */ /* 0x000fca00078e0003 */
[----:B------:R0:W-:Y:S02]  /*33680*/  STL.64 [R1+0x3ca8], R4 ;  /* 0x003ca80401007387 */ /* 0x0001e40000100a00 */
[----:B0-----:R-:W-:Y:S02]  /*33690*/  IMAD.MOV.U32 R4, RZ, RZ, R2 ;  /* 0x000000ffff047224 */ /* 0x001fe400078e0002 */
[----:B------:R-:W-:-:S05]  /*336a0*/  IMAD.MOV.U32 R5, RZ, RZ, R0 ;  /* 0x000000ffff057224 */ /* 0x000fca00078e0000 */
[----:B------:R0:W-:Y:S04]  /*336b0*/  STL.64 [R1+0x3cd0], R4 ;  /* 0x003cd00401007387 */ /* 0x0001e80000100a00 */
[----:B0-----:R-:W4:Y:S02]  /*336c0*/  LDL.64 R4, [R1+0x110] ;  /* 0x0001100001047983 */ /* 0x001f240000100a00 */
[----:B----4-:R-:W-:-:S15]  /*336d0*/  HMMA.16816.F32 R8, R20, R4, R8 ;  /* 0x000000041408723c */ /* 0x010fde0000001808 */
[----:B------:R-:W-:-:S04]  /*336e0*/  NOP ;  /* 0x0000000000007918 */ /* 0x000fc80000000000 */
[----:B------:R0:W-:Y:S04]  /*336f0*/  STL.64 [R1+0x780], R8 ;  /* 0x0007800801007387 */ /* 0x0001e80000100a00 */
[----:B------:R-:W-:Y:S04]  /*33700*/  STL.64 [R1+0x788], R10 ;  /* 0x0007880a01007387 */ /* 0x000fe80000100a00 */
[----:B0-----:R-:W3:Y:S01]  /*33710*/  LDL.LU.64 R8, [R1+0x3cf8] ;  /* 0x003cf80001087983 */ /* 0x001ee20000300a00 */
[----:B------:R-:W-:Y:S02]  /*33720*/  IMAD.MOV.U32 R14, RZ, RZ, R4 ;  /* 0x000000ffff0e7224 */ /* 0x000fe400078e0004 */
[----:B------:R-:W-:-:S03]  /*33730*/  IMAD.MOV.U32 R3, RZ, RZ, R5 ;  /* 0x000000ffff037224 */ /* 0x000fc600078e0005 */
[----:B------:R-:W-:Y:S04]  /*33740*/  STL.64 [R1+0x3c88], R14 ;  /* 0x003c880e01007387 */ /* 0x000fe80000100a00 */
[----:B------:R-:W-:Y:S01]  /*33750*/  STL.64 [R1+0x3c80], R12 ;  /* 0x003c800c01007387 */ /* 0x000fe20000100a00 */
[----:B---3--:R-:W-:-:S15]  /*33760*/  HMMA.16816.F32 R4, R20, R8, R16 ;  /* 0x000000081404723c */ /* 0x008fde0000001810 */
[----:B------:R-:W-:-:S04]  /*33770*/  NOP ;  /* 0x0000000000007918 */ /* 0x000fc80000000000 */
[----:B------:R0:W-:Y:S04]  /*33780*/  STL.64 [R1+0x770], R4 ;  /* 0x0007700401007387 */ /* 0x0001e80000100a00 */
[----:B------:R1:W-:Y:S04]  /*33790*/  STL.64 [R1+0x778], R6 ;  /* 0x0007780601007387 */ /* 0x0003e80000100a00 */
[----:B------:R-:W2:Y:S04]  /*337a0*/  LDL.LU.64 R16, [R1+0xae0] ;  /* 0x000ae00001107983 */ /* 0x000ea80000300a00 */
[----:B------:R-:W2:Y:S04]  /*337b0*/  LDL.LU.64 R18, [R1+0xae8] ;  /* 0x000ae80001127983 */ /* 0x000ea80000300a00 */
[----:B0-----:R-:W3:Y:S04]  /*337c0*/  LDL.LU.64 R4, [R1+0x320] ;  /* 0x0003200001047983 */ /* 0x001ee80000300a00 */
[----:B-1----:R-:W4:Y:S04]  /*337d0*/  LDL.LU.64 R6, [R1+0x328] ;  /* 0x0003280001067983 */ /* 0x002f280000300a00 */
[----:B----4-:R-:W-:Y:S04]  /*337e0*/  STL.64 [R1+0x3ce8], R6 ;  /* 0x003ce80601007387 */ /* 0x010fe80000100a00 */
[----:B---3--:R0:W-:Y:S04]  /*337f0*/  STL.64 [R1+0x3ce0], R4 ;  /* 0x003ce00401007387 */ /* 0x0081e80000100a00 */
[----:B0-----:R-:W3:Y:S04]  /*33800*/  LDL.LU.64 R4, [R1+0xad0] ;  /* 0x000ad00001047983 */ /* 0x001ee80000300a00 */
[----:B------:R-:W3:Y:S04]  /*33810*/  LDL.LU.64 R6, [R1+0xad8] ;  /* 0x000ad80001067983 */ /* 0x000ee80000300a00 */
[----:B------:R-:W4:Y:S04]  /*33820*/  LDL.LU.64 R12, [R1+0xda0] ;  /* 0x000da000010c7983 */ /* 0x000f280000300a00 */
[----:B------:R-:W3:Y:S01]  /*33830*/  LDL.LU.64 R14, [R1+0xda8] ;  /* 0x000da800010e7983 */ /* 0x000ee20000300a00 */
[----:B--2---:R-:W-:Y:S03]  /*33840*/  HMMA.16816.F32 R16, R20, R24, R16 ;  /* 0x000000181410723c */ /* 0x004fe60000001810 */
[----:B---3--:R-:W-:Y:S04]  /*33850*/  STL.64 [R1+0x3ca0], R14 ;  /* 0x003ca00e01007387 */ /* 0x008fe80000100a00 */
[----:B----4-:R0:W-:Y:S04]  /*33860*/  STL.64 [R1+0x3c98], R12 ;  /* 0x003c980c01007387 */ /* 0x0101e80000100a00 */
[----:B0-----:R-:W2:Y:S04]  /*33870*/  LDL.LU.64 R12, [R1+0xe20] ;  /* 0x000e2000010c7983 */ /* 0x001ea80000300a00 */
[----:B------:R-:W3:Y:S01]  /*33880*/  LDL.LU.64 R14, [R1+0xe28] ;  /* 0x000e2800010e7983 */ /* 0x000ee20000300a00 */
[----:B------:R-:W-:-:S02]  /*33890*/  IMAD.MOV.U32 R2, RZ, RZ, R8 ;  /* 0x000000ffff027224 */ /* 0x000fc400078e0008 */
[----:B------:R-:W-:Y:S02]  /*338a0*/  IMAD.MOV.U32 R0, RZ, RZ, R9 ;  /* 0x000000ffff007224 */ /* 0x000fe400078e0009 */
[----:B------:R-:W-:Y:S01]  /*338b0*/  IMAD.MOV.U32 R29, RZ, RZ, R25 ;  /* 0x000000ffff1d7224 */ /* 0x000fe200078e0019 */
[----:B---3--:R-:W-:Y:S04]  /*338c0*/  STL.64 [R1+0x3cb8], R14 ;  /* 0x003cb80e01007387 */ /* 0x008fe80000100a00 */
[----:B--2---:R0:W-:Y:S04]  /*338d0*/  STL.64 [R1+0x3cb0], R12 ;  /* 0x003cb00c01007387 */ /* 0x0041e80000100a00 */
[----:B0-----:R-:W2:Y:S04]  /*338e0*/  LDL.LU.64 R12, [R1+0xea0] ;  /* 0x000ea000010c7983 */ /* 0x001ea80000300a00 */
[----:B------:R-:W2:Y:S04]  /*338f0*/  LDL.LU.64 R14, [R1+0xea8] ;  /* 0x000ea800010e7983 */ /* 0x000ea80000300a00 */
[----:B------:R-:W3:Y:S04]  /*33900*/  LDL.LU.64 R8, [R1+0xd30] ;  /* 0x000d300001087983 */ /* 0x000ee80000300a00 */
[----:B------:R-:W3:Y:S04]  /*33910*/  LDL.LU.64 R10, [R1+0xd38] ;  /* 0x000d3800010a7983 */ /* 0x000ee80000300a00 */
[----:B------:R-:W-:Y:S04]  /*33920*/  STL.64 [R1+0x760], R16 ;  /* 0x0007601001007387 */ /* 0x000fe80000100a00 */
[----:B------:R0:W-:Y:S02]  /*33930*/  STL.64 [R1+0x768], R18 ;  /* 0x0007681201007387 */ /* 0x0001e40000100a00 */
[----:B0-----:R-:W-:-:S02]  /*33940*/  IMAD.MOV.U32 R18, RZ, RZ, R24 ;  /* 0x000000ffff127224 */ /* 0x001fc400078e0018 */
[----:B------:R-:W4:Y:S02]  /*33950*/  LDL.LU.64 R24, [R1+0x3cf0] ;  /* 0x003cf00001187983 */ /* 0x000f240000300a00 */
[----:B----4-:R-:W-:Y:S01]  /*33960*/  HMMA.16816.F32 R4, R20, R24, R4 ;  /* 0x000000181404723c */ /* 0x010fe20000001804 */
[----:B------:R-:W-:Y:S02]  /*33970*/  IMAD.MOV.U32 R17, RZ, RZ, R24 ;  /* 0x000000ffff117224 */ /* 0x000fe400078e0018 */
[----:B------:R-:W-:-:S15]  /*33980*/  IMAD.MOV.U32 R16, RZ, RZ, R25 ;  /* 0x000000ffff107224 */ /* 0x000fde00078e0019 */
[----:B------:R-:W-:Y:S01]  /*33990*/  NOP ;  /* 0x0000000000007918 */ /* 0x000fe20000000000 */
[----:B------:R-:W-:Y:S04]  /*339a0*/  STL.64 [R1+0x750], R4 ;  /* 0x0007500401007387 */ /* 0x000fe80000100a00 */
[----:B------:R0:W-:Y:S04]  /*339b0*/  STL.64 [R1+0x758], R6 ;  /* 0x0007580601007387 */ /* 0x0001e80000100a00 */
[----:B0-----:R-:W4:Y:S04]  /*339c0*/  LDL.LU.64 R6, [R1+0x3ce8] ;  /* 0x003ce80001067983 */ /* 0x001f280000300a00 */
[----:B------:R-:W4:Y:S04]  /*339d0*/  LDL.LU.64 R4, [R1+0x3ce0] ;  /* 0x003ce00001047983 */ /* 0x000f280000300a00 */
[----:B------:R-:W4:Y:S02]  /*339e0*/  LDL.LU.64 R24, [R1+0x3cd8] ;  /* 0x003cd80001187983 */ /* 0x000f240000300a00 */
[----:B----4-:R-:W-:Y:S02]  /*339f0*/  HMMA.16816.F32 R20, R20, R24, R4 ;  /* 0x000000181414723c */ /* 0x010fe40000001804 */
[----:B------:R-:W2:Y:S01]  /*33a00*/  LDL.LU.64 R4, [R1+0x3cd0] ;  /* 0x003cd00001047983 */ /* 0x000ea20000300a00 */
[----:B------:R-:W-:-:S02]  /*33a10*/  IMAD.MOV.U32 R28, RZ, RZ, R24 ;  /* 0x000000ffff1c7224 */ /* 0x000fc400078e0018 */
[----:B------:R-:W-:-:S14]  /*33a20*/  IMAD.MOV.U32 R19, RZ, RZ, R25 ;  /* 0x000000ffff137224 */ /* 0x000fdc00078e0019 */
[----:B------:R0:W-:Y:S04]  /*33a30*/  STL.64 [R1+0x440], R20 ;  /* 0x0004401401007387 */ /* 0x0001e80000100a00 */
[----:B------:R1:W-:Y:S04]  /*33a40*/  STL.64 [R1+0x448], R22 ;  /* 0x0004481601007387 */ /* 0x0003e80000100a00 */
[----:B------:R-:W2:Y:S04]  /*33a50*/  LDL.LU.64 R26, [R1+0x3cc8] ;  /* 0x003cc800011a7983 */ /* 0x000ea80000300a00 */
[----:B------:R-:W2:Y:S04]  /*33a60*/  LDL.LU.64 R24, [R1+0x3cc0] ;  /* 0x003cc00001187983 */ /* 0x000ea80000300a00 */
[----:B0-----:R-:W4:Y:S04]  /*33a70*/  LDL.LU.64 R20, [R1+0xcb0] ;  /* 0x000cb00001147983 */ /* 0x001f280000300a00 */
[----:B-1----:R-:W4:Y:S01]  /*33a80*/  LDL.LU.64 R22, [R1+0xcb8] ;  /* 0x000cb80001167983 */ /* 0x002f220000300a00 */
        /* <DEDUP_REMOVED lines=14> */
[----:B------:R-:W3:-:S13]  /*33b70*/  LDL.LU.64 R12, [R1+0x3c80] ;  /* 0x003c8000010c7983 */ /* 0x000eda0000300a00 */
[----:B------:R-:W-:Y:S04]  /*33b80*/  STL.64 [R1+0x220], R4 ;  /* 0x0002200401007387 */ /* 0x000fe80000100a00 */
[----:B------:R0:W-:Y:S04]  /*33b90*/  STL.64 [R1+0x228], R6 ;  /* 0x0002280601007387 */ /* 0x0001e80000100a00 */
[----:B0-----:R-:W2:Y:S04]  /*33ba0*/  LDL.LU.64 R6, [R1+0x3c78] ;  /* 0x003c780001067983 */ /* 0x001ea80000300a00 */
[----:B------:R-:W2:Y:S01]  /*33bb0*/  LDL.LU.64 R4, [R1+0x3c70] ;  /* 0x003c700001047983 */ /* 0x000ea20000300a00 */
[----:B---3--:R-:W-:-:S15]  /*33bc0*/  HMMA.16816.F32 R8, R24, R12, R8 ;  /* 0x0000000c1808723c */ /* 0x008fde0000001808 */
[----:B------:R-:W-:-:S04]  /*33bd0*/  NOP ;  /* 0x0000000000007918 */ /* 0x000fc80000000000 */
[----:B------:R-:W-:Y:S04]  /*33be0*/  STL.64 [R1+0x210], R8 ;  /* 0x0002100801007387 */ /* 0x000fe80000100a00 */
[----:B------:R0:W-:Y:S04]  /*33bf0*/  STL.64 [R1+0x218], R10 ;  /* 0x0002180a01007387 */ /* 0x0001e80000100a00 */
[----:B0-----:R-:W3:Y:S04]  /*33c00*/  LDL.LU.64 R10, [R1+0x3c68] ;  /* 0x003c6800010a7983 */ /* 0x001ee80000300a00 */
[----:B------:R-:W4:Y:S04]  /*33c10*/  LDL.LU.64 R8, [R1+0x3c60] ;  /* 0x003c600001087983 */ /* 0x000f280000300a00 */
[----:B------:R0:W-:Y:S04]  /*33c20*/  STL.64 [R1+0x3bb8], R12 ;  /* 0x003bb80c01007387 */ /* 0x0001e80000100a00 */
[----:B--2---:R-:W-:Y:S01]  /*33c30*/  STL [R1+0x3c40], R14 ;  /* 0x003c400e01007387 */ /* 0x004fe20000100800 */
[----:B0-----:R-:W-:-:S03]  /*33c40*/  IMAD.MOV.U32 R12, RZ, RZ, R5 ;  /* 0x000000ffff0c7224 */ /* 0x001fc600078e0005 */
[----:B------:R-:W2:Y:S04]  /*33c50*/  LDL.LU R5, [R1+0x3c5c] ;  /* 0x003c5c0001057983 */ /* 0x000ea80000300800 */
[----:B------:R-:W2:Y:S01]  /*33c60*/  LDL R13, [R1+0x34] ;  /* 0x00003400010d7983 */ /* 0x000ea20000100800 */
[----:B----4-:R-:W-:-:S15]  /*33c70*/  HMMA.16816.F32 R20, R24, R8, R20 ;  /* 0x000000081814723c */ /* 0x010fde0000001814 */
[----:B------:R-:W-:-:S04]  /*33c80*/  NOP ;  /* 0x0000000000007918 */ /* 0x000fc80000000000 */
[----:B------:R-:W-:Y:S04]  /*33c90*/  STL.64 [R1+0x200], R20 ;  /* 0x0002001401007387 */ /* 0x000fe80000100a00 */
[----:B------:R-:W-:Y:S04]  /*33ca0*/  STL.64 [R1+0x208], R22 ;  /* 0x0002081601007387 */ /* 0x000fe80000100a00 */
[----:B---3--:R-:W-:Y:S04]  /*33cb0*/  STL.64 [R1+0x3b88], R10 ;  /* 0x003b880a01007387 */ /* 0x008fe80000100a00 */
[----:B------:R0:W-:Y:S04]  /*33cc0*/  STL.64 [R1+0x3b80], R8 ;  /* 0x003b800801007387 */ /* 0x0001e80000100a00 */
[----:B0-----:R-:W2:Y:S04]  /*33cd0*/  LDL.LU.64 R8, [R1+0xc30] ;  /* 0x000c300001087983 */ /* 0x001ea80000300a00 */
[----:B------:R-:W2:Y:S01]  /*33ce0*/  LDL.LU.64 R10, [R1+0xc38] ;  /* 0x000c3800010a7983 */ /* 0x000ea20000300a00 */
[----:B------:R-:W0:Y:S02]  /*33cf0*/  S2R R23, SR_TID.X ;  /* 0x0000000000177919 */ /* 0x000e240000002100 */
[C---:B0-----:R-:W-:Y:S01]  /*33d00*/  LOP3.LUT R21, R23.reuse, 0x7, RZ, 0xc0, !PT ;  /* 0x0000000717157812 */ /* 0x041fe200078ec0ff */
[----:B------:R-:W-:-:S02]  /*33d10*/  IMAD.SHL.U32 R22, R23, 0x80, RZ ;  /* 0x0000008017167824 */ /* 0x000fc400078e00ff */
[----:B------:R-:W-:Y:S02]  /*33d20*/  IMAD.SHL.U32 R23, R23, 0x2, RZ ;  /* 0x0000000217177824 */ /* 0x000fe400078e00ff */
[----:B------:R-:W-:-:S05]  /*33d30*/  IMAD R21, R21, 0x110, RZ ;  /* 0x0000011015157824 */ /* 0x000fca00078e02ff */
[----:B------:R-:W-:-:S04]  /*33d40*/  LOP3.LUT R23, R21, 0x10, R23, 0x78, !PT ;  /* 0x0000001015177812 */ /* 0x000fc800078e7817 */
[----:B------:R-:W-:Y:S01]  /*33d50*/  LOP3.LUT R23, R23, 0x800, R22, 0xf8, !PT ;  /* 0x0000080017177812 */ /* 0x000fe200078ef816 */
[----:B--2---:R-:W-:-:S15]  /*33d60*/  HMMA.16816.F32 R8, R24, R4, R8 ;  /* 0x000000041808723c */ /* 0x004fde0000001808 */
[----:B------:R-:W-:-:S04]  /*33d70*/  NOP ;  /* 0x0000000000007918 */ /* 0x000fc80000000000 */
[----:B------:R-:W-:Y:S04]  /*33d80*/  STL.64 [R1+0x1f0], R8 ;  /* 0x0001f00801007387 */ /* 0x000fe80000100a00 */
[----:B------:R-:W-:Y:S04]  /*33d90*/  STL.64 [R1+0x1f8], R10 ;  /* 0x0001f80a01007387 */ /* 0x000fe80000100a00 */
[----:B------:R-:W-:Y:S04]  /*33da0*/  STL.64 [R1+0x3c50], R6 ;  /* 0x003c500601007387 */ /* 0x000fe80000100a00 */
[----:B------:R0:W-:Y:S04]  /*33db0*/  STL.64 [R1+0x3c48], R4 ;  /* 0x003c480401007387 */ /* 0x0001e80000100a00 */
[----:B0-----:R-:W2:Y:S04]  /*33dc0*/  LDL.LU.64 R4, [R1+0x930] ;  /* 0x0009300001047983 */ /* 0x001ea80000300a00 */
[----:B------:R-:W2:Y:S01]  /*33dd0*/  LDL.LU.64 R6, [R1+0x938] ;  /* 0x0009380001067983 */ /* 0x000ea20000300a00 */
[----:B------:R-:W-:-:S06]  /*33de0*/  LOP3.LUT R23, R23, 0x40, RZ, 0x3c, !PT ;  /* 0x0000004017177812 */ /* 0x000fcc00078e3cff */
[----:B------:R-:W0:Y:S01]  /*33df0*/  LDSM.16.MT88.4 R20, [R23+UR5+0x8080] ;  /* 0x008080051714783b */ /* 0x000e220008004200 */
[----:B------:R-:W-:Y:S02]  /*33e00*/  IMAD.MOV.U32 R8, RZ, RZ, R18 ;  /* 0x000000ffff087224 */ /* 0x000fe400078e0012 */
[----:B------:R-:W-:Y:S01]  /*33e10*/  IMAD.MOV.U32 R9, RZ, RZ, R29 ;  /* 0x000000ffff097224 */ /* 0x000fe200078e001d */
[----:B------:R-:W3:Y:S04]  /*33e20*/  LDL.LU R18, [R1+0x3c58] ;  /* 0x003c580001127983 */ /* 0x000ee80000300800 */
[----:B------:R1:W-:Y:S04]  /*33e30*/  STL.64 [R1+0x3bf0], R8 ;  /* 0x003bf00801007387 */ /* 0x0003e80000100a00 */
[----:B-1----:R-:W4:Y:S04]  /*33e40*/  LDL.64 R8, [R1+0x150] ;  /* 0x0001500001087983 */ /* 0x002f280000100a00 */
[----:B0-----:R-:W-:Y:S04]  /*33e50*/  STL.64 [R1+0x3b08], R22 ;  /* 0x003b081601007387 */ /* 0x001fe80000100a00 */
[----:B------:R0:W-:Y:S02]  /*33e60*/  STL.64 [R1+0x3b00], R20 ;  /* 0x003b001401007387 */ /* 0x0001e40000100a00 */
[----:B0-----:R-:W-:-:S02]  /*33e70*/  IMAD.MOV.U32 R20, RZ, RZ, R28 ;  /* 0x000000ffff147224 */ /* 0x001fc400078e001c */
[----:B------:R-:W-:-:S05]  /*33e80*/  IMAD.MOV.U32 R21, RZ, RZ, R19 ;  /* 0x000000ffff157224 */ /* 0x000fca00078e0013 */
[----:B------:R0:W-:Y:S02]  /*33e90*/  STL.64 [R1+0x3bd0], R20 ;  /* 0x003bd01401007387 */ /* 0x0001e40000100a00 */
[----:B0-----:R-:W-:Y:S02]  /*33ea0*/  IMAD.MOV.U32 R20, RZ, RZ, R17 ;  /* 0x000000ffff147224 */ /* 0x001fe400078e0011 */
[----:B------:R-:W-:-:S05]  /*33eb0*/  IMAD.MOV.U32 R21, RZ, RZ, R16 ;  /* 0x000000ffff157224 */ /* 0x000fca00078e0010 */
[----:B------:R0:W-:Y:S04]  /*33ec0*/  STL.64 [R1+0x3be8], R20 ;  /* 0x003be81401007387 */ /* 0x0001e80000100a00 */
[----:B0-----:R-:W4:Y:S04]  /*33ed0*/  LDL.LU.64 R20, [R1+0x920] ;  /* 0x0009200001147983 */ /* 0x001f280000300a00 */
[----:B------:R-:W4:Y:S01]  /*33ee0*/  LDL.LU.64 R22, [R1+0x928] ;  /* 0x0009280001167983 */ /* 0x000f220000300a00 */
[----:B------:R-:W-:Y:S02]  /*33ef0*/  IMAD.MOV.U32 R17, RZ, RZ, R15 ;  /* 0x000000ffff117224 */ /* 0x000fe400078e000f */
[----:B--2---:R-:W-:Y:S01]  /*33f00*/  HMMA.16816.F32 R12, R24, R12, R4 ;  /* 0x0000000c180c723c */ /* 0x004fe20000001804 */
[----:B------:R-:W2:Y:S04]  /*33f10*/  LDL.LU.64 R6, [R1+0x3c50] ;  /* 0x003c500001067983 */ /* 0x000ea80000300a00 */
[----:B------:R-:W3:-:S14]  /*33f20*/  LDL.LU.64 R4, [R1+0x3c48] ;  /* 0x003c480001047983 */ /* 0x000edc0000300a00 */
[----:B------:R-:W-:Y:S04]  /*33f30*/  STL.64 [R1+0x1e0], R12 ;  /* 0x0001e00c01007387 */ /* 0x000fe80000100a00 */
[----:B------:R0:W-:Y:S04]  /*33f40*/  STL.64 [R1+0x1e8], R14 ;  /* 0x0001e80e01007387 */ /* 0x0001e80000100a00 */
[----:B0-----:R-:W3:Y:S01]  /*33f50*/  LDL.LU R14, [R1+0x3c40] ;  /* 0x003c4000010e7983 */ /* 0x001ee20000300800 */
[----:B----4-:R-:W-:Y:S01]  /*33f60*/  HMMA.16816.F32 R20, R24, R8, R20 ;  /* 0x000000081814723c */ /* 0x010fe20000001814 */
[----:B--2---:R-:W-:-:S02]  /*33f70*/  IMAD.MOV.U32 R12, RZ, RZ, R7 ;  /* 0x000000ffff0c7224 */ /* 0x004fc400078e0007 */
[----:B------:R-:W-:Y:S02]  /*33f80*/  IMAD.MOV.U32 R13, RZ, RZ, R6 ;  /* 0x000000ffff0d7224 */ /* 0x000fe400078e0006 */
[----:B------:R-:W-:Y:S02]  /*33f90*/  IMAD.MOV.U32 R6, RZ, RZ, R8 ;  /* 0x000000ffff067224 */ /* 0x000fe400078e0008 */
[----:B------:R-:W-:Y:S01]  /*33fa0*/  IMAD.MOV.U32 R7, RZ, RZ, R9 ;  /* 0x000000ffff077224 */ /* 0x000fe200078e0009 */
[----:B------:R0:W-:Y:S11]  /*33fb0*/  STL.64 [R1+0x3c20], R12 ;  /* 0x003c200c01007387 */ /* 0x0001f60000100a00 */
[----:B------:R-:W-:Y:S04]  /*33fc0*/  STL.64 [R1+0x1d0], R20 ;  /* 0x0001d01401007387 */ /* 0x000fe80000100a00 */
[----:B------:R-:W-:Y:S04]  /*33fd0*/  STL.64 [R1+0x1d8], R22 ;  /* 0x0001d81601007387 */ /* 0x000fe80000100a00 */
[----:B------:R-:W2:Y:S04]  /*33fe0*/  LDL.LU.64 R8, [R1+0x6f0] ;  /* 0x0006f00001087983 */ /* 0x000ea80000300a00 */
[----:B------:R-:W4:Y:S04]  /*33ff0*/  LDL.LU.64 R10, [R1+0x6f8] ;  /* 0x0006f800010a7983 */ /* 0x000f280000300a00 */
[----:B----4-:R-:W-:Y:S04]  /*34000*/  STL.64 [R1+0x3c00], R10 ;  /* 0x003c000a01007387 */ /* 0x010fe80000100a00 */
[----:B--2---:R3:W-:Y:S04]  /*34010*/  STL.64 [R1+0x3bf8], R8 ;  /* 0x003bf80801007387 */ /* 0x0047e80000100a00 */
[----:B0-----:R-:W2:Y:S01]  /*34020*/  LDL.LU.64 R12, [R1+0x720] ;  /* 0x00072000010c7983 */ /* 0x001ea20000300a00 */
[----:B---3--:R-:W-:-:S03]  /*34030*/  IMAD.MOV.U32 R8, RZ, RZ, R14 ;  /* 0x000000ffff087224 */ /* 0x008fc600078e000e */
[----:B------:R-:W3:Y:S01]  /*34040*/  LDL.LU.64 R14, [R1+0x728] ;  /* 0x00072800010e7983 */ /* 0x000ee20000300a00 */
[----:B------:R-:W-:-:S03]  /*34050*/  IMAD.MOV.U32 R9, RZ, RZ, R3 ;  /* 0x000000ffff097224 */ /* 0x000fc600078e0003 */
[----:B---3--:R-:W-:Y:S04]  /*34060*/  STL.64 [R1+0x3c38], R14 ;  /* 0x003c380e01007387 */ /* 0x008fe80000100a00 */
[----:B--2---:R0:W-:Y:S04]  /*34070*/  STL.64 [R1+0x3c30], R12 ;  /* 0x003c300c01007387 */ /* 0x0041e80000100a00 */
[----:B0-----:R-:W2:Y:S04]  /*34080*/  LDL.LU.64 R12, [R1+0x910] ;  /* 0x00091000010c7983 */ /* 0x001ea80000300a00 */
[----:B------:R-:W2:Y:S04]  /*34090*/  LDL.LU.64 R14, [R1+0x918] ;  /* 0x00091800010e7983 */ /* 0x000ea80000300a00 */
[----:B------:R0:W-:Y:S04]  /*340a0*/  STL.64 [R1+0x3c18], R8 ;  /* 0x003c180801007387 */ /* 0x0001e80000100a00 */
[----:B0-----:R-:W3:Y:S04]  /*340b0*/  LDL.LU.64 R8, [R1+0x710] ;  /* 0x0007100001087983 */ /* 0x001ee80000300a00 */
[----:B------:R-:W3:Y:S04]  /*340c0*/  LDL.LU.64 R10, [R1+0x718] ;  /* 0x00071800010a7983 */ /* 0x000ee80000300a00 */
[----:B------:R-:W4:Y:S04]  /*340d0*/  LDL.LU.64 R20, [R1+0x6e0] ;  /* 0x0006e00001147983 */ /* 0x000f280000300a00 */
[----:B------:R-:W2:Y:S01]  /*340e0*/  LDL.LU.64 R22, [R1+0x6e8] ;  /* 0x0006e80001167983 */ /* 0x000ea20000300a00 */
[----:B------:R-:W-:-:S03]  /*340f0*/  IMAD.MOV.U32 R16, RZ, RZ, R18 ;  /* 0x000000ffff107224 */ /* 0x000fc600078e0012 */
[----:B--2---:R-:W-:Y:S04]  /*34100*/  STL.64 [R1+0x3c10], R22 ;  /* 0x003c101601007387 */ /* 0x004fe80000100a00 */
[----:B----4-:R0:W-:Y:S04]  /*34110*/  STL.64 [R1+0x3c08], R20 ;  /* 0x003c081401007387 */ /* 0x0101e80000100a00 */
[----:B0-----:R-:W2:Y:S04]  /*34120*/  LDL.LU.64 R20, [R1+0x700] ;  /* 0x0007000001147983 */ /* 0x001ea80000300a00 */
[----:B------:R-:W2:Y:S04]  /*34130*/  LDL.LU.64 R22, [R1+0x708] ;  /* 0x0007080001167983 */ /* 0x000ea80000300a00 */
[----:B------:R-:W-:Y:S04]  /*34140*/  STL.64 [R1+0x3b98], R6 ;  /* 0x003b980601007387 */ /* 0x000fe80000100a00 */
[----:B------:R0:W-:Y:S04]  /*34150*/  STL.64 [R1+0x3b90], R4 ;  /* 0x003b900401007387 */ /* 0x0001e80000100a00 */
[----:B0-----:R-:W4:Y:S01]  /*34160*/  LDL.64 R4, [R1] ;  /* 0x0000000001047983 */ /* 0x001f220000100a00 */
[C---:B------:R-:W-:Y:S03]  /*34170*/  HMMA.16816.F32 R16, R24.reuse, R16, R12 ;  /* 0x000000101810723c */ /* 0x040fe6000000180c */
[----:B----4-:R-:W-:Y:S04]  /*34180*/  STL.64 [R1+0x3bb0], R4 ;  /* 0x003bb00401007387 */ /* 0x010fe80000100a00 */
[----:B------:R-:W4:Y:S04]  /*34190*/  LDL.LU.64 R14, [R1+0x3c38] ;  /* 0x003c3800010e7983 */ /* 0x000f280000300a00 */
[----:B------:R-:W4:Y:S08]  /*341a0*/  LDL.LU.64 R12, [R1+0x3c30] ;  /* 0x003c3000010c7983 */ /* 0x000f300000300a00 */
[----:B------:R0:W-:Y:S04]  /*341b0*/  STL.64 [R1+0x1c0], R16 ;  /* 0x0001c01001007387 */ /* 0x0001e80000100a00 */
[----:B------:R-:W-:Y:S04]  /*341c0*/  STL.64 [R1+0x1c8], R18 ;  /* 0x0001c81201007387 */ /* 0x000fe80000100a00 */
[----:B0-----:R-:W4:Y:S02]  /*341d0*/  LDL.LU.64 R16, [R1+0x3c28] ;  /* 0x003c280001107983 */ /* 0x001f240000300a00 */
[----:B----4-:R-:W-:Y:S01]  /*341e0*/  HMMA.16816.F32 R12, R24, R16, R12 ;  /* 0x00000010180c723c */ /* 0x010fe2000000180c */
[----:B------:R-:W-:-:S15]  /*341f0*/  IMAD.MOV.U32 R29, RZ, RZ, R16 ;  /* 0x000000ffff1d7224 */ /* 0x000fde00078e0010 */
[----:B------:R-:W-:-:S03]  /*34200*/  NOP ;  /* 0x0000000000007918 */ /* 0x000fc60000000000 */
[----:B------:R0:W-:Y:S04]  /*34210*/  STL.64 [R1+0x1b0], R12 ;  /* 0x0001b00c01007387 */ /* 0x0001e80000100a00 */
[----:B------:R3:W-:Y:S04]  /*34220*/  STL.64 [R1+0x1b8], R14 ;  /* 0x0001b80e01007387 */ /* 0x0007e80000100a00 */
[----:B0-----:R-:W3:Y:S04]  /*34230*/  LDL.LU.64 R12, [R1+0x3c20] ;  /* 0x003c2000010c7983 */ /* 0x001ee80000300a00 */
[----:B------:R-:W4:Y:S04]  /*34240*/  LDL.LU.64 R16, [R1+0x2e0] ;  /* 0x0002e00001107983 */ /* 0x000f280000300a00 */
[----:B------:R-:W2:Y:S04]  /*34250*/  LDL.LU.64 R18, [R1+0x2e8] ;  /* 0x0002e80001127983 */ /* 0x000ea80000300a00 */
[----:B--2---:R-:W-:Y:S04]  /*34260*/  STL.64 [R1+0x3be0], R18 ;  /* 0x003be01201007387 */ /* 0x004fe80000100a00 */
[----:B----4-:R0:W-:Y:S01]  /*34270*/  STL.64 [R1+0x3bd8], R16 ;  /* 0x003bd81001007387 */ /* 0x0101e20000100a00 */
[C---:B---3--:R-:W-:Y:S03]  /*34280*/  HMMA.16816.F32 R12, R24.reuse, R12, R8 ;  /* 0x0000000c180c723c */ /* 0x048fe60000001808 */
[----:B0-----:R-:W2:Y:S04]  /*34290*/  LDL.LU.64 R16, [R1+0x6d0] ;  /* 0x0006d00001107983 */ /* 0x001ea80000300a00 */
[----:B------:R-:W2:Y:S04]  /*342a0*/  LDL.LU.64 R18, [R1+0x6d8] ;  /* 0x0006d80001127983 */ /* 0x000ea80000300a00 */
[----:B------:R-:W3:Y:S08]  /*342b0*/  LDL.LU.64 R8, [R1+0x3c18] ;  /* 0x003c180001087983 */ /* 0x000ef00000300a00 */
[----:B------:R0:W-:Y:S04]  /*342c0*/  STL.64 [R1+0x1a0], R12 ;  /* 0x0001a00c01007387 */ /* 0x0001e80000100a00 */
[----:B------:R1:W-:Y:S04]  /*342d0*/  STL.64 [R1+0x1a8], R14 ;  /* 0x0001a80e01007387 */ /* 0x0003e80000100a00 */
[----:B0-----:R-:W4:Y:S04]  /*342e0*/  LDL.LU.64 R12, [R1+0xeb0] ;  /* 0x000eb000010c7983 */ /* 0x001f280000300a00 */
[----:B-1----:R-:W4:Y:S01]  /*342f0*/  LDL.LU.64 R14, [R1+0xeb8] ;  /* 0x000eb800010e7983 */ /* 0x002f220000300a00 */
[----:B---3--:R-:W-:Y:S03]  /*34300*/  HMMA.16816.F32 R8, R24, R8, R20 ;  /* 0x000000081808723c */ /* 0x008fe60000001814 */
[----:B------:R-:W3:Y:S04]  /*34310*/  LDL.LU.64 R22, [R1+0x3c10] ;  /* 0x003c100001167983 */ /* 0x000ee80000300a00 */
[----:B------:R-:W3:-:S12]  /*34320*/  LDL.LU.64 R20, [R1+0x3c08] ;  /* 0x003c080001147983 */ /* 0x000ed80000300a00 */
[----:B------:R-:W-:Y:S04]  /*34330*/  STL.64 [R1+0x190], R8 ;  /* 0x0001900801007387 */ /* 0x000fe80000100a00 */
[----:B------:R0:W-:Y:S04]  /*34340*/  STL.64 [R1+0x198], R10 ;  /* 0x0001980a01007387 */ /* 0x0001e80000100a00 */
[----:B0-----:R-:W2:Y:S04]  /*34350*/  LDL.LU.64 R10, [R1+0x3c00] ;  /* 0x003c0000010a7983 */ /* 0x001ea80000300a00 */
[----:B------:R-:W2:Y:S01]  /*34360*/  LDL.LU.64 R8, [R1+0x3bf8] ;  /* 0x003bf80001087983 */ /* 0x000ea20000300a00 */
[----:B------:R-:W-:-:S02]  /*34370*/  IMAD.MOV.U32 R4, RZ, RZ, R2 ;  /* 0x000000ffff047224 */ /* 0x000fc400078e0002 */
[----:B------:R-:W-:-:S07]  /*34380*/  IMAD.MOV.U32 R5, RZ, RZ, R0 ;  /* 0x000000ffff057224 */ /* 0x000fce00078e0000 */
[----:B--2---:R-:W-:Y:S01]  /*34390*/  HMMA.16816.F32 R4, R24, R4, R8 ;  /* 0x000000041804723c */ /* 0x004fe20000001808 */
[----:B------:R-:W3:-:S15]  /*343a0*/  LDL.LU.64 R8, [R1+0x3bf0] ;  /* 0x003bf00001087983 */ /* 0x000ede0000300a00 */
[----:B------:R-:W-:-:S03]  /*343b0*/  NOP ;  /* 0x0000000000007918 */ /* 0x000fc60000000000 */
[----:B------:R0:W-:Y:S04]  /*343c0*/  STL.64 [R1+0x180], R4 ;  /* 0x0001800401007387 */ /* 0x0001e80000100a00 */
[----:B------:R1:W-:Y:S04]  /*343d0*/  STL.64 [R1+0x188], R6 ;  /* 0x0001880601007387 */ /* 0x0003e80000100a00 */
[----:B0-----:R-:W2:Y:S04]  /*343e0*/  LDL.LU.64 R4, [R1+0xe30] ;  /* 0x000e300001047983 */ /* 0x001ea80000300a00 */
[----:B-1----:R-:W2:Y:S01]  /*343f0*/  LDL.LU.64 R6, [R1+0xe38] ;  /* 0x000e380001067983 */ /* 0x002ea20000300a00 */
[----:B---3--:R-:W-:Y:S03]  /*34400*/  HMMA.16816.F32 R8, R24, R8, R20 ;  /* 0x000000081808723c */ /* 0x008fe60000001814 */
[----:B------:R-:W3:-:S15]  /*34410*/  LDL.LU.64 R20, [R1+0x3be8] ;  /* 0x003be80001147983 */ /* 0x000ede0000300a00 */
[----:B------:R-:W-:Y:S01]  /*34420*/  NOP ;  /* 0x0000000000007918 */ /* 0x000fe20000000000 */
[----:B------:R0:W-:Y:S04]  /*34430*/  STL.64 [R1+0x170], R8 ;  /* 0x0001700801007387 */ /* 0x0001e80000100a00 */
[----:B------:R1:W-:Y:S04]  /*34440*/  STL.64 [R1+0x178], R10 ;  /* 0x0001780a01007387 */ /* 0x0003e80000100a00 */
[----:B0-----:R-:W2:Y:S04]  /*34450*/  LDL.LU.64 R8, [R1+0xd40] ;  /* 0x000d400001087983 */ /* 0x001ea80000300a00 */
[----:B-1----:R-:W2:Y:S01]  /*34460*/  LDL.LU.64 R10, [R1+0xd48] ;  /* 0x000d4800010a7983 */ /* 0x002ea20000300a00 */
[C---:B---3--:R-:W-:Y:S03]  /*34470*/  HMMA.16816.F32 R20, R24.reuse, R20, R16 ;  /* 0x000000141814723c */ /* 0x048fe60000001810 */
[----:B--2---:R-:W-:Y:S04]  /*34480*/  STL.64 [R1+0x3ba8], R10 ;  /* 0x003ba80a01007387 */ /* 0x004fe80000100a00 */
[----:B------:R0:W-:Y:S04]  /*34490*/  STL.64 [R1+0x3ba0], R8 ;  /* 0x003ba00801007387 */ /* 0x0001e80000100a00 */
[----:B0-----:R-:W2:Y:S04]  /*344a0*/  LDL.LU.64 R8, [R1+0xdb0] ;  /* 0x000db00001087983 */ /* 0x001ea80000300a00 */
[----:B------:R-:W2:Y:S04]  /*344b0*/  LDL.LU.64 R10, [R1+0xdb8] ;  /* 0x000db800010a7983 */ /* 0x000ea80000300a00 */
[----:B------:R-:W3:Y:S04]  /*344c0*/  LDL.LU.64 R18, [R1+0x3be0] ;  /* 0x003be00001127983 */ /* 0x000ee80000300a00 */
[----:B------:R-:W3:Y:S04]  /*344d0*/  LDL.LU.64 R16, [R1+0x3bd8] ;  /* 0x003bd80001107983 */ /* 0x000ee80000300a00 */
[----:B------:R0:W-:Y:S04]  /*344e0*/  STL.64 [R1+0x630], R20 ;  /* 0x0006301401007387 */ /* 0x0001e80000100a00 */
[----:B------:R-:W-:Y:S04]  /*344f0*/  STL.64 [R1+0x638], R22 ;  /* 0x0006381601007387 */ /* 0x000fe80000100a00 */
[----:B0-----:R-:W3:Y:S02]  /*34500*/  LDL.LU.64 R20, [R1+0x3bd0] ;  /* 0x003bd00001147983 */ /* 0x001ee40000300a00 */
[----:B---3--:R-:W-:Y:S02]  /*34510*/  HMMA.16816.F32 R24, R24, R20, R16 ;  /* 0x000000141818723c */ /* 0x008fe40000001810 */
[----:B------:R-:W3:Y:S04]  /*34520*/  LDL.LU.64 R18, [R1+0x3bc8] ;  /* 0x003bc80001127983 */ /* 0x000ee80000300a00 */
[----:B------:R-:W3:-:S13]  /*34530*/  LDL.LU.64 R16, [R1+0x3bc0] ;  /* 0x003bc00001107983 */ /* 0x000eda0000300a00 */
[----:B------:R0:W-:Y:S04]  /*34540*/  STL.64 [R1+0x160], R24 ;  /* 0x0001601801007387 */ /* 0x0001e80000100a00 */
[----:B------:R-:W-:Y:S04]  /*34550*/  STL.64 [R1+0x168], R26 ;  /* 0x0001681a01007387 */ /* 0x000fe80000100a00 */
[----:B0-----:R-:W3:Y:S04]  /*34560*/  LDL.64 R24, [R1+0x10] ;  /* 0x0000100001187983 */ /* 0x001ee80000100a00 */
[----:B------:R0:W-:Y:S04]  /*34570*/  STL.64 [R1+0x3b70], R20 ;  /* 0x003b701401007387 */ /* 0x0001e80000100a00 */
[----:B0-----:R-:W4:Y:S01]  /*34580*/  LDL.64 R20, [R1+0x20] ;  /* 0x0000200001147983 */ /* 0x001f220000100a00 */
[C---:B---3--:R-:W-:Y:S08]  /*34590*/  HMMA.16816.F32 R4, R16.reuse, R24, R4 ;  /* 0x000000181004723c */ /* 0x048ff00000001804 */
[----:B----4-:R-:W-:Y:S01]  /*345a0*/  HMMA.16816.F32 R12, R16, R20, R12 ;  /* 0x00000014100c723c */ /* 0x010fe2000000180c */
[----:B------:R-:W-:-:S15]  /*345b0*/  IMAD.MOV.U32 R3, RZ, RZ, R21 ;  /* 0x000000ffff037224 */ /* 0x000fde00078e0015 */
[----:B------:R-:W-:-:S03]  /*345c0*/  NOP ;  /* 0x0000000000007918 */ /* 0x000fc60000000000 */
[----:B------:R0:W-:Y:S04]  /*345d0*/  STL.64 [R1+0x430], R12 ;  /* 0x0004300c01007387 */ /* 0x0001e80000100a00 */
[----:B------:R1:W-:Y:S04]  /*345e0*/  STL.64 [R1+0x438], R14 ;  /* 0x0004380e01007387 */ /* 0x0003e80000100a00 */
[----:B0-----:R-:W3:Y:S01]  /*345f0*/  LDL.LU.64 R12, [R1+0x3bb8] ;  /* 0x003bb800010c7983 */ /* 0x001ee20000300a00 */
[----:B-1----:R-:W-:-:S03]  /*34600*/  IMAD.MOV.U32 R14, RZ, RZ, R20 ;  /* 0x000000ffff0e7224 */ /* 0x002fc600078e0014 */
[----:B------:R-:W4:Y:S04]  /*34610*/  LDL.LU.64 R20, [R1+0xcc0] ;  /* 0x000cc00001147983 */ /* 0x000f280000300a00 */
[----:B------:R-:W4:Y:S04]  /*34620*/  LDL.LU.64 R22, [R1+0xcc8] ;  /* 0x000cc80001167983 */ /* 0x000f280000300a00 */
[----:B------:R0:W-:Y:S04]  /*34630*/  STL.64 [R1+0x420], R4 ;  /* 0x0004200401007387 */ /* 0x0001e80000100a00 */
[----:B------:R-:W-:Y:S04]  /*34640*/  STL.64 [R1+0x428], R6 ;  /* 0x0004280601007387 */ /* 0x000fe80000100a00 */
[----:B0-----:R-:W2:Y:S01]  /*34650*/  LDL.LU.64 R4, [R1+0x3bb0] ;  /* 0x003bb00001047983 */ /* 0x001ea20000300a00 */
[----:B------:R-:W-:-:S02]  /*34660*/  IMAD.MOV.U32 R2, RZ, RZ, R24 ;  /* 0x000000ffff027224 */ /* 0x000fc400078e0018 */
[----:B------:R-:W-:Y:S02]  /*34670*/  IMAD.MOV.U32 R0, RZ, RZ, R25 ;  /* 0x000000ffff007224 */ /* 0x000fe400078e0019 */
[----:B------:R-:W3:Y:S04]  /*34680*/  LDL.LU.64 R24, [R1+0xc40] ;  /* 0x000c400001187983 */ /* 0x000ee80000300a00 */
[----:B------:R-:W3:Y:S01]  /*34690*/  LDL.LU.64 R26, [R1+0xc48] ;  /* 0x000c4800011a7983 */ /* 0x000ee20000300a00 */
[----:B--2---:R-:W-:-:S15]  /*346a0*/  HMMA.16816.F32 R8, R16, R4, R8 ;  /* 0x000000041008723c */ /* 0x004fde0000001808 */
[----:B------:R-:W-:-:S04]  /*346b0*/  NOP ;  /* 0x0000000000007918 */ /* 0x000fc80000000000 */
[----:B------:R-:W-:Y:S04]  /*346c0*/  STL.64 [R1+0x410], R8 ;  /* 0x0004100801007387 */ /* 0x000fe80000100a00 */
[----:B------:R0:W-:Y:S04]  /*346d0*/  STL.64 [R1+0x418], R10 ;  /* 0x0004180a01007387 */ /* 0x0001e80000100a00 */
[----:B0-----:R-:W3:Y:S04]  /*346e0*/  LDL.LU.64 R10, [R1+0x3ba8] ;  /* 0x003ba800010a7983 */ /* 0x001ee80000300a00 */
[----:B------:R-:W3:Y:S04]  /*346f0*/  LDL.LU.64 R8, [R1+0x3ba0] ;  /* 0x003ba00001087983 */ /* 0x000ee80000300a00 */
[----:B------:R-:W2:Y:S01]  /*34700*/  LDL.LU.64 R6, [R1+0x3b98] ;  /* 0x003b980001067983 */ /* 0x000ea20000300a00 */
[----:B------:R-:W-:-:S02]  /*34710*/  IMAD.MOV.U32 R28, RZ, RZ, R4 ;  /* 0x000000ffff1c7224 */ /* 0x000fc400078e0004 */
[----:B------:R-:W-:Y:S02]  /*34720*/  IMAD.MOV.U32 R15, RZ, RZ, R5 ;  /* 0x000000ffff0f7224 */ /* 0x000fe400078e0005 */
        /* <DEDUP_REMOVED lines=8> */
[----:B------:R-:W-:Y:S01]  /*347b0*/  STL.64 [R1+0x3b58], R14 ;  /* 0x003b580e01007387 */ /* 0x000fe20000100a00 */
[----:B--2---:R-:W-:-:S02]  /*347c0*/  IMAD.MOV.U32 R12, RZ, RZ, R6 ;  /* 0x000000ffff0c7224 */ /* 0x004fc400078e0006 */
[----:B------:R-:W-:Y:S01]  /*347d0*/  IMAD.MOV.U32 R13, RZ, RZ, R7 ;  /* 0x000000ffff0d7224 */ /* 0x000fe200078e0007 */
[----:B------:R-:W2:Y:S04]  /*347e0*/  LDL.LU R6, [R1+0x3b7c] ;  /* 0x003b7c0001067983 */ /* 0x000ea80000300800 */
[----:B------:R-:W2:Y:S04]  /*347f0*/  LDL.LU R7, [R1+0x3b78] ;  /* 0x003b780001077983 */ /* 0x000ea80000300800 */
[----:B------:R0:W-:Y:S04]  /*34800*/  STL.64 [R1+0x3b68], R12 ;  /* 0x003b680c01007387 */ /* 0x0001e80000100a00 */
[----:B0-----:R-:W2:Y:S01]  /*34810*/  LDL.64 R12, [R1+0x30] ;  /* 0x00003000010c7983 */ /* 0x001ea20000100a00 */
[----:B----4-:R-:W-:-:S15]  /*34820*/  HMMA.16816.F32 R20, R16, R8, R20 ;  /* 0x000000081014723c */ /* 0x010fde0000001814 */
[----:B------:R-:W-:-:S04]  /*34830*/  NOP ;  /* 0x0000000000007918 */ /* 0x000fc80000000000 */
[----:B------:R0:W-:Y:S04]  /*34840*/  STL.64 [R1+0x3f0], R20 ;  /* 0x0003f01401007387 */ /* 0x0001e80000100a00 */
[----:B------:R1:W-:Y:S04]  /*34850*/  STL.64 [R1+0x3f8], R22 ;  /* 0x0003f81601007387 */ /* 0x0003e80000100a00 */
[----:B0-----:R-:W4:Y:S04]  /*34860*/  LDL.LU.64 R20, [R1+0xac0] ;  /* 0x000ac00001147983 */ /* 0x001f280000300a00 */
[----:B-1----:R-:W4:Y:S04]  /*34870*/  LDL.LU.64 R22, [R1+0xac8] ;  /* 0x000ac80001167983 */ /* 0x002f280000300a00 */
[----:B---3--:R-:W-:Y:S04]  /*34880*/  STL.64 [R1+0x3ab0], R10 ;  /* 0x003ab00a01007387 */ /* 0x008fe80000100a00 */
[----:B------:R0:W-:Y:S02]  /*34890*/  STL.64 [R1+0x3aa8], R8 ;  /* 0x003aa80801007387 */ /* 0x0001e40000100a00 */
[----:B0-----:R-:W-:Y:S02]  /*348a0*/  HMMA.16816.F32 R8, R16, R4, R24 ;  /* 0x000000041008723c */ /* 0x001fe40000001818 */
[----:B--2---:R-:W-:-:S15]  /*348b0*/  STL.64 [R1+0x3aa0], R6 ;  /* 0x003aa00601007387 */ /* 0x004fde0000100a00 */
[----:B------:R-:W-:Y:S02]  /*348c0*/  NOP ;  /* 0x0000000000007918 */ /* 0x000fe40000000000 */
[----:B------:R-:W-:Y:S04]  /*348d0*/  STL.64 [R1+0x3e0], R8 ;  /* 0x0003e00801007387 */ /* 0x000fe80000100a00 */
[----:B------:R-:W-:Y:S04]  /*348e0*/  STL.64 [R1+0x3e8], R10 ;  /* 0x0003e80a01007387 */ /* 0x000fe80000100a00 */
[----:B------:R0:W-:Y:S04]  /*348f0*/  STL.64 [R1+0x3a98], R4 ;  /* 0x003a980401007387 */ /* 0x0001e80000100a00 */
[----:B0-----:R-:W2:Y:S01]  /*34900*/  LDL R5, [R1+0x134] ;  /* 0x0001340001057983 */ /* 0x001ea20000100800 */
[----:B------:R-:W-:Y:S01]  /*34910*/  IMAD.MOV.U32 R4, RZ, RZ, R29 ;  /* 0x000000ffff047224 */ /* 0x000fe200078e001d */
[----:B------:R-:W0:Y:S02]  /*34920*/  S2R R26, SR_TID.X ;  /* 0x00000000001a7919 */ /* 0x000e240000002100 */
[C---:B0-----:R-:W-:Y:S01]  /*34930*/  LOP3.LUT R27, R26.reuse, 0x7, RZ, 0xc0, !PT ;  /* 0x000000071a1b7812 */ /* 0x041fe200078ec0ff */
[----:B------:R-:W-:-:S04]  /*34940*/  IMAD.SHL.U32 R24, R26, 0x2, RZ ;  /* 0x000000021a187824 */ /* 0x000fc800078e00ff */
[----:B------:R-:W-:Y:S02]  /*34950*/  IMAD R27, R27, 0x110, RZ ;  /* 0x000001101b1b7824 */ /* 0x000fe400078e02ff */
[----:B------:R-:W-:-:S03]  /*34960*/  IMAD.SHL.U32 R29, R26, 0x80, RZ ;  /* 0x000000801a1d7824 */ /* 0x000fc600078e00ff */
[----:B------:R-:W-:Y:S01]  /*34970*/  LOP3.LUT R24, R27, 0x10, R24, 0x78, !PT ;  /* 0x000000101b187812 */ /* 0x000fe200078e7818 */
[----:B--2---:R0:W-:Y:S04]  /*34980*/  STL.64 [R1+0x3b60], R4 ;  /* 0x003b600401007387 */ /* 0x0041e80000100a00 */
[----:B0-----:R-:W2:Y:S04]  /*34990*/  LDL.LU.64 R4, [R1+0xab0] ;  /* 0x000ab00001047983 */ /* 0x001ea80000300a00 */
[----:B------:R-:W2:Y:S04]  /*349a0*/  LDL.LU.64 R6, [R1+0xab8] ;  /* 0x000ab80001067983 */ /* 0x000ea80000300a00 */
[----:B------:R-:W3:Y:S01]  /*349b0*/  LDL.64 R8, [R1+0xf0] ;  /* 0x0000f00001087983 */ /* 0x000ee20000100a00 */
[----:B------:R-:W-:-:S04]  /*349c0*/  LOP3.LUT R24, R24, 0x800, R29, 0xf8, !PT ;  /* 0x0000080018187812 */ /* 0x000fc800078ef81d */
[----:B------:R-:W-:-:S06]  /*349d0*/  LOP3.LUT R24, R24, 0x60, RZ, 0x3c, !PT ;  /* 0x0000006018187812 */ /* 0x000fcc00078e3cff */
[----:B------:R-:W0:Y:S01]  /*349e0*/  LDSM.16.MT88.4 R24, [R24+UR5+0x8000] ;  /* 0x008000051818783b */ /* 0x000e220008004200 */
[----:B----4-:R-:W-:Y:S03]  /*349f0*/  HMMA.16816.F32 R20, R16, R12, R20 ;  /* 0x0000000c1014723c */ /* 0x010fe60000001814 */
[----:B---3--:R1:W-:Y:S04]  /*34a00*/  STL.64 [R1+0x3b28], R8 ;  /* 0x003b280801007387 */ /* 0x0083e80000100a00 */
[----:B-1----:R-:W3:Y:S04]  /*34a10*/  LDL.LU.64 R8, [R1+0xa90] ;  /* 0x000a900001087983 */ /* 0x002ee80000300a00 */
[----:B------:R-:W3:Y:S04]  /*34a20*/  LDL.LU.64 R10, [R1+0xa98] ;  /* 0x000a9800010a7983 */ /* 0x000ee80000300a00 */
[----:B0-----:R-:W-:Y:S04]  /*34a30*/  STL.64 [R1+0x39d8], R26 ;  /* 0x0039d81a01007387 */ /* 0x001fe80000100a00 */
[----:B------:R0:W-:Y:S04]  /*34a40*/  STL.64 [R1+0x39d0], R24 ;  /* 0x0039d01801007387 */ /* 0x0001e80000100a00 */
[----:B0-----:R-:W4:Y:S04]  /*34a50*/  LDL.64 R24, [R1+0x140] ;  /* 0x0001400001187983 */ /* 0x001f280000100a00 */
[----:B------:R0:W-:Y:S04]  /*34a60*/  STL.64 [R1+0x3d0], R20 ;  /* 0x0003d01401007387 */ /* 0x0001e80000100a00 */
[----:B------:R1:W-:Y:S04]  /*34a70*/  STL.64 [R1+0x3d8], R22 ;  /* 0x0003d81601007387 */ /* 0x0003e80000100a00 */
[----:B0-----:R-:W2:Y:S01]  /*34a80*/  LDL.LU.64 R20, [R1+0x3b70] ;  /* 0x003b700001147983 */ /* 0x001ea20000300a00 */
[----:B-1----:R-:W-:-:S02]  /*34a90*/  IMAD.MOV.U32 R23, RZ, RZ, R12 ;  /* 0x000000ffff177224 */ /* 0x002fc400078e000c */
[----:B------:R-:W-:Y:S02]  /*34aa0*/  IMAD.MOV.U32 R22, RZ, RZ, R13 ;  /* 0x000000ffff167224 */ /* 0x000fe400078e000d */
[----:B------:R-:W3:Y:S04]  /*34ab0*/  LDL.LU.64 R12, [R1+0x3b68] ;  /* 0x003b6800010c7983 */ /* 0x000ee80000300a00 */
[----:B------:R-:W-:Y:S04]  /*34ac0*/  STL.64 [R1+0x3b20], R22 ;  /* 0x003b201601007387 */ /* 0x000fe80000100a00 */
[----:B--2---:R0:W-:Y:S01]  /*34ad0*/  STL.64 [R1+0x3b18], R20 ;  /* 0x003b181401007387 */ /* 0x0041e20000100a00 */
[C---:B---3--:R-:W-:Y:S03]  /*34ae0*/  HMMA.16816.F32 R12, R16.reuse, R12, R4 ;  /* 0x0000000c100c723c */ /* 0x048fe60000001804 */
[----:B0-----:R-:W4:Y:S04]  /*34af0*/  LDL.LU.64 R20, [R1+0xaa0] ;  /* 0x000aa00001147983 */ /* 0x001f280000300a00 */
[----:B------:R-:W4:Y:S04]  /*34b00*/  LDL.LU.64 R22, [R1+0xaa8] ;  /* 0x000aa80001167983 */ /* 0x000f280000300a00 */
[----:B------:R-:W2:Y:S08]  /*34b10*/  LDL.LU.64 R4, [R1+0x3b60] ;  /* 0x003b600001047983 */ /* 0x000eb00000300a00 */
[----:B------:R-:W-:Y:S04]  /*34b20*/  STL.64 [R1+0x740], R12 ;  /* 0x0007400c01007387 */ /* 0x000fe80000100a00 */
[----:B------:R0:W-:Y:S04]  /*34b30*/  STL.64 [R1+0x748], R14 ;  /* 0x0007480e01007387 */ /* 0x0001e80000100a00 */
[----:B0-----:R-:W3:Y:S01]  /*34b40*/  LDL.LU.64 R14, [R1+0x3b58] ;  /* 0x003b5800010e7983 */ /* 0x001ee20000300a00 */
[----:B------:R-:W-:Y:S01]  /*34b50*/  IMAD.MOV.U32 R12, RZ, RZ, R28 ;  /* 0x000000ffff0c7224 */ /* 0x000fe200078e001c */
[----:B----4-:R-:W-:-:S15]  /*34b60*/  HMMA.16816.F32 R20, R16, R24, R20 ;  /* 0x000000181014723c */ /* 0x010fde0000001814 */
[----:B------:R-:W-:-:S04]  /*34b70*/  NOP ;  /* 0x0000000000007918 */ /* 0x000fc80000000000 */
[----:B------:R-:W-:Y:S01]  /*34b80*/  STL.64 [R1+0x730], R20 ;  /* 0x0007301401007387 */ /* 0x000fe20000100a00 */
[----:B---3--:R-:W-:-:S03]  /*34b90*/  IMAD.MOV.U32 R13, RZ, RZ, R15 ;  /* 0x000000ffff0d7224 */ /* 0x008fc600078e000f */
[----:B------:R-:W-:Y:S04]  /*34ba0*/  STL.64 [R1+0x738], R22 ;  /* 0x0007381601007387 */ /* 0x000fe80000100a00 */
[----:B------:R-:W-:Y:S04]  /*34bb0*/  STL.64 [R1+0x3ad0], R12 ;  /* 0x003ad00c01007387 */ /* 0x000fe80000100a00 */
[----:B------:R-:W-:Y:S04]  /*34bc0*/  STL [R1+0x3a74], R24 ;  /* 0x003a741801007387 */ /* 0x000fe80000100800 */
[----:B------:R0:W-:Y:S04]  /*34bd0*/  STL [R1+0x3a70], R25 ;  /* 0x003a701901007387 */ /* 0x0001e80000100800 */
[----:B0-----:R-:W3:Y:S04]  /*34be0*/  LDL.LU.64 R24, [R1+0xa70] ;  /* 0x000a700001187983 */ /* 0x001ee80000300a00 */
[----:B------:R-:W4:Y:S01]  /*34bf0*/  LDL.LU.64 R26, [R1+0xa78] ;  /* 0x000a7800011a7983 */ /* 0x000f220000300a00 */
[----:B--2---:R-:W-:-:S15]  /*34c00*/  HMMA.16816.F32 R4, R16, R4, R8 ;  /* 0x000000041004723c */ /* 0x004fde0000001808 */
[----:B------:R-:W-:-:S04]  /*34c10*/  NOP ;  /* 0x0000000000007918 */ /* 0x000fc80000000000 */
[----:B------:R-:W-:Y:S04]  /*34c20*/  STL.64 [R1+0x720], R4 ;  /* 0x0007200401007387 */ /* 0x000fe80000100a00 */
[----:B------:R-:W-:Y:S04]  /*34c30*/  STL.64 [R1+0x728], R6 ;  /* 0x0007280601007387 */ /* 0x000fe80000100a00 */
[----:B----4-:R-:W-:Y:S04]  /*34c40*/  STL.64 [R1+0x3b48], R26 ;  /* 0x003b481a01007387 */ /* 0x010fe80000100a00 */
[----:B---3--:R0:W-:Y:S04]  /*34c50*/  STL.64 [R1+0x3b40], R24 ;  /* 0x003b401801007387 */ /* 0x0081e80000100a00 */
[----:B0-----:R-:W2:Y:S04]  /*34c60*/  LDL.64 R24, [R1+0x120] ;  /* 0x0001200001187983 */ /* 0x001ea80000100a00 */
[----:B------:R-:W3:Y:S04]  /*34c70*/  LDL.LU.64 R8, [R1+0xa60] ;  /* 0x000a600001087983 */ /* 0x000ee80000300a00 */
[----:B------:R-:W4:Y:S04]  /*34c80*/  LDL.LU.64 R10, [R1+0xa68] ;  /* 0x000a6800010a7983 */ /* 0x000f280000300a00 */
[----:B----4-:R-:W-:Y:S04]  /*34c90*/  STL.64 [R1+0x3b38], R10 ;  /* 0x003b380a01007387 */ /* 0x010fe80000100a00 */
[----:B---3--:R0:W-:Y:S04]  /*34ca0*/  STL.64 [R1+0x3b30], R8 ;  /* 0x003b300801007387 */ /* 0x0081e80000100a00 */
[----:B0-----:R-:W3:Y:S04]  /*34cb0*/  LDL.64 R8, [R1+0x110] ;  /* 0x0001100001087983 */ /* 0x001ee80000100a00 */
[----:B---3--:R0:W-:Y:S04]  /*34cc0*/  STL.64 [R1+0x3b50], R8 ;  /* 0x003b500801007387 */ /* 0x0081e80000100a00 */
[----:B0-----:R-:W3:Y:S04]  /*34cd0*/  LDL.LU.64 R8, [R1+0xa80] ;  /* 0x000a800001087983 */ /* 0x001ee80000300a00 */
[----:B------:R-:W3:Y:S01]  /*34ce0*/  LDL.LU.64 R10, [R1+0xa88] ;  /* 0x000a8800010a7983 */ /* 0x000ee20000300a00 */
[----:B------:R-:W-:-:S02]  /*34cf0*/  IMAD.MOV.U32 R12, RZ, RZ, R2 ;  /* 0x000000ffff0c7224 */ /* 0x000fc400078e0002 */
[----:B------:R-:W-:Y:S01]  /*34d00*/  IMAD.MOV.U32 R13, RZ, RZ, R0 ;  /* 0x000000ffff0d7224 */ /* 0x000fe200078e0000 */
[----:B------:R-:W4:Y:S04]  /*34d10*/  LDL.LU.64 R20, [R1+0xa50] ;  /* 0x000a500001147983 */ /* 0x000f280000300a00 */
[----:B------:R-:W4:Y:S04]  /*34d20*/  LDL.LU.64 R22, [R1+0xa58] ;  /* 0x000a580001167983 */ /* 0x000f280000300a00 */
[----:B------:R-:W4:Y:S04]  /*34d30*/  LDL.64 R4, [R1+0xe0] ;  /* 0x0000e00001047983 */ /* 0x000f280000100a00 */
[----:B------:R-:W-:Y:S01]  /*34d40*/  STL.64 [R1+0x3ae8], R12 ;  /* 0x003ae80c01007387 */ /* 0x000fe20000100a00 */
[----:B--2---:R-:W-:-:S02]  /*34d50*/  IMAD.MOV.U32 R2, RZ, RZ, R24 ;  /* 0x000000ffff027224 */ /* 0x004fc400078e0018 */
[----:B------:R-:W-:Y:S01]  /*34d60*/  IMAD.MOV.U32 R0, RZ, RZ, R25 ;  /* 0x000000ffff007224 */ /* 0x000fe200078e0019 */
[----:B---3--:R-:W-:-:S15]  /*34d70*/  HMMA.16816.F32 R8, R16, R24, R8 ;  /* 0x000000181008723c */ /* 0x008fde0000001808 */
[----:B------:R-:W-:-:S04]  /*34d80*/  NOP ;  /* 0x0000000000007918 */ /* 0x000fc80000000000 */
[----:B------:R0:W-:Y:S04]  /*34d90*/  STL.64 [R1+0x710], R8 ;  /* 0x0007100801007387 */ /* 0x0001e80000100a00 */
[----:B------:R-:W-:Y:S04]  /*34da0*/  STL.64 [R1+0x718], R10 ;  /* 0x0007180a01007387 */ /* 0x000fe80000100a00 */
[----:B0-----:R-:W2:Y:S04]  /*34db0*/  LDL.LU.64 R8, [R1+0x3b50] ;  /* 0x003b500001087983 */ /* 0x001ea80000300a00 */
[----:B------:R-:W2:Y:S04]  /*34dc0*/  LDL.LU.64 R26, [R1+0x3b48] ;  /* 0x003b4800011a7983 */ /* 0x000ea80000300a00 */
[----:B------:R-:W2:Y:S01]  /*34dd0*/  LDL.LU.64 R24, [R1+0x3b40] ;  /* 0x003b400001187983 */ /* 0x000ea20000300a00 */
[----:B------:R-:W-:-:S02]  /*34de0*/  IMAD.MOV.U32 R12, RZ, RZ, R14 ;  /* 0x000000ffff0c7224 */ /* 0x000fc400078e000e */
[----:B------:R-:W-:-:S05]  /*34df0*/  IMAD.MOV.U32 R13, RZ, RZ, R3 ;  /* 0x000000ffff0d7224 */ /* 0x000fca00078e0003 */
[----:B------:R0:W-:Y:S04]  /*34e00*/  STL.64 [R1+0x3b10], R12 ;  /* 0x003b100c01007387 */ /* 0x0001e80000100a00 */
[----:B0-----:R-:W3:Y:S04]  /*34e10*/  LDL.64 R12, [R1+0x100] ;  /* 0x00010000010c7983 */ /* 0x001ee80000100a00 */
[----:B------:R-:W-:Y:S01]  /*34e20*/  STL [R1+0x3a78], R2 ;  /* 0x003a780201007387 */ /* 0x000fe20000100800 */
[----:B--2---:R-:W-:Y:S01]  /*34e30*/  HMMA.16816.F32 R24, R16, R8, R24 ;  /* 0x000000081018723c */ /* 0x004fe20000001818 */
[----:B------:R-:W-:-:S15]  /*34e40*/  IMAD.MOV.U32 R3, RZ, RZ, R9 ;  /* 0x000000ffff037224 */ /* 0x000fde00078e0009 */
[----:B------:R-:W-:-:S03]  /*34e50*/  NOP ;  /* 0x0000000000007918 */ /* 0x000fc60000000000 */
[----:B------:R-:W-:Y:S04]  /*34e60*/  STL.64 [R1+0x700], R24 ;  /* 0x0007001801007387 */ /* 0x000fe80000100a00 */
[----:B------:R0:W-:Y:S04]  /*34e70*/  STL.64 [R1+0x708], R26 ;  /* 0x0007081a01007387 */ /* 0x0001e80000100a00 */
[----:B------:R-:W3:Y:S01]  /*34e80*/  LDL.LU.64 R10, [R1+0x3b38] ;  /* 0x003b3800010a7983 */ /* 0x000ee20000300a00 */
[----:B0-----:R-:W-:-:S03]  /*34e90*/  IMAD.MOV.U32 R26, RZ, RZ, R8 ;  /* 0x000000ffff1a7224 */ /* 0x001fc600078e0008 */
[----:B------:R-:W3:Y:S02]  /*34ea0*/  LDL.LU.64 R8, [R1+0x3b30] ;  /* 0x003b300001087983 */ /* 0x000ee40000300a00 */
[----:B---3--:R-:W-:-:S15]  /*34eb0*/  HMMA.16816.F32 R8, R16, R12, R8 ;  /* 0x0000000c1008723c */ /* 0x008fde0000001808 */
[----:B------:R-:W-:-:S04]  /*34ec0*/  NOP ;  /* 0x0000000000007918 */ /* 0x000fc80000000000 */
[----:B------:R0:W-:Y:S04]  /*34ed0*/  STL.64 [R1+0x6f0], R8 ;  /* 0x0006f00801007387 */ /* 0x0001e80000100a00 */
[----:B------:R-:W-:Y:S04]  /*34ee0*/  STL.64 [R1+0x6f8], R10 ;  /* 0x0006f80a01007387 */ /* 0x000fe80000100a00 */
[----:B0-----:R-:W4:Y:S01]  /*34ef0*/  LDL.LU.64 R8, [R1+0x3b28] ;  /* 0x003b280001087983 */ /* 0x001f220000300a00 */
[----:B------:R-:W-:Y:S02]  /*34f00*/  IMAD.MOV.U32 R28, RZ, RZ, R12 ;  /* 0x000000ffff1c7224 */ /* 0x000fe400078e000c */
[----:B------:R-:W-:-:S02]  /*34f10*/  IMAD.MOV.U32 R27, RZ, RZ, R13 ;  /* 0x000000ffff1b7224 */ /* 0x000fc400078e000d */
[----:B----4-:R-:W-:Y:S01]  /*34f20*/  HMMA.16816.F32 R12, R16, R8, R20 ;  /* 0x00000008100c723c */ /* 0x010fe20000001814 */
[----:B------:R-:W-:Y:S02]  /*34f30*/  IMAD.MOV.U32 R25, RZ, RZ, R8 ;  /* 0x000000ffff197224 */ /* 0x000fe400078e0008 */
[----:B------:R-:W-:-:S15]  /*34f40*/  IMAD.MOV.U32 R29, RZ, RZ, R9 ;  /* 0x000000ffff1d7224 */ /* 0x000fde00078e0009 */
[----:B------:R-:W-:Y:S01]  /*34f50*/  NOP ;  /* 0x0000000000007918 */ /* 0x000fe20000000000 */
[----:B------:R0:W-:Y:S04]  /*34f60*/  STL.64 [R1+0x6e0], R12 ;  /* 0x0006e00c01007387 */ /* 0x0001e80000100a00 */
[----:B------:R1:W-:Y:S04]  /*34f70*/  STL.64 [R1+0x6e8], R14 ;  /* 0x0006e80e01007387 */ /* 0x0003e80000100a00 */
[----:B------:R-:W2:Y:S04]  /*34f80*/  LDL.LU.64 R20, [R1+0xa40] ;  /* 0x000a400001147983 */ /* 0x000ea80000300a00 */
[----:B------:R-:W2:Y:S04]  /*34f90*/  LDL.LU.64 R22, [R1+0xa48] ;  /* 0x000a480001167983 */ /* 0x000ea80000300a00 */
[----:B0-----:R-:W3:Y:S04]  /*34fa0*/  LDL.LU.64 R12, [R1+0x310] ;  /* 0x00031000010c7983 */ /* 0x001ee80000300a00 */
[----:B-1----:R-:W3:Y:S04]  /*34fb0*/  LDL.LU.64 R14, [R1+0x318] ;  /* 0x00031800010e7983 */ /* 0x002ee80000300a00 */
[----:B------:R-:W4:Y:S04]  /*34fc0*/  LDL.LU.64 R8, [R1+0xd20] ;  /* 0x000d200001087983 */ /* 0x000f280000300a00 */
[----:B------:R-:W2:Y:S04]  /*34fd0*/  LDL.LU.64 R10, [R1+0xd28] ;  /* 0x000d2800010a7983 */ /* 0x000ea80000300a00 */
[----:B--2---:R-:W-:Y:S04]  /*34fe0*/  STL.64 [R1+0x3ac8], R10 ;  /* 0x003ac80a01007387 */ /* 0x004fe80000100a00 */
[----:B----4-:R0:W-:Y:S04]  /*34ff0*/  STL.64 [R1+0x3ac0], R8 ;  /* 0x003ac00801007387 */ /* 0x0101e80000100a00 */
[----:B0-----:R-:W2:Y:S04]  /*35000*/  LDL.LU.64 R8, [R1+0xd90] ;  /* 0x000d900001087983 */ /* 0x001ea80000300a00 */
[----:B------:R-:W4:Y:S01]  /*35010*/  LDL.LU.64 R10, [R1+0xd98] ;  /* 0x000d9800010a7983 */ /* 0x000f220000300a00 */
[----:B------:R-:W-:Y:S03]  /*35020*/  HMMA.16816.F32 R20, R16, R4, R20 ;  /* 0x000000041014723c */ /* 0x000fe60000001814 */
[----:B----4-:R-:W-:Y:S04]  /*35030*/  STL.64 [R1+0x3ae0], R10 ;  /* 0x003ae00a01007387 */ /* 0x010fe80000100a00 */
[----:B--2---:R0:W-:Y:S04]  /*35040*/  STL.64 [R1+0x3ad8], R8 ;  /* 0x003ad80801007387 */ /* 0x0041e80000100a00 */
[----:B0-----:R-:W2:Y:S04]  /*35050*/  LDL.LU.64 R8, [R1+0xe10] ;  /* 0x000e100001087983 */ /* 0x001ea80000300a00 */
[----:B------:R-:W4:Y:S04]  /*35060*/  LDL.LU.64 R10, [R1+0xe18] ;  /* 0x000e1800010a7983 */ /* 0x000f280000300a00 */
[----:B----4-:R-:W-:Y:S04]  /*35070*/  STL.64 [R1+0x3af8], R10 ;  /* 0x003af80a01007387 */ /* 0x010fe80000100a00 */
[----:B--2---:R0:W-:Y:S04]  /*35080*/  STL.64 [R1+0x3af0], R8 ;  /* 0x003af00801007387 */ /* 0x0041e80000100a00 */
[----:B0-----:R-:W2:Y:S04]  /*35090*/  LDL.LU.64 R8, [R1+0xe90] ;  /* 0x000e900001087983 */ /* 0x001ea80000300a00 */
[----:B------:R-:W2:Y:S04]  /*350a0*/  LDL.LU.64 R10, [R1+0xe98] ;  /* 0x000e9800010a7983 */ /* 0x000ea80000300a00 */
[----:B------:R-:W-:Y:S04]  /*350b0*/  STL.64 [R1+0x6d0], R20 ;  /* 0x0006d01401007387 */ /* 0x000fe80000100a00 */
[----:B------:R0:W-:Y:S04]  /*350c0*/  STL.64 [R1+0x6d8], R22 ;  /* 0x0006d81601007387 */ /* 0x0001e80000100a00 */
[----:B0-----:R-:W4:Y:S04]  /*350d0*/  LDL.LU.64 R22, [R1+0x3b20] ;  /* 0x003b200001167983 */ /* 0x001f280000300a00 */
[----:B------:R-:W3:Y:S01]  /*350e0*/  LDL.LU.64 R20, [R1+0x3b18] ;  /* 0x003b180001147983 */ /* 0x000ee20000300a00 */
[----:B------:R-:W-:-:S02]  /*350f0*/  IMAD.MOV.U32 R24, RZ, RZ, R5 ;  /* 0x000000ffff187224 */ /* 0x000fc400078e0005 */
[----:B------:R-:W-:Y:S02]  /*35100*/  IMAD.MOV.U32 R2, RZ, RZ, R4 ;  /* 0x000000ffff027224 */ /* 0x000fe400078e0004 */
[----:B------:R-:W2:Y:S04]  /*35110*/  LDL.LU.64 R4, [R1+0xca0] ;  /* 0x000ca00001047983 */ /* 0x000ea80000300a00 */
[----:B------:R-:W2:Y:S04]  /*35120*/  LDL.LU.64 R6, [R1+0xca8] ;  /* 0x000ca80001067983 */ /* 0x000ea80000300a00 */
[----:B------:R-:W-:Y:S04]  /*35130*/  STL.64 [R1+0x3a88], R26 ;  /* 0x003a881a01007387 */ /* 0x000fe80000100a00 */
[----:B------:R4:W-:Y:S02]  /*35140*/  STL.64 [R1+0x3a80], R24 ;  /* 0x003a801801007387 */ /* 0x0009e40000100a00 */
[----:B----4-:R-:W-:Y:S01]  /*35150*/  IMAD.MOV.U32 R24, RZ, RZ, R23 ;  /* 0x000000ffff187224 */ /* 0x010fe200078e0017 */
[----:B---3--:R-:W-:Y:S01]  /*35160*/  HMMA.16816.F32 R16, R16, R20, R12 ;  /* 0x000000141010723c */ /* 0x008fe2000000180c */
[----:B------:R-:W-:Y:S01]  /*35170*/  IMAD.MOV.U32 R25, RZ, RZ, R22 ;  /* 0x000000ffff197224 */ /* 0x000fe200078e0016 */
[----:B------:R-:W2:Y:S04]  /*35180*/  LDL.LU.64 R12, [R1+0x3b10] ;  /* 0x003b1000010c7983 */ /* 0x000ea80000300a00 */
[----:B------:R-:W2:Y:S04]  /*35190*/  LDL.LU.64 R22, [R1+0x3b08] ;  /* 0x003b080001167983 */ /* 0x000ea80000300a00 */
[----:B------:R-:W2:Y:S09]  /*351a0*/  LDL.LU.64 R20, [R1+0x3b00] ;  /* 0x003b000001147983 */ /* 0x000eb20000300a00 */
[----:B------:R0:W-:Y:S04]  /*351b0*/  STL.64 [R1+0x3c0], R16 ;  /* 0x0003c01001007387 */ /* 0x0001e80000100a00 */
[----:B------:R1:W-:Y:S04]  /*351c0*/  STL.64 [R1+0x3c8], R18 ;  /* 0x0003c81201007387 */ /* 0x0003e80000100a00 */
[----:B0-----:R-:W3:Y:S04]  /*351d0*/  LDL.LU.64 R16, [R1+0xc20] ;  /* 0x000c200001107983 */ /* 0x001ee80000300a00 */
[----:B-1----:R-:W3:Y:S01]  /*351e0*/  LDL.LU.64 R18, [R1+0xc28] ;  /* 0x000c280001127983 */ /* 0x002ee20000300a00 */
        /* <DEDUP_REMOVED lines=16> */
[----:B------:R-:W-:Y:S04]  /*352f0*/  STL.64 [R1+0x608], R14 ;  /* 0x0006080e01007387 */ /* 0x000fe80000100a00 */
[----:B0-----:R-:W2:Y:S02]  /*35300*/  LDL.LU.64 R12, [R1+0x3ab8] ;  /* 0x003ab800010c7983 */ /* 0x001ea40000300a00 */
[----:B--2---:R-:W-:-:S15]  /*35310*/  HMMA.16816.F32 R8, R20, R12, R8 ;  /* 0x0000000c1408723c */ /* 0x004fde0000001808 */
[----:B------:R-:W-:-:S04]  /*35320*/  NOP ;  /* 0x0000000000007918 */ /* 0x000fc80000000000 */
[----:B------:R-:W-:Y:S04]  /*35330*/  STL.64 [R1+0x5f0], R8 ;  /* 0x0005f00801007387 */ /* 0x000fe80000100a00 */
[----:B------:R0:W-:Y:S04]  /*35340*/  STL.64 [R1+0x5f8], R10 ;  /* 0x0005f80a01007387 */ /* 0x0001e80000100a00 */
[----:B0-----:R-:W2:Y:S04]  /*35350*/  LDL.LU.64 R10, [R1+0x3ab0] ;  /* 0x003ab000010a7983 */ /* 0x001ea80000300a00 */
[----:B------:R-:W4:Y:S04]  /*35360*/  LDL.LU.64 R8, [R1+0x3aa8] ;  /* 0x003aa80001087983 */ /* 0x000f280000300a00 */
[----:B------:R0:W-:Y:S04]  /*35370*/  STL.64 [R1+0x3a90], R12 ;  /* 0x003a900c01007387 */ /* 0x0001e80000100a00 */
[----:B0-----:R-:W2:Y:S04]  /*35380*/  LDL.LU.64 R12, [R1+0x900] ;  /* 0x00090000010c7983 */ /* 0x001ea80000300a00 */
[----:B------:R-:W2:Y:S01]  /*35390*/  LDL.LU.64 R14, [R1+0x908] ;  /* 0x00090800010e7983 */ /* 0x000ea20000300a00 */
[----:B----4-:R-:W-:-:S15]  /*353a0*/  HMMA.16816.F32 R4, R20, R8, R4 ;  /* 0x000000081404723c */ /* 0x010fde0000001804 */
[----:B------:R-:W-:-:S04]  /*353b0*/  NOP ;  /* 0x0000000000007918 */ /* 0x000fc80000000000 */
[----:B------:R-:W-:Y:S04]  /*353c0*/  STL.64 [R1+0x5e0], R4 ;  /* 0x0005e00401007387 */ /* 0x000fe80000100a00 */
[----:B------:R0:W-:Y:S04]  /*353d0*/  STL.64 [R1+0x5e8], R6 ;  /* 0x0005e80601007387 */ /* 0x0001e80000100a00 */
[----:B0-----:R-:W4:Y:S04]  /*353e0*/  LDL.LU.64 R6, [R1+0x3aa0] ;  /* 0x003aa00001067983 */ /* 0x001f280000300a00 */
[----:B------:R-:W3:Y:S04]  /*353f0*/  LDL.LU.64 R4, [R1+0x3a98] ;  /* 0x003a980001047983 */ /* 0x000ee80000300a00 */
[----:B--2---:R-:W-:Y:S04]  /*35400*/  STL.64 [R1+0x3998], R10 ;  /* 0x0039980a01007387 */ /* 0x004fe80000100a00 */
[----:B------:R0:W-:Y:S04]  /*35410*/  STL.64 [R1+0x3990], R8 ;  /* 0x0039900801007387 */ /* 0x0001e80000100a00 */
[----:B0-----:R-:W2:Y:S01]  /*35420*/  LDL.LU.64 R8, [R1] ;  /* 0x0000000001087983 */ /* 0x001ea20000300a00 */
[----:B------:R-:W0:Y:S02]  /*35430*/  S2R R27, SR_TID.X ;  /* 0x00000000001b7919 */ /* 0x000e240000002100 */
[----:B0-----:R-:W-:Y:S01]  /*35440*/  IMAD.SHL.U32 R26, R27, 0x80, RZ ;  /* 0x000000801b1a7824 */ /* 0x001fe200078e00ff */
[----:B---3--:R-:W-:Y:S01]  /*35450*/  HMMA.16816.F32 R16, R20, R4, R16 ;  /* 0x000000041410723c */ /* 0x008fe20000001810 */
[----:B--2---:R0:W-:Y:S04]  /*35460*/  STL.64 [R1+0x39a8], R8 ;  /* 0x0039a80801007387 */ /* 0x0041e80000100a00 */
[----:B0-----:R-:W2:-:S14]  /*35470*/  LDL.64 R8, [R1+0x150] ;  /* 0x0001500001087983 */ /* 0x001e9c0000100a00 */
[----:B------:R-:W-:Y:S04]  /*35480*/  STL.64 [R1+0x5d0], R16 ;  /* 0x0005d01001007387 */ /* 0x000fe80000100a00 */
[----:B------:R0:W-:Y:S02]  /*35490*/  STL.64 [R1+0x5d8], R18 ;  /* 0x0005d81201007387 */ /* 0x0001e40000100a00 */
[C---:B0-----:R-:W-:Y:S01]  /*354a0*/  LOP3.LUT R19, R27.reuse, 0x7, RZ, 0xc0, !PT ;  /* 0x000000071b137812 */ /* 0x041fe200078ec0ff */
[----:B------:R-:W-:-:S04]  /*354b0*/  IMAD.SHL.U32 R27, R27, 0x2, RZ ;  /* 0x000000021b1b7824 */ /* 0x000fc800078e00ff */
[----:B------:R-:W-:-:S05]  /*354c0*/  IMAD R19, R19, 0x110, RZ ;  /* 0x0000011013137824 */ /* 0x000fca00078e02ff */
[----:B------:R-:W-:-:S04]  /*354d0*/  LOP3.LUT R27, R19, 0x10, R27, 0x78, !PT ;  /* 0x00000010131b7812 */ /* 0x000fc800078e781b */
[----:B------:R-:W-:-:S04]  /*354e0*/  LOP3.LUT R27, R27, 0x800, R26, 0xf8, !PT ;  /* 0x000008001b1b7812 */ /* 0x000fc800078ef81a */
[----:B------:R-:W-:-:S05]  /*354f0*/  LOP3.LUT R27, R27, 0x60, RZ, 0x3c, !PT ;  /* 0x000000601b1b7812 */ /* 0x000fca00078e3cff */
[----:B------:R-:W0:Y:S04]  /*35500*/  LDSM.16.MT88.4 R16, [R27+UR5+0x8080] ;  /* 0x008080051b10783b */ /* 0x000e280008004200 */
[----:B----4-:R-:W-:Y:S04]  /*35510*/  STL.64 [R1+0x3988], R6 ;  /* 0x0039880601007387 */ /* 0x010fe80000100a00 */
[----:B------:R1:W-:Y:S04]  /*35520*/  STL.64 [R1+0x3980], R4 ;  /* 0x0039800401007387 */ /* 0x0003e80000100a00 */
[----:B-1----:R-:W3:Y:S04]  /*35530*/  LDL.LU.64 R4, [R1+0x8f0] ;  /* 0x0008f00001047983 */ /* 0x002ee80000300a00 */
[----:B------:R-:W3:Y:S01]  /*35540*/  LDL.LU.64 R6, [R1+0x8f8] ;  /* 0x0008f80001067983 */ /* 0x000ee20000300a00 */
[----:B------:R-:W-:Y:S03]  /*35550*/  HMMA.16816.F32 R24, R20, R24, R12 ;  /* 0x000000181418723c */ /* 0x000fe6000000180c */
[----:B0-----:R-:W-:Y:S04]  /*35560*/  STL.64 [R1+0x38d8], R18 ;  /* 0x0038d81201007387 */ /* 0x001fe80000100a00 */
[----:B------:R0:W-:Y:S04]  /*35570*/  STL.64 [R1+0x38d0], R16 ;  /* 0x0038d01001007387 */ /* 0x0001e80000100a00 */
[----:B0-----:R-:W4:Y:S04]  /*35580*/  LDL.LU.64 R16, [R1+0xd0] ;  /* 0x0000d00001107983 */ /* 0x001f280000300a00 */
[----:B------:R-:W4:Y:S04]  /*35590*/  LDL.LU.64 R12, [R1+0x3a90] ;  /* 0x003a9000010c7983 */ /* 0x000f280000300a00 */
[----:B------:R-:W-:Y:S04]  /*355a0*/  STL.64 [R1+0x5c0], R24 ;  /* 0x0005c01801007387 */ /* 0x000fe80000100a00 */
[----:B------:R0:W-:Y:S04]  /*355b0*/  STL.64 [R1+0x5c8], R26 ;  /* 0x0005c81a01007387 */ /* 0x0001e80000100a00 */
[----:B0-----:R-:W4:Y:S04]  /*355c0*/  LDL.LU.64 R26, [R1+0x3a88] ;  /* 0x003a8800011a7983 */ /* 0x001f280000300a00 */
[----:B------:R-:W4:Y:S01]  /*355d0*/  LDL.LU.64 R24, [R1+0x3a80] ;  /* 0x003a800001187983 */ /* 0x000f220000300a00 */
[----:B--2---:R-:W-:-:S02]  /*355e0*/  IMAD.MOV.U32 R15, RZ, RZ, R8 ;  /* 0x000000ffff0f7224 */ /* 0x004fc400078e0008 */
[----:B------:R-:W-:Y:S01]  /*355f0*/  IMAD.MOV.U32 R14, RZ, RZ, R9 ;  /* 0x000000ffff0e7224 */ /* 0x000fe200078e0009 */
[----:B---3--:R-:W-:-:S15]  /*35600*/  HMMA.16816.F32 R4, R20, R8, R4 ;  /* 0x000000081404723c */ /* 0x008fde0000001804 */
[----:B------:R-:W-:-:S04]  /*35610*/  NOP ;  /* 0x0000000000007918 */ /* 0x000fc80000000000 */
[----:B------:R0:W-:Y:S04]  /*35620*/  STL.64 [R1+0x5b0], R4 ;  /* 0x0005b00401007387 */ /* 0x0001e80000100a00 */
[----:B------:R1:W-:Y:S04]  /*35630*/  STL.64 [R1+0x5b8], R6 ;  /* 0x0005b80601007387 */ /* 0x0003e80000100a00 */
[----:B0-----:R-:W2:Y:S04]  /*35640*/  LDL.LU.64 R4, [R1+0x590] ;  /* 0x0005900001047983 */ /* 0x001ea80000300a00 */
[----:B-1----:R-:W2:Y:S04]  /*35650*/  LDL.LU.64 R6, [R1+0x598] ;  /* 0x0005980001067983 */ /* 0x002ea80000300a00 */
[----:B------:R-:W-:Y:S04]  /*35660*/  STL.64 [R1+0x39b8], R14 ;  /* 0x0039b80e01007387 */ /* 0x000fe80000100a00 */
[----:B----4-:R0:W-:Y:S04]  /*35670*/  STL.64 [R1+0x39b0], R12 ;  /* 0x0039b00c01007387 */ /* 0x0101e80000100a00 */
[----:B0-----:R-:W3:Y:S04]  /*35680*/  LDL.LU.64 R12, [R1+0x20] ;  /* 0x00002000010c7983 */ /* 0x001ee80000300a00 */
[----:B---3--:R0:W-:Y:S02]  /*35690*/  STL.64 [R1+0x39e0], R12 ;  /* 0x0039e00c01007387 */ /* 0x0081e40000100a00 */
[----:B0-----:R-:W-:-:S02]  /*356a0*/  IMAD.MOV.U32 R12, RZ, RZ, R2 ;  /* 0x000000ffff0c7224 */ /* 0x001fc400078e0002 */
[----:B------:R-:W-:Y:S01]  /*356b0*/  IMAD.MOV.U32 R13, RZ, RZ, R24 ;  /* 0x000000ffff0d7224 */ /* 0x000fe200078e0018 */
[----:B------:R-:W3:Y:S04]  /*356c0*/  LDL.LU R2, [R1+0x3a78] ;  /* 0x003a780001027983 */ /* 0x000ee80000300800 */
[----:B------:R-:W2:Y:S04]  /*356d0*/  LDL.LU R24, [R1+0x3a74] ;  /* 0x003a740001187983 */ /* 0x000ea80000300800 */
[----:B------:R0:W-:Y:S02]  /*356e0*/  STL.64 [R1+0x39f8], R12 ;  /* 0x0039f80c01007387 */ /* 0x0001e40000100a00 */
[----:B0-----:R-:W-:-:S02]  /*356f0*/  IMAD.MOV.U32 R12, RZ, RZ, R25 ;  /* 0x000000ffff0c7224 */ /* 0x001fc400078e0019 */
[----:B------:R-:W2:Y:S01]  /*35700*/  LDL.LU R25, [R1+0x3a70] ;  /* 0x003a700001197983 */ /* 0x000ea20000300800 */
[----:B------:R-:W-:-:S05]  /*35710*/  IMAD.MOV.U32 R13, RZ, RZ, R29 ;  /* 0x000000ffff0d7224 */ /* 0x000fca00078e001d */
[----:B------:R0:W-:Y:S02]  /*35720*/  STL.64 [R1+0x3a10], R12 ;  /* 0x003a100c01007387 */ /* 0x0001e40000100a00 */
[----:B0-----:R-:W-:Y:S02]  /*35730*/  IMAD.MOV.U32 R12, RZ, RZ, R28 ;  /* 0x000000ffff0c7224 */ /* 0x001fe400078e001c */
[----:B------:R-:W-:-:S05]  /*35740*/  IMAD.MOV.U32 R13, RZ, RZ, R27 ;  /* 0x000000ffff0d7224 */ /* 0x000fca00078e001b */
[----:B------:R0:W-:Y:S02]  /*35750*/  STL.64 [R1+0x3a28], R12 ;  /* 0x003a280c01007387 */ /* 0x0001e40000100a00 */
[----:B0-----:R-:W-:Y:S02]  /*35760*/  IMAD.MOV.U32 R12, RZ, RZ, R26 ;  /* 0x000000ffff0c7224 */ /* 0x001fe400078e001a */
[----:B------:R-:W-:-:S05]  /*35770*/  IMAD.MOV.U32 R13, RZ, RZ, R3 ;  /* 0x000000ffff0d7224 */ /* 0x000fca00078e0003 */
[----:B------:R0:W-:Y:S02]  /*35780*/  STL.64 [R1+0x3a40], R12 ;  /* 0x003a400c01007387 */ /* 0x0001e40000100a00 */
[----:B0-----:R-:W-:Y:S02]  /*35790*/  IMAD.MOV.U32 R13, RZ, RZ, R0 ;  /* 0x000000ffff0d7224 */ /* 0x001fe400078e0000 */
[----:B---3--:R-:W-:Y:S01]  /*357a0*/  IMAD.MOV.U32 R12, RZ, RZ, R2 ;  /* 0x000000ffff0c7224 */ /* 0x008fe200078e0002 */
[----:B--2---:R-:W-:Y:S01]  /*357b0*/  HMMA.16816.F32 R4, R20, R24, R4 ;  /* 0x000000181404723c */ /* 0x004fe20000001804 */
[----:B------:R-:W-:-:S03]  /*357c0*/  IMAD.MOV.U32 R19, RZ, RZ, R25 ;  /* 0x000000ffff137224 */ /* 0x000fc600078e0019 */
[----:B------:R0:W-:-:S15]  /*357d0*/  STL.64 [R1+0x3a58], R12 ;  /* 0x003a580c01007387 */ /* 0x0001de0000100a00 */
[----:B------:R-:W-:Y:S04]  /*357e0*/  STL.64 [R1+0x5a0], R4 ;  /* 0x0005a00401007387 */ /* 0x000fe80000100a00 */
[----:B------:R-:W-:Y:S04]  /*357f0*/  STL.64 [R1+0x5a8], R6 ;  /* 0x0005a80601007387 */ /* 0x000fe80000100a00 */
[----:B0-----:R-:W2:Y:S04]  /*35800*/  LDL.64 R12, [R1+0x130] ;  /* 0x00013000010c7983 */ /* 0x001ea80000100a00 */
[----:B------:R-:W-:Y:S04]  /*35810*/  STL [R1+0x39f0], R19 ;  /* 0x0039f01301007387 */ /* 0x000fe80000100800 */
[----:B------:R0:W-:Y:S04]  /*35820*/  STL.64 [R1+0x39e8], R16 ;  /* 0x0039e81001007387 */ /* 0x0001e80000100a00 */
[----:B0-----:R-:W3:Y:S04]  /*35830*/  LDL.LU.64 R16, [R1+0x330] ;  /* 0x0003300001107983 */ /* 0x001ee80000300a00 */
[----:B------:R-:W4:Y:S04]  /*35840*/  LDL.LU.64 R18, [R1+0x338] ;  /* 0x0003380001127983 */ /* 0x000f280000300a00 */
[----:B----4-:R-:W-:Y:S04]  /*35850*/  STL.64 [R1+0x3a08], R18 ;  /* 0x003a081201007387 */ /* 0x010fe80000100a00 */
[----:B---3--:R0:W-:Y:S04]  /*35860*/  STL.64 [R1+0x3a00], R16 ;  /* 0x003a001001007387 */ /* 0x0081e80000100a00 */
        /* <DEDUP_REMOVED lines=13> */
[----:B------:R-:W4:Y:S01]  /*35940*/  LDL.LU.64 R18, [R1+0x578] ;  /* 0x0005780001127983 */ /* 0x000f220000300a00 */
[----:B------:R-:W-:-:S03]  /*35950*/  IMAD.MOV.U32 R29, RZ, RZ, R24 ;  /* 0x000000ffff1d7224 */ /* 0x000fc600078e0018 */
[----:B----4-:R-:W-:Y:S04]  /*35960*/  STL.64 [R1+0x3a68], R18 ;  /* 0x003a681201007387 */ /* 0x010fe80000100a00 */
[----:B---3--:R0:W-:Y:S04]  /*35970*/  STL.64 [R1+0x3a60], R16 ;  /* 0x003a601001007387 */ /* 0x0081e80000100a00 */
[----:B0-----:R-:W3:Y:S04]  /*35980*/  LDL.LU.64 R16, [R1+0x580] ;  /* 0x0005800001107983 */ /* 0x001ee80000300a00 */
[----:B------:R-:W3:Y:S04]  /*35990*/  LDL.LU.64 R18, [R1+0x588] ;  /* 0x0005880001127983 */ /* 0x000ee80000300a00 */
[----:B------:R-:W4:Y:S04]  /*359a0*/  LDL.LU.64 R24, [R1+0x2d0] ;  /* 0x0002d00001187983 */ /* 0x000f280000300a00 */
[----:B------:R-:W4:Y:S04]  /*359b0*/  LDL.LU.64 R26, [R1+0x2d8] ;  /* 0x0002d800011a7983 */ /* 0x000f280000300a00 */
[----:B------:R-:W4:Y:S04]  /*359c0*/  LDL.LU.64 R8, [R1+0xe00] ;  /* 0x000e000001087983 */ /* 0x000f280000300a00 */
[----:B------:R-:W4:Y:S01]  /*359d0*/  LDL.LU.64 R10, [R1+0xe08] ;  /* 0x000e0800010a7983 */ /* 0x000f220000300a00 */
[----:B--2---:R-:W-:Y:S01]  /*359e0*/  IMAD.MOV.U32 R28, RZ, RZ, R13 ;  /* 0x000000ffff1c7224 */ /* 0x004fe200078e000d */
[C---:B---3--:R-:W-:Y:S02]  /*359f0*/  HMMA.16816.F32 R16, R20.reuse, R12, R16 ;  /* 0x0000000c1410723c */ /* 0x048fe40000001810 */
[----:B----4-:R-:W-:Y:S04]  /*35a00*/  STL.64 [R1+0x39c8], R10 ;  /* 0x0039c80a01007387 */ /* 0x010fe80000100a00 */
[----:B------:R0:W-:Y:S04]  /*35a10*/  STL.64 [R1+0x39c0], R8 ;  /* 0x0039c00801007387 */ /* 0x0001e80000100a00 */
[----:B0-----:R-:W2:Y:S04]  /*35a20*/  LDL.LU.64 R8, [R1+0xe80] ;  /* 0x000e800001087983 */ /* 0x001ea80000300a00 */
[----:B------:R-:W2:Y:S04]  /*35a30*/  LDL.LU.64 R10, [R1+0xe88] ;  /* 0x000e8800010a7983 */ /* 0x000ea80000300a00 */
[----:B------:R-:W3:Y:S04]  /*35a40*/  LDL.LU.64 R4, [R1+0xd80] ;  /* 0x000d800001047983 */ /* 0x000ee80000300a00 */
[----:B------:R-:W3:Y:S04]  /*35a50*/  LDL.LU.64 R6, [R1+0xd88] ;  /* 0x000d880001067983 */ /* 0x000ee80000300a00 */
        /* <DEDUP_REMOVED lines=30> */
[----:B------:R-:W4:Y:S04]  /*35c40*/  LDL.LU R19, [R1+0x39f0] ;  /* 0x0039f00001137983 */ /* 0x000f280000300800 */
[----:B------:R-:W2:-:S13]  /*35c50*/  LDL.LU.64 R16, [R1+0x39e8] ;  /* 0x0039e80001107983 */ /* 0x000e9a0000300a00 */
[----:B------:R0:W-:Y:S04]  /*35c60*/  STL.64 [R1+0x540], R12 ;  /* 0x0005400c01007387 */ /* 0x0001e80000100a00 */
[----:B------:R-:W-:Y:S04]  /*35c70*/  STL.64 [R1+0x548], R14 ;  /* 0x0005480e01007387 */ /* 0x000fe80000100a00 */
[----:B0-----:R-:W3:Y:S01]  /*35c80*/  LDL.LU.64 R12, [R1+0x39e0] ;  /* 0x0039e000010c7983 */ /* 0x001ee20000300a00 */
[----:B--2---:R-:W-:Y:S03]  /*35c90*/  HMMA.16816.F32 R20, R20, R16, R24 ;  /* 0x000000101414723c */ /* 0x004fe60000001818 */
[----:B------:R-:W3:Y:S04]  /*35ca0*/  LDL.LU.64 R26, [R1+0x39d8] ;  /* 0x0039d800011a7983 */ /* 0x000ee80000300a00 */
[----:B------:R-:W3:-:S12]  /*35cb0*/  LDL.LU.64 R24, [R1+0x39d0] ;  /* 0x0039d00001187983 */ /* 0x000ed80000300a00 */
[----:B------:R0:W-:Y:S04]  /*35cc0*/  STL.64 [R1+0xc0], R20 ;  /* 0x0000c01401007387 */ /* 0x0001e80000100a00 */
[----:B------:R-:W-:Y:S04]  /*35cd0*/  STL.64 [R1+0xc8], R22 ;  /* 0x0000c81601007387 */ /* 0x000fe80000100a00 */
[----:B0-----:R-:W2:Y:S04]  /*35ce0*/  LDL.LU.64 R20, [R1+0x10] ;  /* 0x0000100001147983 */ /* 0x001ea80000300a00 */
[----:B------:R-:W-:Y:S01]  /*35cf0*/  STL.64 [R1+0x38e8], R16 ;  /* 0x0038e81001007387 */ /* 0x000fe20000100a00 */
[----:B---3--:R-:W-:-:S15]  /*35d00*/  HMMA.16816.F32 R8, R24, R12, R8 ;  /* 0x0000000c1808723c */ /* 0x008fde0000001808 */
[----:B------:R-:W-:-:S04]  /*35d10*/  NOP ;  /* 0x0000000000007918 */ /* 0x000fc80000000000 */
[----:B------:R-:W-:Y:S04]  /*35d20*/  STL.64 [R1+0x3b0], R8 ;  /* 0x0003b00801007387 */ /* 0x000fe80000100a00 */
[----:B------:R0:W-:Y:S04]  /*35d30*/  STL.64 [R1+0x3b8], R10 ;  /* 0x0003b80a01007387 */ /* 0x0001e80000100a00 */
[----:B0-----:R-:W2:Y:S04]  /*35d40*/  LDL.LU.64 R10, [R1+0x39c8] ;  /* 0x0039c800010a7983 */ /* 0x001ea80000300a00 */
[----:B------:R-:W2:Y:S01]  /*35d50*/  LDL.LU.64 R8, [R1+0x39c0] ;  /* 0x0039c00001087983 */ /* 0x000ea20000300a00 */
[----:B------:R-:W-:-:S02]  /*35d60*/  IMAD.MOV.U32 R2, RZ, RZ, R12 ;  /* 0x000000ffff027224 */ /* 0x000fc400078e000c */
[----:B------:R-:W-:Y:S01]  /*35d70*/  IMAD.MOV.U32 R0, RZ, RZ, R13 ;  /* 0x000000ffff007224 */ /* 0x000fe200078e000d */
[----:B------:R-:W3:Y:S04]  /*35d80*/  LDL.LU.64 R14, [R1+0x39b8] ;  /* 0x0039b800010e7983 */ /* 0x000ee80000300a00 */
[----:B------:R-:W3:Y:S01]  /*35d90*/  LDL.LU.64 R12, [R1+0x39b0] ;  /* 0x0039b000010c7983 */ /* 0x000ee20000300a00 */
[----:B--2---:R-:W-:-:S15]  /*35da0*/  HMMA.16816.F32 R8, R24, R20, R8 ;  /* 0x000000141808723c */ /* 0x004fde0000001808 */
[----:B------:R-:W-:-:S04]  /*35db0*/  NOP ;  /* 0x0000000000007918 */ /* 0x000fc80000000000 */
[----:B------:R0:W-:Y:S04]  /*35dc0*/  STL.64 [R1+0x3a0], R8 ;  /* 0x0003a00801007387 */ /* 0x0001e80000100a00 */
[----:B------:R1:W-:Y:S04]  /*35dd0*/  STL.64 [R1+0x3a8], R10 ;  /* 0x0003a80a01007387 */ /* 0x0003e80000100a00 */
[----:B0-----:R-:W2:Y:S01]  /*35de0*/  LDL.LU.64 R8, [R1+0x39a8] ;  /* 0x0039a80001087983 */ /* 0x001ea20000300a00 */
[----:B------:R-:W-:Y:S02]  /*35df0*/  IMAD.MOV.U32 R18, RZ, RZ, R20 ;  /* 0x000000ffff127224 */ /* 0x000fe400078e0014 */
[----:B------:R-:W-:Y:S01]  /*35e00*/  IMAD.MOV.U32 R3, RZ, RZ, R21 ;  /* 0x000000ffff037224 */ /* 0x000fe200078e0015 */
[----:B--2---:R-:W-:Y:S01]  /*35e10*/  HMMA.16816.F32 R4, R24, R8, R4 ;  /* 0x000000081804723c */ /* 0x004fe20000001804 */
[----:B------:R-:W-:-:S02]  /*35e20*/  IMAD.MOV.U32 R17, RZ, RZ, R8 ;  /* 0x000000ffff117224 */ /* 0x000fc400078e0008 */
[----:B------:R-:W-:-:S15]  /*35e30*/  IMAD.MOV.U32 R16, RZ, RZ, R9 ;  /* 0x000000ffff107224 */ /* 0x000fde00078e0009 */
[----:B------:R-:W-:Y:S01]  /*35e40*/  NOP ;  /* 0x0000000000007918 */ /* 0x000fe20000000000 */
[----:B------:R0:W-:Y:S04]  /*35e50*/  STL.64 [R1+0x390], R4 ;  /* 0x0003900401007387 */ /* 0x0001e80000100a00 */
[----:B------:R2:W-:Y:S04]  /*35e60*/  STL.64 [R1+0x398], R6 ;  /* 0x0003980601007387 */ /* 0x0005e80000100a00 */
[----:B------:R-:W3:Y:S04]  /*35e70*/  LDL.LU.64 R8, [R1+0xd00] ;  /* 0x000d000001087983 */ /* 0x000ee80000300a00 */
[----:B-1----:R-:W3:Y:S04]  /*35e80*/  LDL.LU.64 R10, [R1+0xd08] ;  /* 0x000d0800010a7983 */ /* 0x002ee80000300a00 */
[----:B0-----:R-:W3:Y:S04]  /*35e90*/  LDL.LU.64 R4, [R1+0xc90] ;  /* 0x000c900001047983 */ /* 0x001ee80000300a00 */
[----:B--2---:R-:W2:Y:S04]  /*35ea0*/  LDL.LU.64 R6, [R1+0xc98] ;  /* 0x000c980001067983 */ /* 0x004ea80000300a00 */
[----:B------:R-:W2:Y:S04]  /*35eb0*/  LDL.LU.64 R20, [R1+0x30] ;  /* 0x0000300001147983 */ /* 0x000ea80000300a00 */
[----:B------:R-:W-:Y:S04]  /*35ec0*/  STL [R1+0x3920], R18 ;  /* 0x0039201201007387 */ /* 0x000fe80000100800 */
[----:B------:R0:W-:Y:S04]  /*35ed0*/  STL.64 [R1+0x3918], R16 ;  /* 0x0039181001007387 */ /* 0x0001e80000100a00 */
[----:B0-----:R-:W2:Y:S04]  /*35ee0*/  LDL.LU.64 R16, [R1+0x110] ;  /* 0x0001100001107983 */ /* 0x001ea80000300a00 */
[----:B--2---:R0:W-:Y:S04]  /*35ef0*/  STL.64 [R1+0x3930], R16 ;  /* 0x0039301001007387 */ /* 0x0041e80000100a00 */
[----:B0-----:R-:W2:Y:S01]  /*35f00*/  LDL.LU.64 R16, [R1+0x120] ;  /* 0x0001200001107983 */ /* 0x001ea20000300a00 */
[----:B---3--:R-:W-:Y:S03]  /*35f10*/  HMMA.16816.F32 R8, R24, R12, R8 ;  /* 0x0000000c1808723c */ /* 0x008fe60000001808 */
[----:B--2---:R0:W-:Y:S04]  /*35f20*/  STL.64 [R1+0x3938], R16 ;  /* 0x0039381001007387 */ /* 0x0041e80000100a00 */
[----:B0-----:R-:W2:Y:S01]  /*35f30*/  LDL R16, [R1+0x130] ;  /* 0x0001300001107983 */ /* 0x001ea20000100800 */
[----:B------:R-:W-:-:S03]  /*35f40*/  IMAD.MOV.U32 R17, RZ, RZ, R28 ;  /* 0x000000ffff117224 */ /* 0x000fc600078e001c */
[----:B------:R-:W3:Y:S04]  /*35f50*/  LDL.LU R28, [R1+0x39a0] ;  /* 0x0039a000011c7983 */ /* 0x000ee80000300800 */
[----:B--2---:R0:W-:Y:S02]  /*35f60*/  STL.64 [R1+0x3950], R16 ;  /* 0x0039501001007387 */ /* 0x0041e40000100a00 */
[----:B0-----:R-:W-:Y:S02]  /*35f70*/  IMAD.MOV.U32 R16, RZ, RZ, R29 ;  /* 0x000000ffff107224 */ /* 0x001fe400078e001d */
[----:B----4-:R-:W-:-:S05]  /*35f80*/  IMAD.MOV.U32 R17, RZ, RZ, R19 ;  /* 0x000000ffff117224 */ /* 0x010fca00078e0013 */
[----:B------:R-:W-:Y:S04]  /*35f90*/  STL.64 [R1+0x3968], R16 ;  /* 0x0039681001007387 */ /* 0x000fe80000100a00 */
[----:B------:R-:W-:Y:S04]  /*35fa0*/  STL.64 [R1+0x380], R8 ;  /* 0x0003800801007387 */ /* 0x000fe80000100a00 */
[----:B------:R0:W-:Y:S04]  /*35fb0*/  STL.64 [R1+0x388], R10 ;  /* 0x0003880a01007387 */ /* 0x0001e80000100a00 */
[----:B0-----:R-:W2:Y:S04]  /*35fc0*/  LDL.LU.64 R10, [R1+0x3998] ;  /* 0x00399800010a7983 */ /* 0x001ea80000300a00 */
[----:B------:R-:W4:Y:S04]  /*35fd0*/  LDL.LU.64 R8, [R1+0x3990] ;  /* 0x0039900001087983 */ /* 0x000f280000300a00 */
[----:B------:R0:W-:Y:S01]  /*35fe0*/  STL.64 [R1+0x3928], R12 ;  /* 0x0039280c01007387 */ /* 0x0001e20000100a00 */
[----:B------:R-:W-:-:S02]  /*35ff0*/  IMAD.MOV.U32 R16, RZ, RZ, R15 ;  /* 0x000000ffff107224 */ /* 0x000fc400078e000f */
[----:B------:R-:W-:Y:S01]  /*36000*/  IMAD.MOV.U32 R17, RZ, RZ, R14 ;  /* 0x000000ffff117224 */ /* 0x000fe200078e000e */
        /* <DEDUP_REMOVED lines=10> */
[----:B0-----:R-:W2:Y:S01]  /*360b0*/  LDL.LU.64 R8, [R1+0x100] ;  /* 0x0001000001087983 */ /* 0x001ea20000300a00 */
[----:B---3--:R-:W-:-:S15]  /*360c0*/  HMMA.16816.F32 R12, R24, R4, R12 ;  /* 0x00000004180c723c */ /* 0x008fde000000180c */
[----:B------:R-:W-:-:S04]  /*360d0*/  NOP ;  /* 0x0000000000007918 */ /* 0x000fc80000000000 */
[----:B------:R0:W-:Y:S04]  /*360e0*/  STL.64 [R1+0x360], R12 ;  /* 0x0003600c01007387 */ /* 0x0001e80000100a00 */
[----:B------:R1:W-:Y:S04]  /*360f0*/  STL.64 [R1+0x368], R14 ;  /* 0x0003680e01007387 */ /* 0x0003e80000100a00 */
[----:B0-----:R-:W3:Y:S04]  /*36100*/  LDL.LU.64 R12, [R1+0x9f0] ;  /* 0x0009f000010c7983 */ /* 0x001ee80000300a00 */
[----:B-1----:R-:W2:Y:S04]  /*36110*/  LDL.LU.64 R14, [R1+0x9f8] ;  /* 0x0009f800010e7983 */ /* 0x002ea80000300a00 */
[----:B--2---:R-:W-:Y:S04]  /*36120*/  STL.64 [R1+0x3948], R14 ;  /* 0x0039480e01007387 */ /* 0x004fe80000100a00 */
[----:B---3--:R0:W-:Y:S04]  /*36130*/  STL.64 [R1+0x3940], R12 ;  /* 0x0039400c01007387 */ /* 0x0081e80000100a00 */
[----:B0-----:R-:W2:Y:S04]  /*36140*/  LDL.LU.64 R12, [R1+0xa10] ;  /* 0x000a1000010c7983 */ /* 0x001ea80000300a00 */
[----:B------:R-:W3:Y:S04]  /*36150*/  LDL.LU.64 R14, [R1+0xa18] ;  /* 0x000a1800010e7983 */ /* 0x000ee80000300a00 */
[----:B---3--:R-:W-:Y:S04]  /*36160*/  STL.64 [R1+0x3960], R14 ;  /* 0x0039600e01007387 */ /* 0x008fe80000100a00 */
[----:B--2---:R0:W-:Y:S04]  /*36170*/  STL.64 [R1+0x3958], R12 ;  /* 0x0039580c01007387 */ /* 0x0041e80000100a00 */
[----:B0-----:R-:W2:Y:S04]  /*36180*/  LDL.LU.64 R12, [R1+0xa20] ;  /* 0x000a2000010c7983 */ /* 0x001ea80000300a00 */
[----:B------:R-:W3:Y:S04]  /*36190*/  LDL.LU.64 R14, [R1+0xa28] ;  /* 0x000a2800010e7983 */ /* 0x000ee80000300a00 */
[----:B---3--:R-:W-:Y:S04]  /*361a0*/  STL.64 [R1+0x3978], R14 ;  /* 0x0039780e01007387 */ /* 0x008fe80000100a00 */
[----:B--2---:R0:W-:Y:S04]  /*361b0*/  STL.64 [R1+0x3970], R12 ;  /* 0x0039700c01007387 */ /* 0x0041e80000100a00 */
[----:B0-----:R-:W2:Y:S04]  /*361c0*/  LDL.LU.64 R12, [R1+0xa30] ;  /* 0x000a3000010c7983 */ /* 0x001ea80000300a00 */
[----:B------:R-:W2:Y:S04]  /*361d0*/  LDL.LU.64 R14, [R1+0xa38] ;  /* 0x000a3800010e7983 */ /* 0x000ea80000300a00 */
[----:B----4-:R-:W-:Y:S04]  /*361e0*/  STL.64 [R1+0x3868], R6 ;  /* 0x0038680601007387 */ /* 0x010fe80000100a00 */
[----:B------:R0:W-:Y:S04]  /*361f0*/  STL.64 [R1+0x3860], R4 ;  /* 0x0038600401007387 */ /* 0x0001e80000100a00 */
[----:B0-----:R-:W3:Y:S04]  /*36200*/  LDL.LU.64 R4, [R1+0x300] ;  /* 0x0003000001047983 */ /* 0x001ee80000300a00 */
[----:B------:R-:W3:Y:S01]  /*36210*/  LDL.LU.64 R6, [R1+0x308] ;  /* 0x0003080001067983 */ /* 0x000ee20000300a00 */
[----:B------:R-:W-:-:S02]  /*36220*/  IMAD.MOV.U32 R11, RZ, RZ, R20 ;  /* 0x000000ffff0b7224 */ /* 0x000fc400078e0014 */
[----:B------:R-:W-:Y:S01]  /*36230*/  IMAD.MOV.U32 R10, RZ, RZ, R21 ;  /* 0x000000ffff0a7224 */ /* 0x000fe200078e0015 */
[C---:B---3--:R-:W-:Y:S01]  /*36240*/  HMMA.16816.F32 R4, R24.reuse, R20, R4 ;  /* 0x000000141804723c */ /* 0x048fe20000001804 */
[----:B------:R-:W0:Y:S07]  /*36250*/  LDSM.16.MT88.4 R20, [R28+UR5+0x9000] ;  /* 0x009000051c14783b */ /* 0x000e2e0008004200 */
[C---:B--2---:R-:W-:Y:S11]  /*36260*/  HMMA.16816.F32 R16, R24.reuse, R16, R12 ;  /* 0x000000101810723c */ /* 0x044ff6000000180c */
[----:B------:R1:W-:Y:S04]  /*36270*/  STL.64 [R1+0x350], R4 ;  /* 0x0003500401007387 */ /* 0x0003e80000100a00 */
[----:B------:R2:W-:Y:S04]  /*36280*/  STL.64 [R1+0x358], R6 ;  /* 0x0003580601007387 */ /* 0x0005e80000100a00 */
[----:B-1----:R-:W3:Y:S04]  /*36290*/  LDL.LU.64 R4, [R1+0x9e0] ;  /* 0x0009e00001047983 */ /* 0x002ee80000300a00 */
[----:B--2---:R-:W3:Y:S04]  /*362a0*/  LDL.LU.64 R6, [R1+0x9e8] ;  /* 0x0009e80001067983 */ /* 0x004ee80000300a00 */
[----:B0-----:R-:W-:Y:S04]  /*362b0*/  STL.64 [R1+0x37b0], R22 ;  /* 0x0037b01601007387 */ /* 0x001fe80000100a00 */
[----:B------:R0:W-:Y:S04]  /*362c0*/  STL.64 [R1+0x37a8], R20 ;  /* 0x0037a81401007387 */ /* 0x0001e80000100a00 */
[----:B0-----:R-:W2:Y:S04]  /*362d0*/  LDL.LU.64 R20, [R1+0xa00] ;  /* 0x000a000001147983 */ /* 0x001ea80000300a00 */
[----:B------:R-:W2:Y:S04]  /*362e0*/  LDL.LU.64 R22, [R1+0xa08] ;  /* 0x000a080001167983 */ /* 0x000ea80000300a00 */
[----:B------:R-:W4:Y:S04]  /*362f0*/  LDL.LU.64 R14, [R1+0x3978] ;  /* 0x00397800010e7983 */ /* 0x000f280000300a00 */
[----:B------:R-:W4:Y:S04]  /*36300*/  LDL.LU.64 R12, [R1+0x3970] ;  /* 0x00397000010c7983 */ /* 0x000f280000300a00 */
        /* <DEDUP_REMOVED lines=13> */
[----:B------:R-:W-:Y:S04]  /*363e0*/  STL.64 [R1+0x328], R18 ;  /* 0x0003281201007387 */ /* 0x000fe80000100a00 */
[----:B0-----:R-:W2:Y:S02]  /*363f0*/  LDL.LU.64 R16, [R1+0x3938] ;  /* 0x0039380001107983 */ /* 0x001ea40000300a00 */
[----:B--2---:R-:W-:-:S15]  /*36400*/  HMMA.16816.F32 R20, R24, R16, R20 ;  /* 0x000000101814723c */ /* 0x004fde0000001814 */
[----:B------:R-:W-:-:S04]  /*36410*/  NOP ;  /* 0x0000000000007918 */ /* 0x000fc80000000000 */
[----:B------:R0:W-:Y:S04]  /*36420*/  STL.64 [R1+0x310], R20 ;  /* 0x0003101401007387 */ /* 0x0001e80000100a00 */
[----:B------:R1:W-:Y:S01]  /*36430*/  STL.64 [R1+0x318], R22 ;  /* 0x0003181601007387 */ /* 0x0003e20000100a00 */
[----:B0-----:R-:W-:Y:S02]  /*36440*/  IMAD.MOV.U32 R21, RZ, RZ, R16 ;  /* 0x000000ffff157224 */ /* 0x001fe400078e0010 */
[----:B------:R-:W-:Y:S02]  /*36450*/  IMAD.MOV.U32 R20, RZ, RZ, R17 ;  /* 0x000000ffff147224 */ /* 0x000fe400078e0011 */
[----:B------:R-:W4:Y:S01]  /*36460*/  LDL.LU.64 R16, [R1+0x3930] ;  /* 0x0039300001107983 */ /* 0x000f220000300a00 */
[C---:B---3--:R-:W-:Y:S08]  /*36470*/  HMMA.16816.F32 R4, R24.reuse, R8, R4 ;  /* 0x000000081804723c */ /* 0x048ff00000001804 */
[----:B----4-:R-:W-:Y:S01]  /*36480*/  HMMA.16816.F32 R12, R24, R16, R12 ;  /* 0x00000010180c723c */ /* 0x010fe2000000180c */
[----:B-1----:R-:W-:-:S02]  /*36490*/  IMAD.MOV.U32 R23, RZ, RZ, R16 ;  /* 0x000000ffff177224 */ /* 0x002fc400078e0010 */
[----:B------:R-:W-:-:S15]  /*364a0*/  IMAD.MOV.U32 R22, RZ, RZ, R17 ;  /* 0x000000ffff167224 */ /* 0x000fde00078e0011 */
[----:B------:R-:W-:Y:S01]  /*364b0*/  NOP ;  /* 0x0000000000007918 */ /* 0x000fe20000000000 */
[----:B------:R0:W-:Y:S04]  /*364c0*/  STL.64 [R1+0x300], R12 ;  /* 0x0003000c01007387 */ /* 0x0001e80000100a00 */
[----:B------:R1:W-:Y:S04]  /*364d0*/  STL.64 [R1+0x308], R14 ;  /* 0x0003080e01007387 */ /* 0x0003e80000100a00 */
[----:B0-----:R-:W2:Y:S04]  /*364e0*/  LDL.LU.64 R12, [R1+0x3928] ;  /* 0x00392800010c7983 */ /* 0x001ea80000300a00 */
[----:B------:R-:W3:Y:S04]  /*364f0*/  LDL.LU R18, [R1+0x3920] ;  /* 0x0039200001127983 */ /* 0x000ee80000300800 */
[----:B------:R-:W4:Y:S04]  /*36500*/  LDL.LU.64 R16, [R1+0x3918] ;  /* 0x0039180001107983 */ /* 0x000f280000300a00 */
[----:B------:R-:W-:Y:S04]  /*36510*/  STL.64 [R1+0x3848], R22 ;  /* 0x0038481601007387 */ /* 0x000fe80000100a00 */
[----:B------:R0:W-:Y:S01]  /*36520*/  STL.64 [R1+0x3840], R20 ;  /* 0x0038401401007387 */ /* 0x0001e20000100a00 */
[----:B-1----:R-:W-:-:S02]  /*36530*/  IMAD.MOV.U32 R14, RZ, RZ, R8 ;  /* 0x000000ffff0e7224 */ /* 0x002fc400078e0008 */
[----:B------:R-:W-:Y:S02]  /*36540*/  IMAD.MOV.U32 R15, RZ, RZ, R9 ;  /* 0x000000ffff0f7224 */ /* 0x000fe400078e0009 */
[----:B0-----:R-:W-:Y:S02]  /*36550*/  IMAD.MOV.U32 R20, RZ, RZ, R11 ;  /* 0x000000ffff147224 */ /* 0x001fe400078e000b */
[----:B------:R-:W-:-:S05]  /*36560*/  IMAD.MOV.U32 R21, RZ, RZ, R10 ;  /* 0x000000ffff157224 */ /* 0x000fca00078e000a */
[----:B------:R-:W-:Y:S04]  /*36570*/  STL.64 [R1+0x3858], R20 ;  /* 0x0038581401007387 */ /* 0x000fe80000100a00 */
[----:B------:R-:W-:Y:S04]  /*36580*/  STL.64 [R1+0x2f0], R4 ;  /* 0x0002f00401007387 */ /* 0x000fe80000100a00 */
[----:B------:R-:W-:Y:S04]  /*36590*/  STL.64 [R1+0x2f8], R6 ;  /* 0x0002f80601007387 */ /* 0x000fe80000100a00 */
[----:B------:R-:W2:Y:S04]  /*365a0*/  LDL.LU.64 R8, [R1+0xc80] ;  /* 0x000c800001087983 */ /* 0x000ea80000300a00 */
[----:B------:R-:W2:Y:S04]  /*365b0*/  LDL.LU.64 R10, [R1+0xc88] ;  /* 0x000c8800010a7983 */ /* 0x000ea80000300a00 */
[----:B--2---:R-:W-:Y:S04]  /*365c0*/  STL.64 [R1+0x3888], R10 ;  /* 0x0038880a01007387 */ /* 0x004fe80000100a00 */
[----:B------:R4:W-:Y:S02]  /*365d0*/  STL.64 [R1+0x3880], R8 ;  /* 0x0038800801007387 */ /* 0x0009e40000100a00 */
[----:B----4-:R-:W-:-:S02]  /*365e0*/  IMAD.MOV.U32 R8, RZ, RZ, R17 ;  /* 0x000000ffff087224 */ /* 0x010fc400078e0011 */
[----:B------:R-:W-:Y:S02]  /*365f0*/  IMAD.MOV.U32 R9, RZ, RZ, R16 ;  /* 0x000000ffff097224 */ /* 0x000fe400078e0010 */
[----:B------:R-:W2:Y:S04]  /*36600*/  LDL.LU.64 R16, [R1+0xe0] ;  /* 0x0000e00001107983 */ /* 0x000ea80000300a00 */
[----:B--2---:R0:W-:Y:S04]  /*36610*/  STL.64 [R1+0x3900], R16 ;  /* 0x0039001001007387 */ /* 0x0041e80000100a00 */
[----:B0-----:R-:W2:Y:S04]  /*36620*/  LDL.LU.64 R16, [R1+0xf0] ;  /* 0x0000f00001107983 */ /* 0x001ea80000300a00 */
[----:B------:R3:W-:Y:S02]  /*36630*/  STL.64 [R1+0x38a0], R8 ;  /* 0x0038a00801007387 */ /* 0x0007e40000100a00 */
[----:B---3--:R-:W-:-:S02]  /*36640*/  IMAD.MOV.U32 R8, RZ, RZ, R18 ;  /* 0x000000ffff087224 */ /* 0x008fc400078e0012 */
[----:B------:R-:W-:-:S05]  /*36650*/  IMAD.MOV.U32 R9, RZ, RZ, R3 ;  /* 0x000000ffff097224 */ /* 0x000fca00078e0003 */
[----:B------:R0:W-:Y:S02]  /*36660*/  STL.64 [R1+0x38b8], R8 ;  /* 0x0038b80801007387 */ /* 0x0001e40000100a00 */
[----:B0-----:R-:W-:Y:S02]  /*36670*/  IMAD.MOV.U32 R8, RZ, RZ, R2 ;  /* 0x000000ffff087224 */ /* 0x001fe400078e0002 */
[----:B------:R-:W-:-:S05]  /*36680*/  IMAD.MOV.U32 R9, RZ, RZ, R0 ;  /* 0x000000ffff097224 */ /* 0x000fca00078e0000 */
        /* <DEDUP_REMOVED lines=9> */
[----:B0-----:R-:W2:Y:S04]  /*36720*/  LDL.LU.64 R8, [R1+0x9d0] ;  /* 0x0009d00001087983 */ /* 0x001ea80000300a00 */
[----:B------:R-:W2:Y:S04]  /*36730*/  LDL.LU.64 R10, [R1+0x9d8] ;  /* 0x0009d800010a7983 */ /* 0x000ea80000300a00 */
[----:B------:R-:W3:Y:S04]  /*36740*/  LDL.LU.64 R4, [R1+0xbe0] ;  /* 0x000be00001047983 */ /* 0x000ee80000300a00 */
[----:B------:R-:W4:Y:S04]  /*36750*/  LDL.LU.64 R6, [R1+0xbe8] ;  /* 0x000be80001067983 */ /* 0x000f280000300a00 */
[----:B----4-:R-:W-:Y:S04]  /*36760*/  STL.64 [R1+0x3898], R6 ;  /* 0x0038980601007387 */ /* 0x010fe80000100a00 */
[----:B---3--:R0:W-:Y:S04]  /*36770*/  STL.64 [R1+0x3890], R4 ;  /* 0x0038900401007387 */ /* 0x0081e80000100a00 */
[----:B0-----:R-:W3:Y:S04]  /*36780*/  LDL.LU.64 R4, [R1+0xd10] ;  /* 0x000d100001047983 */ /* 0x001ee80000300a00 */
[----:B------:R-:W4:Y:S01]  /*36790*/  LDL.LU.64 R6, [R1+0xd18] ;  /* 0x000d180001067983 */ /* 0x000f220000300a00 */
[----:B--2---:R-:W-:Y:S03]  /*367a0*/  HMMA.16816.F32 R8, R24, R16, R8 ;  /* 0x000000101808723c */ /* 0x004fe60000001808 */
[----:B----4-:R-:W-:Y:S04]  /*367b0*/  STL.64 [R1+0x38b0], R6 ;  /* 0x0038b00601007387 */ /* 0x010fe80000100a00 */
[----:B---3--:R0:W-:Y:S04]  /*367c0*/  STL.64 [R1+0x38a8], R4 ;  /* 0x0038a80401007387 */ /* 0x0081e80000100a00 */
[----:B0-----:R-:W2:Y:S04]  /*367d0*/  LDL.LU.64 R4, [R1+0xdd0] ;  /* 0x000dd00001047983 */ /* 0x001ea80000300a00 */
[----:B------:R-:W3:Y:S01]  /*367e0*/  LDL.LU.64 R6, [R1+0xdd8] ;  /* 0x000dd80001067983 */ /* 0x000ee20000300a00 */
[----:B------:R-:W-:-:S02]  /*367f0*/  IMAD.MOV.U32 R3, RZ, RZ, R16 ;  /* 0x000000ffff037224 */ /* 0x000fc400078e0010 */
[----:B------:R-:W-:Y:S01]  /*36800*/  IMAD.MOV.U32 R29, RZ, RZ, R17 ;  /* 0x000000ffff1d7224 */ /* 0x000fe200078e0011 */
[----:B---3--:R-:W-:Y:S04]  /*36810*/  STL.64 [R1+0x38c8], R6 ;  /* 0x0038c80601007387 */ /* 0x008fe80000100a00 */
[----:B--2---:R0:W-:Y:S04]  /*36820*/  STL.64 [R1+0x38c0], R4 ;  /* 0x0038c00401007387 */ /* 0x0041e80000100a00 */
[----:B0-----:R-:W2:Y:S04]  /*36830*/  LDL.LU.64 R4, [R1+0xe70] ;  /* 0x000e700001047983 */ /* 0x001ea80000300a00 */
[----:B------:R-:W2:Y:S04]  /*36840*/  LDL.LU.64 R6, [R1+0xe78] ;  /* 0x000e780001067983 */ /* 0x000ea80000300a00 */
[----:B------:R-:W3:Y:S04]  /*36850*/  LDL.LU.64 R20, [R1+0x8d0] ;  /* 0x0008d00001147983 */ /* 0x000ee80000300a00 */
[----:B------:R-:W3:Y:S04]  /*36860*/  LDL.LU.64 R22, [R1+0x8d8] ;  /* 0x0008d80001167983 */ /* 0x000ee80000300a00 */
[----:B------:R-:W-:Y:S04]  /*36870*/  STL [R1+0x3854], R15 ;  /* 0x0038540f01007387 */ /* 0x000fe80000100800 */
[----:B------:R-:W-:Y:S04]  /*36880*/  STL [R1+0x3850], R14 ;  /* 0x0038500e01007387 */ /* 0x000fe80000100800 */
[----:B------:R-:W-:Y:S04]  /*36890*/  STL.64 [R1+0x2e0], R8 ;  /* 0x0002e00801007387 */ /* 0x000fe80000100a00 */
[----:B------:R0:W-:Y:S04]  /*368a0*/  STL.64 [R1+0x2e8], R10 ;  /* 0x0002e80a01007387 */ /* 0x0001e80000100a00 */
[----:B0-----:R-:W4:Y:S04]  /*368b0*/  LDL.LU.64 R10, [R1+0x3910] ;  /* 0x00391000010a7983 */ /* 0x001f280000300a00 */
[----:B------:R-:W4:Y:S04]  /*368c0*/  LDL.LU.64 R8, [R1+0x3908] ;  /* 0x0039080001087983 */ /* 0x000f280000300a00 */
[----:B------:R-:W4:Y:S02]  /*368d0*/  LDL.LU.64 R16, [R1+0x3900] ;  /* 0x0039000001107983 */ /* 0x000f240000300a00 */
[----:B----4-:R-:W-:Y:S01]  /*368e0*/  HMMA.16816.F32 R8, R24, R16, R8 ;  /* 0x000000101808723c */ /* 0x010fe20000001808 */
[----:B------:R-:W-:-:S02]  /*368f0*/  IMAD.MOV.U32 R0, RZ, RZ, R16 ;  /* 0x000000ffff007224 */ /* 0x000fc400078e0010 */
        /* <DEDUP_REMOVED lines=47> */
[----:B------:R-:W3:Y:S02]  /*36bf0*/  LDL.LU.64 R4, [R1+0x3860] ;  /* 0x0038600001047983 */ /* 0x000ee40000300a00 */
[----:B---3--:R-:W-:-:S15]  /*36c00*/  HMMA.16816.F32 R20, R16, R4, R20 ;  /* 0x000000041014723c */ /* 0x008fde0000001814 */
[----:B------:R-:W-:-:S04]  /*36c10*/  NOP ;  /* 0x0000000000007918 */ /* 0x000fc80000000000 */
[----:B------:R0:W-:Y:S04]  /*36c20*/  STL.64 [R1+0x50], R20 ;  /* 0x0000501401007387 */ /* 0x0001e80000100a00 */
[----:B------:R-:W-:Y:S04]  /*36c30*/  STL [R1+0x58], R22 ;  /* 0x0000581601007387 */ /* 0x000fe80000100800 */
[----:B0-----:R-:W4:Y:S04]  /*36c40*/  LDL.LU.64 R20, [R1+0x3858] ;  /* 0x0038580001147983 */ /* 0x001f280000300a00 */
[----:B--2---:R-:W-:Y:S01]  /*36c50*/  STL.64 [R1+0x3750], R6 ;  /* 0x0037500601007387 */ /* 0x004fe20000100a00 */
[----:B------:R-:W-:-:S05]  /*36c60*/  IMAD.MOV.U32 R8, RZ, RZ, R23 ;  /* 0x000000ffff087224 */ /* 0x000fca00078e0017 */
[----:B------:R0:W-:Y:S04]  /*36c70*/  STL [R1+0x36e0], R8 ;  /* 0x0036e00801007387 */ /* 0x0001e80000100800 */
[----:B------:R-:W-:Y:S04]  /*36c80*/  STL.64 [R1+0x37d0], R10 ;  /* 0x0037d00a01007387 */ /* 0x000fe80000100a00 */
[----:B0-----:R-:W2:Y:S04]  /*36c90*/  LDL.LU R8, [R1+0x140] ;  /* 0x0001400001087983 */ /* 0x001ea80000300800 */
[----:B------:R-:W2:Y:S01]  /*36ca0*/  LDL.LU R9, [R1+0x144] ;  /* 0x0001440001097983 */ /* 0x000ea20000300800 */
[----:B----4-:R-:W-:Y:S03]  /*36cb0*/  HMMA.16816.F32 R4, R16, R20, R24 ;  /* 0x000000141004723c */ /* 0x010fe60000001818 */
[----:B------:R-:W0:Y:S04]  /*36cc0*/  LDSM.16.MT88.4 R24, [R28+UR5+0x9080] ;  /* 0x009080051c18783b */ /* 0x000e280008004200 */
[----:B------:R-:W3:Y:S04]  /*36cd0*/  LDL.LU.64 R20, [R1+0x880] ;  /* 0x0008800001147983 */ /* 0x000ee80000300a00 */
[----:B------:R-:W3:Y:S08]  /*36ce0*/  LDL.LU.64 R22, [R1+0x888] ;  /* 0x0008880001167983 */ /* 0x000ef00000300a00 */
[----:B------:R-:W-:Y:S04]  /*36cf0*/  STL.64 [R1+0x870], R4 ;  /* 0x0008700401007387 */ /* 0x000fe80000100a00 */
[----:B------:R-:W-:Y:S04]  /*36d00*/  STL.64 [R1+0x878], R6 ;  /* 0x0008780601007387 */ /* 0x000fe80000100a00 */
[----:B0-----:R-:W-:Y:S04]  /*36d10*/  STL.64 [R1+0x36b0], R26 ;  /* 0x0036b01a01007387 */ /* 0x001fe80000100a00 */
[----:B------:R0:W-:Y:S02]  /*36d20*/  STL.64 [R1+0x36a8], R24 ;  /* 0x0036a81801007387 */ /* 0x0001e40000100a00 */
[----:B0-----:R-:W-:-:S02]  /*36d30*/  IMAD.MOV.U32 R24, RZ, RZ, R15 ;  /* 0x000000ffff187224 */ /* 0x001fc400078e000f */
[----:B------:R-:W-:Y:S01]  /*36d40*/  IMAD.MOV.U32 R25, RZ, RZ, R14 ;  /* 0x000000ffff197224 */ /* 0x000fe200078e000e */
[----:B------:R-:W4:Y:S04]  /*36d50*/  LDL.LU R15, [R1+0x3854] ;  /* 0x00385400010f7983 */ /* 0x000f280000300800 */
[----:B------:R-:W2:Y:S04]  /*36d60*/  LDL.LU R14, [R1+0x3850] ;  /* 0x00385000010e7983 */ /* 0x000ea80000300800 */
[----:B------:R-:W2:Y:S04]  /*36d70*/  LDL R26, [R1+0xd8] ;  /* 0x0000d800011a7983 */ /* 0x000ea80000100800 */
[----:B------:R-:W2:Y:S04]  /*36d80*/  LDL R27, [R1+0xdc] ;  /* 0x0000dc00011b7983 */ /* 0x000ea80000100800 */
[----:B--2---:R-:W-:Y:S04]  /*36d90*/  STL.64 [R1+0x37c0], R26 ;  /* 0x0037c01a01007387 */ /* 0x004fe80000100a00 */
[----:B------:R0:W-:Y:S04]  /*36da0*/  STL.64 [R1+0x37b8], R24 ;  /* 0x0037b81801007387 */ /* 0x0001e80000100a00 */
[----:B------:R-:W2:Y:S04]  /*36db0*/  LDL.LU R4, [R1+0x4f0] ;  /* 0x0004f00001047983 */ /* 0x000ea80000300800 */
[----:B------:R-:W2:Y:S04]  /*36dc0*/  LDL.LU R5, [R1+0x4f4] ;  /* 0x0004f40001057983 */ /* 0x000ea80000300800 */
[----:B------:R-:W2:Y:S04]  /*36dd0*/  LDL.LU R6, [R1+0x4f8] ;  /* 0x0004f80001067983 */ /* 0x000ea80000300800 */
[----:B------:R-:W2:Y:S04]  /*36de0*/  LDL.LU R7, [R1+0x4fc] ;  /* 0x0004fc0001077983 */ /* 0x000ea80000300800 */
[----:B0-----:R-:W3:Y:S04]  /*36df0*/  LDL.LU.64 R24, [R1+0x890] ;  /* 0x0008900001187983 */ /* 0x001ee80000300a00 */
[----:B------:R-:W3:Y:S04]  /*36e00*/  LDL.LU.64 R26, [R1+0x898] ;  /* 0x00089800011a7983 */ /* 0x000ee80000300a00 */
[----:B--2---:R0:W-:Y:S04]  /*36e10*/  STL.64 [R1+0x3760], R6 ;  /* 0x0037600601007387 */ /* 0x0041e80000100a00 */
[----:B------:R1:W-:Y:S04]  /*36e20*/  STL.64 [R1+0x3758], R4 ;  /* 0x0037580401007387 */ /* 0x0003e80000100a00 */
[----:B0-----:R-:W2:Y:S04]  /*36e30*/  LDL R6, [R1+0x8] ;  /* 0x0000080001067983 */ /* 0x001ea80000100800 */
[----:B------:R-:W2:Y:S04]  /*36e40*/  LDL R7, [R1+0xc] ;  /* 0x00000c0001077983 */ /* 0x000ea80000100800 */
[----:B--2---:R3:W-:Y:S04]  /*36e50*/  STL.64 [R1+0x3770], R6 ;  /* 0x0037700601007387 */ /* 0x0047e80000100a00 */
[----:B-1----:R-:W3:Y:S04]  /*36e60*/  LDL.LU R4, [R1+0x150] ;  /* 0x0001500001047983 */ /* 0x002ee80000300800 */
[----:B------:R-:W3:Y:S04]  /*36e70*/  LDL.LU R5, [R1+0x154] ;  /* 0x0001540001057983 */ /* 0x000ee80000300800 */
[----:B------:R-:W-:Y:S01]  /*36e80*/  STL [R1+0x31a0], R28 ;  /* 0x0031a01c01007387 */ /* 0x000fe20000100800 */
[----:B---3--:R-:W-:Y:S03]  /*36e90*/  HMMA.16816.F32 R4, R16, R4, R20 ;  /* 0x000000041004723c */ /* 0x008fe60000001814 */
[----:B------:R-:W2:Y:S04]  /*36ea0*/  LDL.LU.64 R22, [R1+0x3848] ;  /* 0x0038480001167983 */ /* 0x000ea80000300a00 */
[----:B------:R-:W3:-:S12]  /*36eb0*/  LDL.LU.64 R20, [R1+0x3840] ;  /* 0x0038400001147983 */ /* 0x000ed80000300a00 */
[----:B------:R-:W-:Y:S01]  /*36ec0*/  IMAD.MOV.U32 R13, RZ, RZ, R6 ;  /* 0x000000ffff0d7224 */ /* 0x000fe200078e0006 */
[----:B------:R0:W-:Y:S01]  /*36ed0*/  STL.64 [R1+0x880], R4 ;  /* 0x0008800401007387 */ /* 0x0001e20000100a00 */
[----:B------:R-:W-:-:S03]  /*36ee0*/  IMAD.MOV.U32 R12, RZ, RZ, R7 ;  /* 0x000000ffff0c7224 */ /* 0x000fc600078e0007 */
[----:B------:R-:W2:Y:S04]  /*36ef0*/  LDL R6, [R1+0x18] ;  /* 0x0000180001067983 */ /* 0x000ea80000100800 */
[----:B------:R-:W2:Y:S01]  /*36f00*/  LDL R7, [R1+0x1c] ;  /* 0x00001c0001077983 */ /* 0x000ea20000100800 */
[----:B------:R-:W-:Y:S01]  /*36f10*/  HMMA.16816.F32 R8, R16, R8, R24 ;  /* 0x000000081008723c */ /* 0x000fe20000001818 */
[----:B------:R-:W-:Y:S02]  /*36f20*/  IMAD.MOV.U32 R24, RZ, RZ, R0 ;  /* 0x000000ffff187224 */ /* 0x000fe400078e0000 */
[----:B------:R-:W-:Y:S01]  /*36f30*/  IMAD.MOV.U32 R25, RZ, RZ, R2 ;  /* 0x000000ffff197224 */ /* 0x000fe200078e0002 */
[----:B--2---:R-:W-:Y:S04]  /*36f40*/  STL.64 [R1+0x3788], R6 ;  /* 0x0037880601007387 */ /* 0x004fe80000100a00 */
[----:B0-----:R-:W2:Y:S04]  /*36f50*/  LDL.LU R4, [R1+0x130] ;  /* 0x0001300001047983 */ /* 0x001ea80000300800 */
[----:B------:R-:W2:Y:S04]  /*36f60*/  LDL.LU R5, [R1+0x134] ;  /* 0x0001340001057983 */ /* 0x000ea80000300800 */
[----:B------:R-:W-:Y:S04]  /*36f70*/  STL [R1+0x2f14], R12 ;  /* 0x002f140c01007387 */ /* 0x000fe80000100800 */
[----:B------:R-:W-:Y:S04]  /*36f80*/  STL [R1+0x2f10], R13 ;  /* 0x002f100d01007387 */ /* 0x000fe80000100800 */
[----:B------:R-:W2:Y:S04]  /*36f90*/  LDL.LU R0, [R1+0x383c] ;  /* 0x00383c0001007983 */ /* 0x000ea80000300800 */
[----:B------:R-:W-:Y:S04]  /*36fa0*/  STL.64 [R1+0x890], R8 ;  /* 0x0008900801007387 */ /* 0x000fe80000100a00 */
[----:B------:R-:W-:Y:S04]  /*36fb0*/  STL.64 [R1+0x898], R10 ;  /* 0x0008980a01007387 */ /* 0x000fe80000100a00 */
[----:B------:R-:W2:Y:S04]  /*36fc0*/  LDL.LU R2, [R1+0x3838] ;  /* 0x0038380001027983 */ /* 0x000ea80000300800 */
[----:B------:R0:W-:Y:S04]  /*36fd0*/  STL.64 [R1+0x37d8], R24 ;  /* 0x0037d81801007387 */ /* 0x0001e80000100a00 */
[----:B0-----:R-:W2:Y:S04]  /*36fe0*/  LDL.LU.64 R24, [R1+0x8a0] ;  /* 0x0008a00001187983 */ /* 0x001ea80000300a00 */
[----:B------:R-:W2:Y:S01]  /*36ff0*/  LDL.LU.64 R26, [R1+0x8a8] ;  /* 0x0008a800011a7983 */ /* 0x000ea20000300a00 */
[----:B------:R-:W-:-:S02]  /*37000*/  IMAD.MOV.U32 R8, RZ, RZ, R3 ;  /* 0x000000ffff087224 */ /* 0x000fc400078e0003 */
[----:B------:R-:W-:Y:S01]  /*37010*/  IMAD.MOV.U32 R9, RZ, RZ, R29 ;  /* 0x000000ffff097224 */ /* 0x000fe200078e001d */
[----:B------:R-:W3:Y:S04]  /*37020*/  LDL.LU R3, [R1+0x3834] ;  /* 0x0038340001037983 */ /* 0x000ee80000300800 */
[----:B------:R-:W3:Y:S04]  /*37030*/  LDL.LU R29, [R1+0x3830] ;  /* 0x00383000011d7983 */ /* 0x000ee80000300800 */
[----:B------:R0:W-:Y:S02]  /*37040*/  STL.64 [R1+0x37e0], R8 ;  /* 0x0037e00801007387 */ /* 0x0001e40000100a00 */
[----:B0-----:R-:W-:-:S02]  /*37050*/  IMAD.MOV.U32 R8, RZ, RZ, R14 ;  /* 0x000000ffff087224 */ /* 0x001fc400078e000e */
[----:B----4-:R-:W-:Y:S01]  /*37060*/  IMAD.MOV.U32 R9, RZ, RZ, R15 ;  /* 0x000000ffff097224 */ /* 0x010fe200078e000f */
[----:B------:R-:W4:Y:S04]  /*37070*/  LDL.LU R14, [R1+0x382c] ;  /* 0x00382c00010e7983 */ /* 0x000f280000300800 */
[----:B------:R-:W4:Y:S04]  /*37080*/  LDL.LU R15, [R1+0x3828] ;  /* 0x00382800010f7983 */ /* 0x000f280000300800 */
[----:B------:R0:W-:Y:S02]  /*37090*/  STL.64 [R1+0x37f8], R8 ;  /* 0x0037f80801007387 */ /* 0x0001e40000100a00 */
[----:B0-----:R-:W-:-:S02]  /*370a0*/  IMAD.MOV.U32 R8, RZ, RZ, R23 ;  /* 0x000000ffff087224 */ /* 0x001fc400078e0017 */
[----:B------:R-:W-:Y:S01]  /*370b0*/  IMAD.MOV.U32 R9, RZ, RZ, R22 ;  /* 0x000000ffff097224 */ /* 0x000fe200078e0016 */
[----:B--2---:R-:W-:-:S15]  /*370c0*/  HMMA.16816.F32 R4, R16, R4, R24 ;  /* 0x000000041004723c */ /* 0x004fde0000001818 */
[----:B------:R-:W-:-:S04]  /*370d0*/  NOP ;  /* 0x0000000000007918 */ /* 0x000fc80000000000 */
[----:B------:R-:W-:Y:S01]  /*370e0*/  STL.64 [R1+0x8a0], R4 ;  /* 0x0008a00401007387 */ /* 0x000fe20000100a00 */
[----:B------:R-:W-:Y:S02]  /*370f0*/  IMAD.MOV.U32 R12, RZ, RZ, R6 ;  /* 0x000000ffff0c7224 */ /* 0x000fe400078e0006 */
[----:B------:R-:W-:Y:S01]  /*37100*/  IMAD.MOV.U32 R13, RZ, RZ, R7 ;  /* 0x000000ffff0d7224 */ /* 0x000fe200078e0007 */
[----:B------:R-:W-:Y:S04]  /*37110*/  STL.64 [R1+0x3810], R8 ;  /* 0x0038100801007387 */ /* 0x000fe80000100a00 */
[----:B------:R-:W2:Y:S04]  /*37120*/  LDL.64 R6, [R1+0x28] ;  /* 0x0000280001067983 */ /* 0x000ea80000100a00 */
[----:B--2---:R-:W-:Y:S04]  /*37130*/  STL.64 [R1+0x37c8], R6 ;  /* 0x0037c80601007387 */ /* 0x004fe80000100a00 */
[----:B------:R0:W-:Y:S04]  /*37140*/  STL [R1+0x2f20], R12 ;  /* 0x002f200c01007387 */ /* 0x0001e80000100800 */
[----:B------:R1:W-:Y:S04]  /*37150*/  STL [R1+0x2f1c], R13 ;  /* 0x002f1c0d01007387 */ /* 0x0003e80000100800 */
[----:B----4-:R2:W-:Y:S04]  /*37160*/  STL.64 [R1+0x3768], R14 ;  /* 0x0037680e01007387 */ /* 0x0105e80000100a00 */
[----:B0-----:R-:W4:Y:S04]  /*37170*/  LDL.LU R12, [R1+0x500] ;  /* 0x00050000010c7983 */ /* 0x001f280000300800 */
[----:B-1----:R-:W4:Y:S04]  /*37180*/  LDL.LU R13, [R1+0x504] ;  /* 0x00050400010d7983 */ /* 0x002f280000300800 */
[----:B--2---:R-:W2:Y:S04]  /*37190*/  LDL.LU R14, [R1+0x508] ;  /* 0x00050800010e7983 */ /* 0x004ea80000300800 */
[----:B------:R-:W2:Y:S04]  /*371a0*/  LDL.LU R15, [R1+0x50c] ;  /* 0x00050c00010f7983 */ /* 0x000ea80000300800 */
[----:B------:R-:W2:Y:S04]  /*371b0*/  LDL.LU.64 R24, [R1+0x4b0] ;  /* 0x0004b00001187983 */ /* 0x000ea80000300a00 */
[----:B------:R-:W2:Y:S04]  /*371c0*/  LDL.LU.64 R26, [R1+0x4b8] ;  /* 0x0004b800011a7983 */ /* 0x000ea80000300a00 */
[----:B--2---:R-:W-:Y:S04]  /*371d0*/  STL.64 [R1+0x37f0], R26 ;  /* 0x0037f01a01007387 */ /* 0x004fe80000100a00 */
[----:B------:R0:W-:Y:S04]  /*371e0*/  STL.64 [R1+0x37e8], R24 ;  /* 0x0037e81801007387 */ /* 0x0001e80000100a00 */
[----:B0-----:R-:W2:Y:S04]  /*371f0*/  LDL.LU.64 R24, [R1+0x530] ;  /* 0x0005300001187983 */ /* 0x001ea80000300a00 */
[----:B------:R-:W2:Y:S04]  /*37200*/  LDL.LU.64 R26, [R1+0x538] ;  /* 0x00053800011a7983 */ /* 0x000ea80000300a00 */
[----:B--2---:R-:W-:Y:S04]  /*37210*/  STL.64 [R1+0x3808], R26 ;  /* 0x0038081a01007387 */ /* 0x004fe80000100a00 */
[----:B------:R0:W-:Y:S04]  /*37220*/  STL.64 [R1+0x3800], R24 ;  /* 0x0038001801007387 */ /* 0x0001e80000100a00 */
[----:B0-----:R-:W2:Y:S04]  /*37230*/  LDL.LU.64 R24, [R1+0x8b0] ;  /* 0x0008b00001187983 */ /* 0x001ea80000300a00 */
[----:B------:R-:W2:Y:S01]  /*37240*/  LDL.LU.64 R26, [R1+0x8b8] ;  /* 0x0008b800011a7983 */ /* 0x000ea20000300a00 */
[----:B---3--:R-:W-:-:S02]  /*37250*/  IMAD.MOV.U32 R8, RZ, RZ, R21 ;  /* 0x000000ffff087224 */ /* 0x008fc400078e0015 */
[----:B------:R-:W-:Y:S01]  /*37260*/  IMAD.MOV.U32 R9, RZ, RZ, R20 ;  /* 0x000000ffff097224 */ /* 0x000fe200078e0014 */
[----:B--2---:R-:W-:Y:S04]  /*37270*/  STL.64 [R1+0x3820], R26 ;  /* 0x0038201a01007387 */ /* 0x004fe80000100a00 */
[----:B------:R0:W-:Y:S04]  /*37280*/  STL.64 [R1+0x3818], R24 ;  /* 0x0038181801007387 */ /* 0x0001e80000100a00 */
[----:B0-----:R-:W2:Y:S04]  /*37290*/  LDL.LU.64 R24, [R1+0x8c0] ;  /* 0x0008c00001187983 */ /* 0x001ea80000300a00 */
[----:B------:R-:W2:Y:S04]  /*372a0*/  LDL.LU.64 R26, [R1+0x8c8] ;  /* 0x0008c800011a7983 */ /* 0x000ea80000300a00 */
[----:B------:R-:W3:Y:S04]  /*372b0*/  LDL.LU.64 R4, [R1+0x2b0] ;  /* 0x0002b00001047983 */ /* 0x000ee80000300a00 */
[----:B------:R-:W3:Y:S04]  /*372c0*/  LDL.LU.64 R6, [R1+0x2b8] ;  /* 0x0002b80001067983 */ /* 0x000ee80000300a00 */
[----:B------:R-:W3:Y:S04]  /*372d0*/  LDL.LU.64 R20, [R1+0x40] ;  /* 0x0000400001147983 */ /* 0x000ee80000300a00 */
[----:B------:R-:W3:Y:S04]  /*372e0*/  LDL.LU.64 R22, [R1+0x48] ;  /* 0x0000480001167983 */ /* 0x000ee80000300a00 */
[----:B------:R-:W-:Y:S04]  /*372f0*/  STL.64 [R1+0x3780], R14 ;  /* 0x0037800e01007387 */ /* 0x000fe80000100a00 */
[----:B----4-:R0:W-:Y:S04]  /*37300*/  STL.64 [R1+0x3778], R12 ;  /* 0x0037780c01007387 */ /* 0x0101e80000100a00 */
[----:B0-----:R-:W4:Y:S04]  /*37310*/  LDL.LU R12, [R1+0x510] ;  /* 0x00051000010c7983 */ /* 0x001f280000300800 */
[----:B------:R-:W4:Y:S04]  /*37320*/  LDL.LU R13, [R1+0x514] ;  /* 0x00051400010d7983 */ /* 0x000f280000300800 */
[----:B------:R-:W3:Y:S04]  /*37330*/  LDL.LU R14, [R1+0x518] ;  /* 0x00051800010e7983 */ /* 0x000ee80000300800 */
[----:B------:R-:W3:Y:S01]  /*37340*/  LDL.LU R15, [R1+0x51c] ;  /* 0x00051c00010f7983 */ /* 0x000ee20000300800 */
[C---:B--2---:R-:W-:Y:S03]  /*37350*/  HMMA.16816.F32 R8, R16.reuse, R8, R24 ;  /* 0x000000081008723c */ /* 0x044fe60000001818 */
[----:B---3--:R-:W-:Y:S04]  /*37360*/  STL.64 [R1+0x3798], R14 ;  /* 0x0037980e01007387 */ /* 0x008fe80000100a00 */
[----:B----4-:R0:W-:Y:S04]  /*37370*/  STL.64 [R1+0x3790], R12 ;  /* 0x0037900c01007387 */ /* 0x0101e80000100a00 */
[----:B0-----:R-:W2:Y:S04]  /*37380*/  LDL.LU R12, [R1+0x520] ;  /* 0x00052000010c7983 */ /* 0x001ea80000300800 */
[----:B------:R-:W2:Y:S04]  /*37390*/  LDL.LU R13, [R1+0x524] ;  /* 0x00052400010d7983 */ /* 0x000ea80000300800 */
[----:B------:R-:W2:Y:S04]  /*373a0*/  LDL.LU R14, [R1+0x528] ;  /* 0x00052800010e7983 */ /* 0x000ea80000300800 */
[----:B------:R-:W2:Y:S04]  /*373b0*/  LDL.LU R15, [R1+0x52c] ;  /* 0x00052c00010f7983 */ /* 0x000ea80000300800 */
[----:B------:R-:W3:Y:S04]  /*373c0*/  LDL.LU.64 R26, [R1+0x3820] ;  /* 0x00382000011a7983 */ /* 0x000ee80000300a00 */
[----:B------:R-:W3:Y:S04]  /*373d0*/  LDL.LU.64 R24, [R1+0x3818] ;  /* 0x0038180001187983 */ /* 0x000ee80000300a00 */
[----:B------:R0:W-:Y:S04]  /*373e0*/  STL.64 [R1+0xaa0], R8 ;  /* 0x000aa00801007387 */ /* 0x0001e80000100a00 */
[----:B------:R3:W-:Y:S04]  /*373f0*/  STL.64 [R1+0xaa8], R10 ;  /* 0x000aa80a01007387 */ /* 0x0007e80000100a00 */
[----:B0-----:R-:W3:Y:S02]  /*37400*/  LDL.LU.64 R8, [R1+0x3810] ;  /* 0x0038100001087983 */ /* 0x001ee40000300a00 */
[----:B---3--:R-:W-:Y:S02]  /*37410*/  HMMA.16816.F32 R8, R16, R8, R24 ;  /* 0x000000081008723c */ /* 0x008fe40000001818 */
[----:B------:R-:W3:Y:S04]  /*37420*/  LDL.LU.64 R26, [R1+0x3808] ;  /* 0x00380800011a7983 */ /* 0x000ee80000300a00 */
[----:B------:R-:W3:-:S13]  /*37430*/  LDL.LU.64 R24, [R1+0x3800] ;  /* 0x0038000001187983 */ /* 0x000eda0000300a00 */
        /* <DEDUP_REMOVED lines=10> */
[----:B------:R-:W3:-:S15]  /*374e0*/  LDL.LU.64 R24, [R1+0x37d8] ;  /* 0x0037d80001187983 */ /* 0x000ede0000300a00 */
[----:B------:R-:W-:Y:S02]  /*374f0*/  NOP ;  /* 0x0000000000007918 */ /* 0x000fe40000000000 */
[----:B------:R0:W-:Y:S04]  /*37500*/  STL.64 [R1+0xa70], R8 ;  /* 0x000a700801007387 */ /* 0x0001e80000100a00 */
[----:B------:R1:W-:Y:S01]  /*37510*/  STL [R1+0xa78], R10 ;  /* 0x000a780a01007387 */ /* 0x0003e20000100800 */
[----:B0-----:R-:W-:-:S03]  /*37520*/  IMAD.MOV.U32 R9, RZ, RZ, R11 ;  /* 0x000000ffff097224 */ /* 0x001fc600078e000b */
[----:B-1----:R-:W4:Y:S04]  /*37530*/  LDL.LU.64 R10, [R1+0x37d0] ;  /* 0x0037d000010a7983 */ /* 0x002f280000300a00 */
[----:B------:R-:W-:Y:S01]  /*37540*/  STL [R1+0x2f18], R9 ;  /* 0x002f180901007387 */ /* 0x000fe20000100800 */
[----:B---3--:R-:W-:Y:S03]  /*37550*/  HMMA.16816.F32 R24, R16, R24, R4 ;  /* 0x000000181018723c */ /* 0x008fe60000001804 */
[----:B------:R-:W3:-:S15]  /*37560*/  LDL.LU.64 R6, [R1+0x37c8] ;  /* 0x0037c80001067983 */ /* 0x000ede0000300a00 */
[----:B------:R-:W-:Y:S01]  /*37570*/  NOP ;  /* 0x0000000000007918 */ /* 0x000fe20000000000 */
[----:B------:R-:W-:Y:S04]  /*37580*/  STL.64 [R1+0xa60], R24 ;  /* 0x000a601801007387 */ /* 0x000fe80000100a00 */
[----:B------:R0:W-:Y:S04]  /*37590*/  STL.64 [R1+0xa68], R26 ;  /* 0x000a681a01007387 */ /* 0x0001e80000100a00 */
[----:B0-----:R-:W2:Y:S04]  /*375a0*/  LDL.LU.64 R26, [R1+0x37c0] ;  /* 0x0037c000011a7983 */ /* 0x001ea80000300a00 */
[----:B------:R-:W2:Y:S02]  /*375b0*/  LDL.LU.64 R24, [R1+0x37b8] ;  /* 0x0037b80001187983 */ /* 0x000ea40000300a00 */
[----:B--2---:R-:W-:Y:S02]  /*375c0*/  HMMA.16816.F32 R16, R16, R24, R20 ;  /* 0x000000181010723c */ /* 0x004fe40000001814 */
[----:B------:R-:W2:Y:S04]  /*375d0*/  LDL.LU.64 R22, [R1+0x37b0] ;  /* 0x0037b00001167983 */ /* 0x000ea80000300a00 */
[----:B------:R-:W2:Y:S01]  /*375e0*/  LDL.LU.64 R20, [R1+0x37a8] ;  /* 0x0037a80001147983 */ /* 0x000ea20000300a00 */
[----:B---3--:R-:W-:-:S12]  /*375f0*/  IMAD.MOV.U32 R8, RZ, RZ, R7 ;  /* 0x000000ffff087224 */ /* 0x008fd800078e0007 */
[----:B------:R0:W-:Y:S04]  /*37600*/  STL.64 [R1+0x8e0], R16 ;  /* 0x0008e01001007387 */ /* 0x0001e80000100a00 */
[----:B------:R4:W-:Y:S04]  /*37610*/  STL.64 [R1+0x8e8], R18 ;  /* 0x0008e81201007387 */ /* 0x0009e80000100a00 */
[----:B0-----:R-:W3:Y:S04]  /*37620*/  LDL.LU R16, [R1+0x4d0] ;  /* 0x0004d00001107983 */ /* 0x001ee80000300800 */
[----:B------:R-:W3:Y:S01]  /*37630*/  LDL.LU R17, [R1+0x4d4] ;  /* 0x0004d40001117983 */ /* 0x000ee20000300800 */
[----:B----4-:R-:W-:-:S02]  /*37640*/  IMAD.MOV.U32 R18, RZ, RZ, R10 ;  /* 0x000000ffff127224 */ /* 0x010fc400078e000a */
[----:B------:R-:W-:Y:S01]  /*37650*/  IMAD.MOV.U32 R19, RZ, RZ, R11 ;  /* 0x000000ffff137224 */ /* 0x000fe200078e000b */
[----:B------:R-:W4:Y:S04]  /*37660*/  LDL.LU R10, [R1+0x37a4] ;  /* 0x0037a400010a7983 */ /* 0x000f280000300800 */
[----:B------:R-:W4:Y:S04]  /*37670*/  LDL.LU R11, [R1+0x37a0] ;  /* 0x0037a000010b7983 */ /* 0x000f280000300800 */
[----:B------:R-:W-:Y:S01]  /*37680*/  STL.64 [R1+0x36c0], R26 ;  /* 0x0036c01a01007387 */ /* 0x000fe20000100a00 */
[----:B--2---:R-:W-:-:S15]  /*37690*/  HMMA.16816.F32 R12, R20, R6, R12 ;  /* 0x00000006140c723c */ /* 0x004fde000000180c */
[----:B------:R-:W-:-:S04]  /*376a0*/  NOP ;  /* 0x0000000000007918 */ /* 0x000fc80000000000 */
[----:B------:R-:W-:Y:S04]  /*376b0*/  STL.64 [R1+0x8c0], R12 ;  /* 0x0008c00c01007387 */ /* 0x000fe80000100a00 */
[----:B------:R0:W-:Y:S04]  /*376c0*/  STL.64 [R1+0x8c8], R14 ;  /* 0x0008c80e01007387 */ /* 0x0001e80000100a00 */
[----:B0-----:R-:W2:Y:S04]  /*376d0*/  LDL.LU.64 R14, [R1+0x3798] ;  /* 0x00379800010e7983 */ /* 0x001ea80000300a00 */
[----:B------:R-:W2:Y:S04]  /*376e0*/  LDL.LU.64 R12, [R1+0x3790] ;  /* 0x00379000010c7983 */ /* 0x000ea80000300a00 */
[----:B------:R-:W2:Y:S02]  /*376f0*/  LDL.LU.64 R6, [R1+0x3788] ;  /* 0x0037880001067983 */ /* 0x000ea40000300a00 */
[----:B--2---:R-:W-:Y:S02]  /*37700*/  HMMA.16816.F32 R4, R20, R6, R12 ;  /* 0x000000061404723c */ /* 0x004fe4000000180c */
[----:B------:R-:W2:Y:S04]  /*37710*/  LDL.LU.64 R14, [R1+0x3780] ;  /* 0x00378000010e7983 */ /* 0x000ea80000300a00 */
[----:B------:R-:W2:-:S13]  /*37720*/  LDL.LU.64 R12, [R1+0x3778] ;  /* 0x00377800010c7983 */ /* 0x000e9a0000300a00 */
[----:B------:R-:W-:Y:S04]  /*37730*/  STL.64 [R1+0x8b0], R4 ;  /* 0x0008b00401007387 */ /* 0x000fe80000100a00 */
        /* <DEDUP_REMOVED lines=8> */
[----:B------:R-:W2:Y:S01]  /*377c0*/  LDL.LU.64 R4, [R1+0x3758] ;  /* 0x0037580001047983 */ /* 0x000ea20000300a00 */
[----:B------:R-:W-:-:S02]  /*377d0*/  IMAD.MOV.U32 R24, RZ, RZ, R29 ;  /* 0x000000ffff187224 */ /* 0x000fc400078e001d */
[----:B------:R-:W-:Y:S02]  /*377e0*/  IMAD.MOV.U32 R25, RZ, RZ, R3 ;  /* 0x000000ffff197224 */ /* 0x000fe400078e0003 */
[----:B------:R-:W-:Y:S02]  /*377f0*/  IMAD.MOV.U32 R26, RZ, RZ, R2 ;  /* 0x000000ffff1a7224 */ /* 0x000fe400078e0002 */
[----:B------:R-:W-:-:S07]  /*37800*/  IMAD.MOV.U32 R27, RZ, RZ, R0 ;  /* 0x000000ffff1b7224 */ /* 0x000fce00078e0000 */
[----:B----4-:R-:W-:-:S15]  /*37810*/  HMMA.16816.F32 R24, R20, R10, R24 ;  /* 0x0000000a1418723c */ /* 0x010fde0000001818 */
[----:B------:R-:W-:-:S04]  /*37820*/  NOP ;  /* 0x0000000000007918 */ /* 0x000fc80000000000 */
[----:B------:R-:W-:Y:S02]  /*37830*/  IMAD.MOV.U32 R0, RZ, RZ, R27 ;  /* 0x000000ffff007224 */ /* 0x000fe400078e001b */
[----:B------:R-:W-:Y:S01]  /*37840*/  IMAD.MOV.U32 R2, RZ, RZ, R26 ;  /* 0x000000ffff027224 */ /* 0x000fe200078e001a */
[----:B--2---:R-:W-:-:S15]  /*37850*/  HMMA.16816.F32 R4, R20, R14, R4 ;  /* 0x0000000e1404723c */ /* 0x004fde0000001804 */
[----:B------:R-:W-:-:S04]  /*37860*/  NOP ;  /* 0x0000000000007918 */ /* 0x000fc80000000000 */
[----:B------:R-:W-:Y:S04]  /*37870*/  STL.64 [R1+0x520], R4 ;  /* 0x0005200401007387 */ /* 0x000fe80000100a00 */
[----:B------:R0:W-:Y:S04]  /*37880*/  STL.64 [R1+0x528], R6 ;  /* 0x0005280601007387 */ /* 0x0001e80000100a00 */
[----:B0-----:R-:W3:Y:S04]  /*37890*/  LDL.LU.64 R6, [R1+0x3750] ;  /* 0x0037500001067983 */ /* 0x001ee80000300a00 */
[----:B------:R-:W-:Y:S04]  /*378a0*/  STL.64 [R1+0x3718], R14 ;  /* 0x0037180e01007387 */ /* 0x000fe80000100a00 */
[----:B------:R-:W-:Y:S04]  /*378b0*/  STL.64 [R1+0x36e8], R10 ;  /* 0x0036e80a01007387 */ /* 0x000fe80000100a00 */
[----:B------:R3:W-:Y:S04]  /*378c0*/  STL [R1+0x36e4], R8 ;  /* 0x0036e40801007387 */ /* 0x0007e80000100800 */
[----:B------:R-:W-:Y:S04]  /*378d0*/  STL [R1+0x2e94], R0 ;  /* 0x002e940001007387 */ /* 0x000fe80000100800 */
[----:B------:R-:W-:Y:S04]  /*378e0*/  STL [R1+0x2e90], R2 ;  /* 0x002e900201007387 */ /* 0x000fe80000100800 */
[----:B------:R-:W2:Y:S01]  /*378f0*/  LDL.64 R26, [R1+0x108] ;  /* 0x00010800011a7983 */ /* 0x000ea20000100a00 */
[----:B------:R-:W-:-:S02]  /*37900*/  IMAD.MOV.U32 R3, RZ, RZ, R25 ;  /* 0x000000ffff037224 */ /* 0x000fc400078e0019 */
[----:B------:R-:W-:Y:S01]  /*37910*/  IMAD.MOV.U32 R29, RZ, RZ, R24 ;  /* 0x000000ffff1d7224 */ /* 0x000fe200078e0018 */
[----:B---3--:R-:W-:Y:S01]  /*37920*/  HMMA.16816.F32 R8, R20, R6, R16 ;  /* 0x000000061408723c */ /* 0x008fe20000001810 */
[----:B--2---:R-:W-:Y:S04]  /*37930*/  STL.64 [R1+0x36f0], R26 ;  /* 0x0036f01a01007387 */ /* 0x004fe80000100a00 */
[----:B------:R-:W-:Y:S04]  /*37940*/  STL [R1+0x2e8c], R3 ;  /* 0x002e8c0301007387 */ /* 0x000fe80000100800 */
[----:B------:R-:W-:Y:S04]  /*37950*/  STL [R1+0x2e88], R29 ;  /* 0x002e881d01007387 */ /* 0x000fe80000100800 */
[----:B------:R-:W2:Y:S06]  /*37960*/  LDL.LU R12, [R1+0x840] ;  /* 0x00084000010c7983 */ /* 0x000eac0000300800 */
[----:B------:R-:W-:Y:S04]  /*37970*/  STL.64 [R1+0x500], R8 ;  /* 0x0005000801007387 */ /* 0x000fe80000100a00 */
[----:B------:R-:W-:Y:S04]  /*37980*/  STL.64 [R1+0x508], R10 ;  /* 0x0005080a01007387 */ /* 0x000fe80000100a00 */
[----:B------:R-:W2:Y:S04]  /*37990*/  LDL.LU R13, [R1+0x844] ;  /* 0x00084400010d7983 */ /* 0x000ea80000300800 */
[----:B------:R-:W3:Y:S04]  /*379a0*/  LDL.LU R14, [R1+0x848] ;  /* 0x00084800010e7983 */ /* 0x000ee80000300800 */
[----:B------:R-:W3:Y:S04]  /*379b0*/  LDL.LU R15, [R1+0x84c] ;  /* 0x00084c00010f7983 */ /* 0x000ee80000300800 */
[----:B---3--:R0:W-:Y:S04]  /*379c0*/  STL.64 [R1+0x3728], R14 ;  /* 0x0037280e01007387 */ /* 0x0081e80000100a00 */
[----:B--2---:R-:W-:Y:S04]  /*379d0*/  STL.64 [R1+0x3720], R12 ;  /* 0x0037200c01007387 */ /* 0x004fe80000100a00 */
[----:B0-----:R-:W2:Y:S04]  /*379e0*/  LDL.64 R14, [R1+0x158] ;  /* 0x00015800010e7983 */ /* 0x001ea80000100a00 */
[----:B--2---:R0:W-:Y:S04]  /*379f0*/  STL.64 [R1+0x3738], R14 ;  /* 0x0037380e01007387 */ /* 0x0041e80000100a00 */
[----:B0-----:R-:W2:Y:S04]  /*37a00*/  LDL R14, [R1+0x38] ;  /* 0x00003800010e7983 */ /* 0x001ea80000100800 */
[----:B------:R-:W2:Y:S04]  /*37a10*/  LDL R15, [R1+0x3c] ;  /* 0x00003c00010f7983 */ /* 0x000ea80000100800 */
[----:B------:R-:W3:Y:S04]  /*37a20*/  LDL.LU R24, [R1+0x820] ;  /* 0x0008200001187983 */ /* 0x000ee80000300800 */
[----:B------:R-:W3:Y:S04]  /*37a30*/  LDL.LU R25, [R1+0x824] ;  /* 0x0008240001197983 */ /* 0x000ee80000300800 */
[----:B------:R-:W4:Y:S04]  /*37a40*/  LDL.LU R26, [R1+0x828] ;  /* 0x00082800011a7983 */ /* 0x000f280000300800 */
[----:B------:R-:W4:Y:S04]  /*37a50*/  LDL.LU R27, [R1+0x82c] ;  /* 0x00082c00011b7983 */ /* 0x000f280000300800 */
[----:B----4-:R0:W-:Y:S04]  /*37a60*/  STL.64 [R1+0x3700], R26 ;  /* 0x0037001a01007387 */ /* 0x0101e80000100a00 */
[----:B---3--:R-:W-:Y:S04]  /*37a70*/  STL.64 [R1+0x36f8], R24 ;  /* 0x0036f81801007387 */ /* 0x008fe80000100a00 */
[----:B0-----:R-:W3:Y:S04]  /*37a80*/  LDL.64 R26, [R1+0x138] ;  /* 0x00013800011a7983 */ /* 0x001ee80000100a00 */
[----:B---3--:R0:W-:Y:S04]  /*37a90*/  STL.64 [R1+0x3710], R26 ;  /* 0x0037101a01007387 */ /* 0x0081e80000100a00 */
[----:B0-----:R-:W3:Y:S04]  /*37aa0*/  LDL.64 R26, [R1+0x148] ;  /* 0x00014800011a7983 */ /* 0x001ee80000100a00 */
[----:B---3--:R0:W-:Y:S04]  /*37ab0*/  STL.64 [R1+0x3730], R26 ;  /* 0x0037301a01007387 */ /* 0x0081e80000100a00 */
[----:B------:R-:W3:Y:S04]  /*37ac0*/  LDL.LU R24, [R1+0x850] ;  /* 0x0008500001187983 */ /* 0x000ee80000300800 */
[----:B------:R-:W3:Y:S04]  /*37ad0*/  LDL.LU R25, [R1+0x854] ;  /* 0x0008540001197983 */ /* 0x000ee80000300800 */
[----:B0-----:R-:W4:Y:S04]  /*37ae0*/  LDL.LU R26, [R1+0x858] ;  /* 0x00085800011a7983 */ /* 0x001f280000300800 */
[----:B------:R-:W4:Y:S01]  /*37af0*/  LDL.LU R27, [R1+0x85c] ;  /* 0x00085c00011b7983 */ /* 0x000f220000300800 */
[----:B------:R-:W0:Y:S02]  /*37b00*/  S2R R5, SR_TID.X ;  /* 0x0000000000057919 */ /* 0x000e240000002100 */
[C---:B0-----:R-:W-:Y:S01]  /*37b10*/  LOP3.LUT R28, R5.reuse, 0x7, RZ, 0xc0, !PT ;  /* 0x00000007051c7812 */ /* 0x041fe200078ec0ff */
[----:B------:R-:W-:-:S02]  /*37b20*/  IMAD.SHL.U32 R4, R5, 0x80, RZ ;  /* 0x0000008005047824 */ /* 0x000fc400078e00ff */
[----:B------:R-:W-:Y:S02]  /*37b30*/  IMAD.SHL.U32 R5, R5, 0x2, RZ ;  /* 0x0000000205057824 */ /* 0x000fe400078e00ff */
[----:B------:R-:W-:Y:S01]  /*37b40*/  IMAD R28, R28, 0x110, RZ ;  /* 0x000001101c1c7824 */ /* 0x000fe200078e02ff */
[----:B----4-:R-:W-:Y:S04]  /*37b50*/  STL.64 [R1+0x3748], R26 ;  /* 0x0037481a01007387 */ /* 0x010fe80000100a00 */
[----:B---3--:R0:W-:Y:S04]  /*37b60*/  STL.64 [R1+0x3740], R24 ;  /* 0x0037401801007387 */ /* 0x0081e80000100a00 */
[----:B0-----:R-:W2:Y:S04]  /*37b70*/  LDL.LU R24, [R1+0x860] ;  /* 0x0008600001187983 */ /* 0x001ea80000300800 */
[----:B------:R-:W2:Y:S04]  /*37b80*/  LDL.LU R25, [R1+0x864] ;  /* 0x0008640001197983 */ /* 0x000ea80000300800 */
[----:B------:R-:W2:Y:S04]  /*37b90*/  LDL.LU R26, [R1+0x868] ;  /* 0x00086800011a7983 */ /* 0x000ea80000300800 */
[----:B------:R-:W2:Y:S04]  /*37ba0*/  LDL.LU R27, [R1+0x86c] ;  /* 0x00086c00011b7983 */ /* 0x000ea80000300800 */
[----:B------:R-:W3:Y:S01]  /*37bb0*/  LDL.64 R10, [R1+0x128] ;  /* 0x00012800010a7983 */ /* 0x000ee20000100a00 */
[----:B------:R-:W-:-:S04]  /*37bc0*/  LOP3.LUT R5, R28, 0x10, R5, 0x78, !PT ;  /* 0x000000101c057812 */ /* 0x000fc800078e7805 */
[----:B------:R-:W-:-:S04]  /*37bd0*/  LOP3.LUT R5, R5, 0x800, R4, 0xf8, !PT ;  /* 0x0000080005057812 */ /* 0x000fc800078ef804 */
[----:B------:R-:W-:-:S05]  /*37be0*/  LOP3.LUT R5, R5, 0x20, RZ, 0x3c, !PT ;  /* 0x0000002005057812 */ /* 0x000fca00078e3cff */
[----:B------:R-:W0:Y:S01]  /*37bf0*/  LDSM.16.MT88.4 R16, [R5+UR5+0x9000] ;  /* 0x009000050510783b */ /* 0x000e220008004200 */
[C---:B--2---:R-:W-:Y:S03]  /*37c00*/  HMMA.16816.F32 R12, R20.reuse, R14, R24 ;  /* 0x0000000e140c723c */ /* 0x044fe60000001818 */
[----:B---3--:R1:W-:Y:S04]  /*37c10*/  STL.64 [R1+0x3708], R10 ;  /* 0x0037080a01007387 */ /* 0x0083e80000100a00 */
[----:B------:R-:W2:Y:S04]  /*37c20*/  LDL.LU R8, [R1+0x830] ;  /* 0x0008300001087983 */ /* 0x000ea80000300800 */
[----:B------:R-:W2:Y:S04]  /*37c30*/  LDL.LU R9, [R1+0x834] ;  /* 0x0008340001097983 */ /* 0x000ea80000300800 */
[----:B-1----:R-:W2:Y:S04]  /*37c40*/  LDL.LU R10, [R1+0x838] ;  /* 0x00083800010a7983 */ /* 0x002ea80000300800 */
[----:B------:R-:W2:Y:S04]  /*37c50*/  LDL.LU R11, [R1+0x83c] ;  /* 0x00083c00010b7983 */ /* 0x000ea80000300800 */
[----:B------:R-:W-:Y:S04]  /*37c60*/  STL [R1+0x3634], R6 ;  /* 0x0036340601007387 */ /* 0x000fe80000100800 */
[----:B------:R-:W-:Y:S04]  /*37c70*/  STL [R1+0x3630], R7 ;  /* 0x0036300701007387 */ /* 0x000fe80000100800 */
[----:B------:R1:W-:Y:S04]  /*37c80*/  STL [R1+0x3638], R5 ;  /* 0x0036380501007387 */ /* 0x0003e80000100800 */
[----:B------:R-:W3:Y:S04]  /*37c90*/  LDL.LU R4, [R1+0x810] ;  /* 0x0008100001047983 */ /* 0x000ee80000300800 */
[----:B-1----:R-:W3:Y:S04]  /*37ca0*/  LDL.LU R5, [R1+0x814] ;  /* 0x0008140001057983 */ /* 0x002ee80000300800 */
[----:B------:R-:W3:Y:S04]  /*37cb0*/  LDL.LU R6, [R1+0x818] ;  /* 0x0008180001067983 */ /* 0x000ee80000300800 */
[----:B------:R-:W3:Y:S04]  /*37cc0*/  LDL.LU R7, [R1+0x81c] ;  /* 0x00081c0001077983 */ /* 0x000ee80000300800 */
[----:B0-----:R0:W-:Y:S04]  /*37cd0*/  STL.64 [R1+0x3570], R18 ;  /* 0x0035701201007387 */ /* 0x0011e80000100a00 */
[----:B------:R-:W-:Y:S04]  /*37ce0*/  STL.64 [R1+0x3568], R16 ;  /* 0x0035681001007387 */ /* 0x000fe80000100a00 */
[----:B0-----:R-:W4:Y:S04]  /*37cf0*/  LDL.64 R18, [R1+0xe8] ;  /* 0x0000e80001127983 */ /* 0x001f280000100a00 */
[----:B------:R-:W2:Y:S04]  /*37d00*/  LDL.LU.64 R26, [R1+0x3748] ;  /* 0x00374800011a7983 */ /* 0x000ea80000300a00 */
[----:B------:R-:W2:Y:S04]  /*37d10*/  LDL.LU.64 R24, [R1+0x3740] ;  /* 0x0037400001187983 */ /* 0x000ea80000300a00 */
[----:B------:R-:W-:Y:S04]  /*37d20*/  STL.64 [R1+0xa50], R12 ;  /* 0x000a500c01007387 */ /* 0x000fe80000100a00 */
[----:B------:R0:W-:Y:S04]  /*37d30*/  STL.64 [R1+0xa58], R14 ;  /* 0x000a580e01007387 */ /* 0x0001e80000100a00 */
[----:B0-----:R-:W2:Y:S02]  /*37d40*/  LDL.LU.64 R14, [R1+0x3738] ;  /* 0x00373800010e7983 */ /* 0x001ea40000300a00 */
        /* <DEDUP_REMOVED lines=8> */
[----:B------:R-:W2:Y:S02]  /*37dd0*/  LDL.LU.64 R12, [R1+0x3720] ;  /* 0x00372000010c7983 */ /* 0x000ea40000300a00 */
[----:B--2---:R-:W-:-:S15]  /*37de0*/  HMMA.16816.F32 R12, R20, R26, R12 ;  /* 0x0000001a140c723c */ /* 0x004fde000000180c */
[----:B------:R-:W-:-:S04]  /*37df0*/  NOP ;  /* 0x0000000000007918 */ /* 0x000fc80000000000 */
[----:B------:R-:W-:Y:S04]  /*37e00*/  STL.64 [R1+0xa30], R12 ;  /* 0x000a300c01007387 */ /* 0x000fe80000100a00 */
[----:B------:R0:W-:Y:S04]  /*37e10*/  STL.64 [R1+0xa38], R14 ;  /* 0x000a380e01007387 */ /* 0x0001e80000100a00 */
[----:B0-----:R-:W2:Y:S01]  /*37e20*/  LDL.LU.64 R14, [R1+0x3718] ;  /* 0x00371800010e7983 */ /* 0x001ea20000300a00 */
[----:B------:R-:W-:Y:S02]  /*37e30*/  IMAD.MOV.U32 R13, RZ, RZ, R26 ;  /* 0x000000ffff0d7224 */ /* 0x000fe400078e001a */
[----:B------:R-:W-:-:S02]  /*37e40*/  IMAD.MOV.U32 R12, RZ, RZ, R27 ;  /* 0x000000ffff0c7224 */ /* 0x000fc400078e001b */
[----:B------:R-:W3:Y:S04]  /*37e50*/  LDL.LU.64 R26, [R1+0x3710] ;  /* 0x00371000011a7983 */ /* 0x000ee80000300a00 */
[----:B--2---:R0:W-:Y:S04]  /*37e60*/  STL.64 [R1+0x3658], R14 ;  /* 0x0036580e01007387 */ /* 0x0041e80000100a00 */
[----:B------:R1:W-:Y:S04]  /*37e70*/  STL.64 [R1+0x3650], R12 ;  /* 0x0036500c01007387 */ /* 0x0003e80000100a00 */
[----:B0-----:R-:W2:Y:S01]  /*37e80*/  LDL.64 R14, [R1+0x8] ;  /* 0x00000800010e7983 */ /* 0x001ea20000100a00 */
[----:B---3--:R-:W-:Y:S01]  /*37e90*/  HMMA.16816.F32 R8, R20, R26, R8 ;  /* 0x0000001a1408723c */ /* 0x008fe20000001808 */
[----:B------:R-:W-:-:S02]  /*37ea0*/  IMAD.MOV.U32 R17, RZ, RZ, R26 ;  /* 0x000000ffff117224 */ /* 0x000fc400078e001a */
[----:B------:R-:W-:Y:S01]  /*37eb0*/  IMAD.MOV.U32 R16, RZ, RZ, R27 ;  /* 0x000000ffff107224 */ /* 0x000fe200078e001b */
[----:B--2---:R0:W-:Y:S04]  /*37ec0*/  STL.64 [R1+0x36d8], R14 ;  /* 0x0036d80e01007387 */ /* 0x0041e80000100a00 */
[----:B-1----:R-:W2:Y:S04]  /*37ed0*/  LDL.LU R12, [R1+0x800] ;  /* 0x00080000010c7983 */ /* 0x002ea80000300800 */
[----:B------:R-:W2:Y:S04]  /*37ee0*/  LDL.LU R13, [R1+0x804] ;  /* 0x00080400010d7983 */ /* 0x000ea80000300800 */
[----:B0-----:R-:W2:Y:S04]  /*37ef0*/  LDL.LU R14, [R1+0x808] ;  /* 0x00080800010e7983 */ /* 0x001ea80000300800 */
[----:B------:R-:W2:Y:S04]  /*37f00*/  LDL.LU R15, [R1+0x80c] ;  /* 0x00080c00010f7983 */ /* 0x000ea80000300800 */
[----:B------:R-:W-:Y:S04]  /*37f10*/  STL.64 [R1+0xa20], R8 ;  /* 0x000a200801007387 */ /* 0x000fe80000100a00 */
[----:B------:R0:W-:Y:S04]  /*37f20*/  STL.64 [R1+0xa28], R10 ;  /* 0x000a280a01007387 */ /* 0x0001e80000100a00 */
[----:B0-----:R-:W3:Y:S04]  /*37f30*/  LDL.LU.64 R10, [R1+0x3708] ;  /* 0x00370800010a7983 */ /* 0x001ee80000300a00 */
[----:B------:R-:W3:Y:S04]  /*37f40*/  LDL.LU.64 R26, [R1+0x3700] ;  /* 0x00370000011a7983 */ /* 0x000ee80000300a00 */
[----:B------:R-:W3:Y:S04]  /*37f50*/  LDL.LU.64 R24, [R1+0x36f8] ;  /* 0x0036f80001187983 */ /* 0x000ee80000300a00 */
[----:B----4-:R0:W-:Y:S04]  /*37f60*/  STL.64 [R1+0x36d0], R18 ;  /* 0x0036d01201007387 */ /* 0x0101e80000100a00 */
[----:B------:R-:W-:Y:S04]  /*37f70*/  STL.64 [R1+0x36c8], R16 ;  /* 0x0036c81001007387 */ /* 0x000fe80000100a00 */
[----:B0-----:R-:W4:Y:S01]  /*37f80*/  LDL.64 R18, [R1+0x118] ;  /* 0x0001180001127983 */ /* 0x001f220000100a00 */
[----:B---3--:R-:W-:-:S15]  /*37f90*/  HMMA.16816.F32 R24, R20, R10, R24 ;  /* 0x0000000a1418723c */ /* 0x008fde0000001818 */
[----:B------:R-:W-:-:S04]  /*37fa0*/  NOP ;  /* 0x0000000000007918 */ /* 0x000fc80000000000 */
[----:B------:R-:W-:Y:S04]  /*37fb0*/  STL.64 [R1+0xa10], R24 ;  /* 0x000a101801007387 */ /* 0x000fe80000100a00 */
[----:B------:R0:W-:Y:S04]  /*37fc0*/  STL.64 [R1+0xa18], R26 ;  /* 0x000a181a01007387 */ /* 0x0001e80000100a00 */
[----:B0-----:R-:W2:Y:S01]  /*37fd0*/  LDL.LU.64 R26, [R1+0x36f0] ;  /* 0x0036f000011a7983 */ /* 0x001ea20000300a00 */
[----:B----4-:R-:W-:Y:S01]  /*37fe0*/  HMMA.16816.F32 R4, R20, R18, R4 ;  /* 0x000000121404723c */ /* 0x010fe20000001804 */
[----:B------:R-:W-:-:S02]  /*37ff0*/  IMAD.MOV.U32 R29, RZ, RZ, R10 ;  /* 0x000000ffff1d7224 */ /* 0x000fc400078e000a */
[----:B------:R-:W-:Y:S02]  /*38000*/  IMAD.MOV.U32 R28, RZ, RZ, R11 ;  /* 0x000000ffff1c7224 */ /* 0x000fe400078e000b */
[----:B------:R-:W3:Y:S04]  /*38010*/  LDL.LU.64 R10, [R1+0x36e8] ;  /* 0x0036e800010a7983 */ /* 0x000ee80000300a00 */
[----:B------:R-:W4:Y:S10]  /*38020*/  LDL.LU R8, [R1+0x36e4] ;  /* 0x0036e40001087983 */ /* 0x000f340000300800 */
[----:B------:R-:W-:Y:S04]  /*38030*/  STL.64 [R1+0xa00], R4 ;  /* 0x000a000401007387 */ /* 0x000fe80000100a00 */
[----:B------:R0:W-:Y:S02]  /*38040*/  STL.64 [R1+0xa08], R6 ;  /* 0x000a080601007387 */ /* 0x0001e40000100a00 */
[----:B0-----:R-:W-:-:S02]  /*38050*/  IMAD.MOV.U32 R6, RZ, RZ, R18 ;  /* 0x000000ffff067224 */ /* 0x001fc400078e0012 */
[----:B------:R-:W-:Y:S01]  /*38060*/  IMAD.MOV.U32 R7, RZ, RZ, R19 ;  /* 0x000000ffff077224 */ /* 0x000fe200078e0013 */
[----:B--2---:R-:W-:Y:S01]  /*38070*/  HMMA.16816.F32 R12, R20, R26, R12 ;  /* 0x0000001a140c723c */ /* 0x004fe2000000180c */
[----:B------:R-:W-:-:S15]  /*38080*/  IMAD.MOV.U32 R5, RZ, RZ, R26 ;  /* 0x000000ffff057224 */ /* 0x000fde00078e001a */
[----:B------:R-:W-:-:S03]  /*38090*/  NOP ;  /* 0x0000000000007918 */ /* 0x000fc60000000000 */
[----:B------:R-:W-:Y:S04]  /*380a0*/  STL.64 [R1+0x860], R12 ;  /* 0x0008600c01007387 */ /* 0x000fe80000100a00 */
[----:B------:R-:W-:Y:S04]  /*380b0*/  STL.64 [R1+0x868], R14 ;  /* 0x0008680e01007387 */ /* 0x000fe80000100a00 */
[----:B------:R-:W-:Y:S04]  /*380c0*/  STL.64 [R1+0x3668], R6 ;  /* 0x0036680601007387 */ /* 0x000fe80000100a00 */
[----:B------:R0:W-:Y:S04]  /*380d0*/  STL [R1+0x3660], R5 ;  /* 0x0036600501007387 */ /* 0x0001e80000100800 */
[----:B------:R-:W2:Y:S04]  /*380e0*/  LDL.LU R4, [R1+0x290] ;  /* 0x0002900001047983 */ /* 0x000ea80000300800 */
[----:B0-----:R-:W2:Y:S04]  /*380f0*/  LDL.LU R5, [R1+0x294] ;  /* 0x0002940001057983 */ /* 0x001ea80000300800 */
[----:B------:R-:W2:Y:S04]  /*38100*/  LDL.LU R6, [R1+0x298] ;  /* 0x0002980001067983 */ /* 0x000ea80000300800 */
[----:B------:R-:W2:Y:S04]  /*38110*/  LDL.LU R7, [R1+0x29c] ;  /* 0x00029c0001077983 */ /* 0x000ea80000300800 */
[----:B------:R-:W3:Y:S04]  /*38120*/  LDL.LU R24, [R1+0x7e0] ;  /* 0x0007e00001187983 */ /* 0x000ee80000300800 */
[----:B------:R-:W3:Y:S01]  /*38130*/  LDL.LU R25, [R1+0x7e4] ;  /* 0x0007e40001197983 */ /* 0x000ee20000300800 */
[----:B------:R-:W-:-:S03]  /*38140*/  IMAD.MOV.U32 R9, RZ, RZ, R27 ;  /* 0x000000ffff097224 */ /* 0x000fc600078e001b */
[----:B------:R-:W3:Y:S04]  /*38150*/  LDL.LU R26, [R1+0x7e8] ;  /* 0x0007e800011a7983 */ /* 0x000ee80000300800 */
[----:B------:R-:W3:Y:S04]  /*38160*/  LDL.LU R27, [R1+0x7ec] ;  /* 0x0007ec00011b7983 */ /* 0x000ee80000300800 */
[----:B------:R-:W3:Y:S04]  /*38170*/  LDL.LU R12, [R1+0x7f0] ;  /* 0x0007f000010c7983 */ /* 0x000ee80000300800 */
[----:B------:R-:W3:Y:S04]  /*38180*/  LDL.LU R13, [R1+0x7f4] ;  /* 0x0007f400010d7983 */ /* 0x000ee80000300800 */
[----:B------:R-:W3:Y:S04]  /*38190*/  LDL.LU R14, [R1+0x7f8] ;  /* 0x0007f800010e7983 */ /* 0x000ee80000300800 */
[----:B------:R-:W3:Y:S04]  /*381a0*/  LDL.LU R15, [R1+0x7fc] ;  /* 0x0007fc00010f7983 */ /* 0x000ee80000300800 */
[----:B------:R-:W3:Y:S04]  /*381b0*/  LDL.64 R18, [R1+0xf8] ;  /* 0x0000f80001127983 */ /* 0x000ee80000100a00 */
[----:B--2---:R0:W-:Y:S04]  /*381c0*/  STL.64 [R1+0x3678], R6 ;  /* 0x0036780601007387 */ /* 0x0041e80000100a00 */
[----:B------:R-:W-:Y:S04]  /*381d0*/  STL.64 [R1+0x3670], R4 ;  /* 0x0036700401007387 */ /* 0x000fe80000100a00 */
[----:B0-----:R-:W2:Y:S04]  /*381e0*/  LDL R6, [R1+0x18] ;  /* 0x0000180001067983 */ /* 0x001ea80000100800 */
[----:B------:R-:W2:Y:S04]  /*381f0*/  LDL R7, [R1+0x1c] ;  /* 0x00001c0001077983 */ /* 0x000ea80000100800 */
[----:B--2---:R0:W-:Y:S04]  /*38200*/  STL.64 [R1+0x3690], R6 ;  /* 0x0036900601007387 */ /* 0x0041e80000100a00 */
[----:B0-----:R-:W2:Y:S01]  /*38210*/  LDL R6, [R1+0x28] ;  /* 0x0000280001067983 */ /* 0x001ea20000100800 */
[----:B----4-:R-:W-:-:S03]  /*38220*/  IMAD.MOV.U32 R7, RZ, RZ, R8 ;  /* 0x000000ffff077224 */ /* 0x010fc600078e0008 */
[----:B------:R-:W4:Y:S04]  /*38230*/  LDL.LU R8, [R1+0x36e0] ;  /* 0x0036e00001087983 */ /* 0x000f280000300800 */
[----:B--2---:R0:W-:Y:S04]  /*38240*/  STL.64 [R1+0x36b8], R6 ;  /* 0x0036b80601007387 */ /* 0x0041e80000100a00 */
[----:B------:R-:W2:Y:S04]  /*38250*/  LDL.LU R4, [R1+0x4c0] ;  /* 0x0004c00001047983 */ /* 0x000ea80000300800 */
[----:B------:R-:W2:Y:S04]  /*38260*/  LDL.LU R5, [R1+0x4c4] ;  /* 0x0004c40001057983 */ /* 0x000ea80000300800 */
[----:B0-----:R-:W2:Y:S04]  /*38270*/  LDL.LU R6, [R1+0x4c8] ;  /* 0x0004c80001067983 */ /* 0x001ea80000300800 */
[----:B------:R-:W2:Y:S04]  /*38280*/  LDL.LU R7, [R1+0x4cc] ;  /* 0x0004cc0001077983 */ /* 0x000ea80000300800 */
[----:B---3--:R-:W-:Y:S04]  /*38290*/  STL.64 [R1+0x3648], R10 ;  /* 0x0036480a01007387 */ /* 0x008fe80000100a00 */
[----:B----4-:R0:W-:Y:S04]  /*382a0*/  STL.64 [R1+0x3640], R8 ;  /* 0x0036400801007387 */ /* 0x0101e80000100a00 */
[----:B0-----:R-:W3:Y:S04]  /*382b0*/  LDL.LU R8, [R1+0x280] ;  /* 0x0002800001087983 */ /* 0x001ee80000300800 */
[----:B------:R-:W3:Y:S04]  /*382c0*/  LDL.LU R9, [R1+0x284] ;  /* 0x0002840001097983 */ /* 0x000ee80000300800 */
[----:B------:R-:W4:Y:S04]  /*382d0*/  LDL.LU R10, [R1+0x288] ;  /* 0x00028800010a7983 */ /* 0x000f280000300800 */
[----:B------:R-:W4:Y:S01]  /*382e0*/  LDL.LU R11, [R1+0x28c] ;  /* 0x00028c00010b7983 */ /* 0x000f220000300800 */
[----:B------:R-:W-:Y:S03]  /*382f0*/  HMMA.16816.F32 R12, R20, R18, R12 ;  /* 0x00000012140c723c */ /* 0x000fe6000000180c */
[----:B----4-:R-:W-:Y:S04]  /*38300*/  STL.64 [R1+0x3688], R10 ;  /* 0x0036880a01007387 */ /* 0x010fe80000100a00 */
[----:B---3--:R0:W-:Y:S04]  /*38310*/  STL.64 [R1+0x3680], R8 ;  /* 0x0036800801007387 */ /* 0x0081e80000100a00 */
[----:B0-----:R-:W3:Y:S04]  /*38320*/  LDL.LU R8, [R1+0x2a0] ;  /* 0x0002a00001087983 */ /* 0x001ee80000300800 */
[----:B------:R-:W3:Y:S04]  /*38330*/  LDL.LU R9, [R1+0x2a4] ;  /* 0x0002a40001097983 */ /* 0x000ee80000300800 */
[----:B------:R-:W4:Y:S04]  /*38340*/  LDL.LU R10, [R1+0x2a8] ;  /* 0x0002a800010a7983 */ /* 0x000f280000300800 */
[----:B------:R-:W4:Y:S01]  /*38350*/  LDL.LU R11, [R1+0x2ac] ;  /* 0x0002ac00010b7983 */ /* 0x000f220000300800 */
[----:B------:R-:W-:-:S03]  /*38360*/  IMAD.MOV.U32 R3, RZ, RZ, R19 ;  /* 0x000000ffff037224 */ /* 0x000fc600078e0013 */
[----:B----4-:R-:W-:Y:S04]  /*38370*/  STL.64 [R1+0x36a0], R10 ;  /* 0x0036a00a01007387 */ /* 0x010fe80000100a00 */
[----:B---3--:R0:W-:Y:S04]  /*38380*/  STL.64 [R1+0x3698], R8 ;  /* 0x0036980801007387 */ /* 0x0081e80000100a00 */
[----:B0-----:R-:W3:Y:S04]  /*38390*/  LDL.LU R8, [R1+0x2c0] ;  /* 0x0002c00001087983 */ /* 0x001ee80000300800 */
[----:B------:R-:W3:Y:S04]  /*383a0*/  LDL.LU R9, [R1+0x2c4] ;  /* 0x0002c40001097983 */ /* 0x000ee80000300800 */
[----:B------:R-:W3:Y:S04]  /*383b0*/  LDL.LU R10, [R1+0x2c8] ;  /* 0x0002c800010a7983 */ /* 0x000ee80000300800 */
[----:B------:R-:W3:Y:S04]  /*383c0*/  LDL.LU R11, [R1+0x2cc] ;  /* 0x0002cc00010b7983 */ /* 0x000ee80000300800 */
[----:B------:R0:W-:Y:S04]  /*383d0*/  STL.64 [R1+0x850], R12 ;  /* 0x0008500c01007387 */ /* 0x0001e80000100a00 */
[----:B------:R1:W-:Y:S01]  /*383e0*/  STL.64 [R1+0x858], R14 ;  /* 0x0008580e01007387 */ /* 0x0003e20000100a00 */
[----:B0-----:R-:W-:-:S03]  /*383f0*/  IMAD.MOV.U32 R12, RZ, RZ, R18 ;  /* 0x000000ffff0c7224 */ /* 0x001fc600078e0012 */
[----:B-1----:R-:W4:Y:S04]  /*38400*/  LDL.LU.64 R14, [R1+0x36d8] ;  /* 0x0036d800010e7983 */ /* 0x002f280000300a00 */
[----:B------:R-:W2:Y:S04]  /*38410*/  LDL.LU.64 R18, [R1+0x36d0] ;  /* 0x0036d00001127983 */ /* 0x000ea80000300a00 */
[----:B------:R-:W3:Y:S01]  /*38420*/  LDL.LU.64 R16, [R1+0x36c8] ;  /* 0x0036c80001107983 */ /* 0x000ee20000300a00 */
[----:B--2---:R-:W-:-:S15]  /*38430*/  HMMA.16816.F32 R24, R20, R18, R24 ;  /* 0x000000121418723c */ /* 0x004fde0000001818 */
[----:B------:R-:W-:-:S04]  /*38440*/  NOP ;  /* 0x0000000000007918 */ /* 0x000fc80000000000 */
[----:B------:R-:W-:Y:S04]  /*38450*/  STL.64 [R1+0x840], R24 ;  /* 0x0008401801007387 */ /* 0x000fe80000100a00 */
[----:B------:R0:W-:Y:S04]  /*38460*/  STL.64 [R1+0x848], R26 ;  /* 0x0008481a01007387 */ /* 0x0001e80000100a00 */
[----:B0-----:R-:W2:Y:S04]  /*38470*/  LDL.LU.64 R26, [R1+0x36c0] ;  /* 0x0036c000011a7983 */ /* 0x001ea80000300a00 */
[----:B------:R-:W-:Y:S01]  /*38480*/  STL.64 [R1+0x3578], R18 ;  /* 0x0035781201007387 */ /* 0x000fe20000100a00 */
[----:B--2---:R-:W-:Y:S03]  /*38490*/  HMMA.16816.F32 R20, R20, R26, R4 ;  /* 0x0000001a1414723c */ /* 0x004fe60000001804 */
[----:B------:R-:W3:Y:S04]  /*384a0*/  LDL.LU.64 R6, [R1+0x36b8] ;  /* 0x0036b80001067983 */ /* 0x000ee80000300a00 */
[----:B------:R-:W3:Y:S04]  /*384b0*/  LDL.LU.64 R26, [R1+0x36b0] ;  /* 0x0036b000011a7983 */ /* 0x000ee80000300a00 */
[----:B------:R-:W3:Y:S08]  /*384c0*/  LDL.LU.64 R24, [R1+0x36a8] ;  /* 0x0036a80001187983 */ /* 0x000ef00000300a00 */
[----:B------:R0:W-:Y:S04]  /*384d0*/  STL.64 [R1+0x4f0], R20 ;  /* 0x0004f01401007387 */ /* 0x0001e80000100a00 */
[----:B------:R1:W-:Y:S04]  /*384e0*/  STL.64 [R1+0x4f8], R22 ;  /* 0x0004f81601007387 */ /* 0x0003e80000100a00 */
[----:B0-----:R-:W2:Y:S04]  /*384f0*/  LDL.LU R20, [R1+0x270] ;  /* 0x0002700001147983 */ /* 0x001ea80000300800 */
[----:B------:R-:W2:Y:S04]  /*38500*/  LDL.LU R21, [R1+0x274] ;  /* 0x0002740001157983 */ /* 0x000ea80000300800 */
[----:B-1----:R-:W2:Y:S04]  /*38510*/  LDL.LU R22, [R1+0x278] ;  /* 0x0002780001167983 */ /* 0x002ea80000300800 */
[----:B------:R-:W2:Y:S01]  /*38520*/  LDL.LU R23, [R1+0x27c] ;  /* 0x00027c0001177983 */ /* 0x000ea20000300800 */
[----:B---3--:R-:W-:Y:S03]  /*38530*/  HMMA.16816.F32 R4, R24, R6, R8 ;  /* 0x000000061804723c */ /* 0x008fe60000001808 */
[----:B------:R-:W3:Y:S04]  /*38540*/  LDL.LU.64 R10, [R1+0x36a0] ;  /* 0x0036a000010a7983 */ /* 0x000ee80000300a00 */
[----:B------:R-:W3:-:S12]  /*38550*/  LDL.LU.64 R8, [R1+0x3698] ;  /* 0x0036980001087983 */ /* 0x000ed80000300a00 */
[----:B------:R-:W-:Y:S04]  /*38560*/  STL.64 [R1+0x2c0], R4 ;  /* 0x0002c00401007387 */ /* 0x000fe80000100a00 */
[----:B------:R0:W-:Y:S04]  /*38570*/  STL.64 [R1+0x2c8], R6 ;  /* 0x0002c80601007387 */ /* 0x0001e80000100a00 */
[----:B0-----:R-:W3:Y:S02]  /*38580*/  LDL.LU.64 R6, [R1+0x3690] ;  /* 0x0036900001067983 */ /* 0x001ee40000300a00 */
[----:B---3--:R-:W-:Y:S02]  /*38590*/  HMMA.16816.F32 R4, R24, R6, R8 ;  /* 0x000000061804723c */ /* 0x008fe40000001808 */
[----:B------:R-:W3:Y:S04]  /*385a0*/  LDL.LU.64 R10, [R1+0x3688] ;  /* 0x00368800010a7983 */ /* 0x000ee80000300a00 */
[----:B------:R-:W3:-:S13]  /*385b0*/  LDL.LU.64 R8, [R1+0x3680] ;  /* 0x0036800001087983 */ /* 0x000eda0000300a00 */
[----:B------:R-:W-:Y:S04]  /*385c0*/  STL.64 [R1+0x2b0], R4 ;  /* 0x0002b00401007387 */ /* 0x000fe80000100a00 */
[----:B------:R0:W-:Y:S04]  /*385d0*/  STL.64 [R1+0x2b8], R6 ;  /* 0x0002b80601007387 */ /* 0x0001e80000100a00 */
[----:B0-----:R-:W2:Y:S04]  /*385e0*/  LDL.LU.64 R6, [R1+0x3678] ;  /* 0x0036780001067983 */ /* 0x001ea80000300a00 */
[----:B------:R-:W2:Y:S01]  /*385f0*/  LDL.LU.64 R4, [R1+0x3670] ;  /* 0x0036700001047983 */ /* 0x000ea20000300a00 */
[----:B------:R-:W-:-:S02]  /*38600*/  IMAD.MOV.U32 R18, RZ, RZ, R12 ;  /* 0x000000ffff127224 */ /* 0x000fc400078e000c */
[----:B------:R-:W-:Y:S02]  /*38610*/  IMAD.MOV.U32 R19, RZ, RZ, R3 ;  /* 0x000000ffff137224 */ /* 0x000fe400078e0003 */
[----:B----4-:R-:W-:-:S03]  /*38620*/  IMAD.MOV.U32 R3, RZ, RZ, R15 ;  /* 0x000000ffff037224 */ /* 0x010fc600078e000f */
[----:B------:R-:W-:Y:S01]  /*38630*/  STL.64 [R1+0x3590], R18 ;  /* 0x0035901201007387 */ /* 0x000fe20000100a00 */
[----:B--2---:R-:W-:-:S15]  /*38640*/  HMMA.16816.F32 R4, R24, R14, R4 ;  /* 0x0000000e1804723c */ /* 0x004fde0000001804 */
[----:B------:R-:W-:-:S04]  /*38650*/  NOP ;  /* 0x0000000000007918 */ /* 0x000fc80000000000 */
[----:B------:R0:W-:Y:S04]  /*38660*/  STL.64 [R1+0x2a0], R4 ;  /* 0x0002a00401007387 */ /* 0x0001e80000100a00 */
[----:B------:R1:W-:Y:S01]  /*38670*/  STL.64 [R1+0x2a8], R6 ;  /* 0x0002a80601007387 */ /* 0x0003e20000100a00 */
[----:B0-----:R-:W-:-:S03]  /*38680*/  IMAD.MOV.U32 R4, RZ, RZ, R14 ;  /* 0x000000ffff047224 */ /* 0x001fc600078e000e */
[----:B-1----:R-:W2:Y:S04]  /*38690*/  LDL.LU.64 R6, [R1+0x3668] ;  /* 0x0036680001067983 */ /* 0x002ea80000300a00 */
[----:B------:R-:W4:Y:S04]  /*386a0*/  LDL.LU R5, [R1+0x3660] ;  /* 0x0036600001057983 */ /* 0x000f280000300800 */
[----:B------:R-:W3:Y:S04]  /*386b0*/  LDL.LU.64 R14, [R1+0x3658] ;  /* 0x00365800010e7983 */ /* 0x000ee80000300a00 */
[----:B------:R-:W2:Y:S01]  /*386c0*/  LDL.LU.64 R12, [R1+0x3650] ;  /* 0x00365000010c7983 */ /* 0x000ea20000300a00 */
[----:B---3--:R-:W-:-:S15]  /*386d0*/  HMMA.16816.F32 R8, R24, R14, R8 ;  /* 0x0000000e1808723c */ /* 0x008fde0000001808 */
[----:B------:R-:W-:-:S04]  /*386e0*/  NOP ;  /* 0x0000000000007918 */ /* 0x000fc80000000000 */
[----:B------:R-:W-:Y:S04]  /*386f0*/  STL.64 [R1+0x290], R8 ;  /* 0x0002900801007387 */ /* 0x000fe80000100a00 */
[----:B------:R0:W-:Y:S04]  /*38700*/  STL.64 [R1+0x298], R10 ;  /* 0x0002980a01007387 */ /* 0x0001e80000100a00 */
[----:B0-----:R-:W3:Y:S04]  /*38710*/  LDL.LU.64 R10, [R1+0x3648] ;  /* 0x00364800010a7983 */ /* 0x001ee80000300a00 */
[----:B------:R-:W2:Y:S01]  /*38720*/  LDL.LU.64 R8, [R1+0x3640] ;  /* 0x0036400001087983 */ /* 0x000ea20000300a00 */
[----:B----4-:R-:W-:-:S03]  /*38730*/  IMAD.MOV.U32 R18, RZ, RZ, R5 ;  /* 0x000000ffff127224 */ /* 0x010fc600078e0005 */
[----:B------:R-:W-:Y:S04]  /*38740*/  STL.64 [R1+0x3628], R14 ;  /* 0x0036280e01007387 */ /* 0x000fe80000100a00 */
[----:B------:R-:W4:Y:S01]  /*38750*/  LDL.LU R5, [R1+0x3638] ;  /* 0x0036380001057983 */ /* 0x000f220000300800 */
[----:B---3--:R-:W-:Y:S01]  /*38760*/  HMMA.16816.F32 R20, R24, R10, R20 ;  /* 0x0000000a1814723c */ /* 0x008fe20000001814 */
[----:B--2---:R-:W-:-:S15]  /*38770*/  IMAD.MOV.U32 R19, RZ, RZ, R9 ;  /* 0x000000ffff137224 */ /* 0x004fde00078e0009 */
[----:B------:R-:W-:-:S03]  /*38780*/  NOP ;  /* 0x0000000000007918 */ /* 0x000fc60000000000 */
[----:B------:R-:W-:Y:S04]  /*38790*/  STL.64 [R1+0x280], R20 ;  /* 0x0002801401007387 */ /* 0x000fe80000100a00 */
[----:B------:R-:W-:Y:S04]  /*387a0*/  STL.64 [R1+0x288], R22 ;  /* 0x0002881601007387 */ /* 0x000fe80000100a00 */
[----:B------:R-:W-:Y:S04]  /*387b0*/  STL.64 [R1+0x35a8], R18 ;  /* 0x0035a81201007387 */ /* 0x000fe80000100a00 */
[----:B------:R-:W-:Y:S04]  /*387c0*/  STL.64 [R1+0x3538], R10 ;  /* 0x0035380a01007387 */ /* 0x000fe80000100a00 */
[----:B------:R0:W-:Y:S04]  /*387d0*/  STL [R1+0x3530], R8 ;  /* 0x0035300801007387 */ /* 0x0001e80000100800 */
[----:B0-----:R-:W2:Y:S04]  /*387e0*/  LDL.LU R8, [R1+0x250] ;  /* 0x0002500001087983 */ /* 0x001ea80000300800 */
[----:B------:R-:W2:Y:S04]  /*387f0*/  LDL.LU R9, [R1+0x254] ;  /* 0x0002540001097983 */ /* 0x000ea80000300800 */
[----:B------:R-:W3:Y:S04]  /*38800*/  LDL.LU R10, [R1+0x258] ;  /* 0x00025800010a7983 */ /* 0x000ee80000300800 */
[----:B------:R-:W3:Y:S01]  /*38810*/  LDL.LU R11, [R1+0x25c] ;  /* 0x00025c00010b7983 */ /* 0x000ee20000300800 */
[----:B------:R-:W-:-:S02]  /*38820*/  IMAD.MOV.U32 R18, RZ, RZ, R6 ;  /* 0x000000ffff127224 */ /* 0x000fc400078e0006 */
[----:B------:R-:W-:Y:S01]  /*38830*/  IMAD.MOV.U32 R19, RZ, RZ, R7 ;  /* 0x000000ffff137224 */ /* 0x000fe200078e0007 */
[----:B------:R-:W2:Y:S04]  /*38840*/  LDL.LU R6, [R1+0x3634] ;  /* 0x0036340001067983 */ /* 0x000ea80000300800 */
[----:B------:R-:W4:Y:S04]  /*38850*/  LDL.LU R7, [R1+0x3630] ;  /* 0x0036300001077983 */ /* 0x000f280000300800 */
[----:B------:R-:W-:Y:S04]  /*38860*/  STL.64 [R1+0x35c0], R18 ;  /* 0x0035c01201007387 */ /* 0x000fe80000100a00 */
[----:B---3--:R-:W-:Y:S04]  /*38870*/  STL.64 [R1+0x3588], R10 ;  /* 0x0035880a01007387 */ /* 0x008fe80000100a00 */
[----:B--2---:R0:W-:Y:S04]  /*38880*/  STL.64 [R1+0x3580], R8 ;  /* 0x0035800801007387 */ /* 0x0041e80000100a00 */
[----:B0-----:R-:W2:Y:S04]  /*38890*/  LDL.LU R8, [R1+0x650] ;  /* 0x0006500001087983 */ /* 0x001ea80000300800 */
[----:B------:R-:W2:Y:S04]  /*388a0*/  LDL.LU R9, [R1+0x654] ;  /* 0x0006540001097983 */ /* 0x000ea80000300800 */
[----:B------:R-:W3:Y:S04]  /*388b0*/  LDL.LU R10, [R1+0x658] ;  /* 0x00065800010a7983 */ /* 0x000ee80000300800 */
[----:B------:R-:W3:Y:S01]  /*388c0*/  LDL.LU R11, [R1+0x65c] ;  /* 0x00065c00010b7983 */ /* 0x000ee20000300800 */
[----:B------:R-:W-:-:S02]  /*388d0*/  IMAD.MOV.U32 R18, RZ, RZ, R29 ;  /* 0x000000ffff127224 */ /* 0x000fc400078e001d */
[----:B------:R-:W-:-:S05]  /*388e0*/  IMAD.MOV.U32 R19, RZ, RZ, R28 ;  /* 0x000000ffff137224 */ /* 0x000fca00078e001c */
[----:B------:R0:W-:Y:S02]  /*388f0*/  STL.64 [R1+0x35d8], R18 ;  /* 0x0035d81201007387 */ /* 0x0001e40000100a00 */
[----:B0-----:R-:W-:Y:S02]  /*38900*/  IMAD.MOV.U32 R18, RZ, RZ, R17 ;  /* 0x000000ffff127224 */ /* 0x001fe400078e0011 */
[----:B------:R-:W-:-:S05]  /*38910*/  IMAD.MOV.U32 R19, RZ, RZ, R16 ;  /* 0x000000ffff137224 */ /* 0x000fca00078e0010 */
        /* <DEDUP_REMOVED lines=9> */
[----:B------:R-:W-:Y:S04]  /*389b0*/  STL.64 [R1+0x3608], R18 ;  /* 0x0036081201007387 */ /* 0x000fe80000100a00 */
[----:B---3--:R-:W-:Y:S04]  /*389c0*/  STL.64 [R1+0x35b8], R10 ;  /* 0x0035b80a01007387 */ /* 0x008fe80000100a00 */
[----:B--2---:R0:W-:Y:S04]  /*389d0*/  STL.64 [R1+0x35b0], R8 ;  /* 0x0035b00801007387 */ /* 0x0041e80000100a00 */
[----:B0-----:R-:W2:Y:S04]  /*389e0*/  LDL.LU R8, [R1+0x670] ;  /* 0x0006700001087983 */ /* 0x001ea80000300800 */
[----:B------:R-:W2:Y:S04]  /*389f0*/  LDL.LU R9, [R1+0x674] ;  /* 0x0006740001097983 */ /* 0x000ea80000300800 */
[----:B------:R-:W3:Y:S04]  /*38a00*/  LDL.LU R10, [R1+0x678] ;  /* 0x00067800010a7983 */ /* 0x000ee80000300800 */
[----:B------:R-:W3:Y:S04]  /*38a10*/  LDL.LU R11, [R1+0x67c] ;  /* 0x00067c00010b7983 */ /* 0x000ee80000300800 */
[----:B------:R-:W4:Y:S04]  /*38a20*/  LDL.LU R20, [R1+0x260] ;  /* 0x0002600001147983 */ /* 0x000f280000300800 */
[----:B------:R-:W4:Y:S04]  /*38a30*/  LDL.LU R21, [R1+0x264] ;  /* 0x0002640001157983 */ /* 0x000f280000300800 */
[----:B------:R-:W4:Y:S01]  /*38a40*/  LDL.LU R22, [R1+0x268] ;  /* 0x0002680001167983 */ /* 0x000f220000300800 */
[----:B------:R-:W-:-:S02]  /*38a50*/  IMAD.MOV.U32 R18, RZ, RZ, R2 ;  /* 0x000000ffff127224 */ /* 0x000fc400078e0002 */
[----:B------:R-:W-:Y:S01]  /*38a60*/  IMAD.MOV.U32 R19, RZ, RZ, R0 ;  /* 0x000000ffff137224 */ /* 0x000fe200078e0000 */
[----:B------:R-:W4:Y:S04]  /*38a70*/  LDL.LU R23, [R1+0x26c] ;  /* 0x00026c0001177983 */ /* 0x000f280000300800 */
[----:B------:R-:W4:Y:S04]  /*38a80*/  LDL.LU R12, [R1+0x6c0] ;  /* 0x0006c000010c7983 */ /* 0x000f280000300800 */
[----:B------:R-:W4:Y:S04]  /*38a90*/  LDL.LU R13, [R1+0x6c4] ;  /* 0x0006c400010d7983 */ /* 0x000f280000300800 */
[----:B------:R-:W4:Y:S04]  /*38aa0*/  LDL.LU R14, [R1+0x6c8] ;  /* 0x0006c800010e7983 */ /* 0x000f280000300800 */
[----:B------:R-:W4:Y:S04]  /*38ab0*/  LDL.LU R15, [R1+0x6cc] ;  /* 0x0006cc00010f7983 */ /* 0x000f280000300800 */
[----:B------:R0:W-:Y:S04]  /*38ac0*/  STL.64 [R1+0x3620], R18 ;  /* 0x0036201201007387 */ /* 0x0001e80000100a00 */
[----:B0-----:R-:W4:Y:S04]  /*38ad0*/  LDL.64 R18, [R1+0x38] ;  /* 0x0000380001127983 */ /* 0x001f280000100a00 */
[----:B---3--:R-:W-:Y:S04]  /*38ae0*/  STL.64 [R1+0x35d0], R10 ;  /* 0x0035d00a01007387 */ /* 0x008fe80000100a00 */
[----:B--2---:R0:W-:Y:S04]  /*38af0*/  STL.64 [R1+0x35c8], R8 ;  /* 0x0035c80801007387 */ /* 0x0041e80000100a00 */
[----:B0-----:R-:W2:Y:S04]  /*38b00*/  LDL.LU R8, [R1+0x680] ;  /* 0x0006800001087983 */ /* 0x001ea80000300800 */
[----:B------:R-:W2:Y:S04]  /*38b10*/  LDL.LU R9, [R1+0x684] ;  /* 0x0006840001097983 */ /* 0x000ea80000300800 */
[----:B------:R-:W3:Y:S04]  /*38b20*/  LDL.LU R10, [R1+0x688] ;  /* 0x00068800010a7983 */ /* 0x000ee80000300800 */
[----:B------:R-:W3:Y:S04]  /*38b30*/  LDL.LU R11, [R1+0x68c] ;  /* 0x00068c00010b7983 */ /* 0x000ee80000300800 */
[----:B---3--:R-:W-:Y:S04]  /*38b40*/  STL.64 [R1+0x35e8], R10 ;  /* 0x0035e80a01007387 */ /* 0x008fe80000100a00 */
[----:B--2---:R0:W-:Y:S04]  /*38b50*/  STL.64 [R1+0x35e0], R8 ;  /* 0x0035e00801007387 */ /* 0x0041e80000100a00 */
[----:B0-----:R-:W2:Y:S04]  /*38b60*/  LDL.LU R8, [R1+0x690] ;  /* 0x0006900001087983 */ /* 0x001ea80000300800 */
[----:B------:R-:W2:Y:S04]  /*38b70*/  LDL.LU R9, [R1+0x694] ;  /* 0x0006940001097983 */ /* 0x000ea80000300800 */
[----:B------:R-:W3:Y:S04]  /*38b80*/  LDL.LU R10, [R1+0x698] ;  /* 0x00069800010a7983 */ /* 0x000ee80000300800 */
[----:B------:R-:W3:Y:S01]  /*38b90*/  LDL.LU R11, [R1+0x69c] ;  /* 0x00069c00010b7983 */ /* 0x000ee20000300800 */
[C---:B----4-:R-:W-:Y:S03]  /*38ba0*/  HMMA.16816.F32 R20, R24.reuse, R6, R20 ;  /* 0x000000061814723c */ /* 0x050fe60000001814 */
[----:B---3--:R-:W-:Y:S04]  /*38bb0*/  STL.64 [R1+0x3600], R10 ;  /* 0x0036000a01007387 */ /* 0x008fe80000100a00 */
[----:B--2---:R0:W-:Y:S04]  /*38bc0*/  STL.64 [R1+0x35f8], R8 ;  /* 0x0035f80801007387 */ /* 0x0041e80000100a00 */
[----:B0-----:R-:W2:Y:S04]  /*38bd0*/  LDL.LU R8, [R1+0x6a0] ;  /* 0x0006a00001087983 */ /* 0x001ea80000300800 */
[----:B------:R-:W2:Y:S04]  /*38be0*/  LDL.LU R9, [R1+0x6a4] ;  /* 0x0006a40001097983 */ /* 0x000ea80000300800 */
[----:B------:R-:W3:Y:S04]  /*38bf0*/  LDL.LU R10, [R1+0x6a8] ;  /* 0x0006a800010a7983 */ /* 0x000ee80000300800 */
[----:B------:R-:W3:Y:S01]  /*38c00*/  LDL.LU R11, [R1+0x6ac] ;  /* 0x0006ac00010b7983 */ /* 0x000ee20000300800 */
[----:B------:R-:W-:Y:S03]  /*38c10*/  HMMA.16816.F32 R12, R24, R18, R12 ;  /* 0x00000012180c723c */ /* 0x000fe6000000180c */
[----:B---3--:R-:W-:Y:S04]  /*38c20*/  STL.64 [R1+0x3618], R10 ;  /* 0x0036180a01007387 */ /* 0x008fe80000100a00 */
[----:B--2---:R0:W-:Y:S04]  /*38c30*/  STL.64 [R1+0x3610], R8 ;  /* 0x0036100801007387 */ /* 0x0041e80000100a00 */
[----:B0-----:R-:W2:Y:S04]  /*38c40*/  LDL.LU R8, [R1+0x6b0] ;  /* 0x0006b00001087983 */ /* 0x001ea80000300800 */
[----:B------:R-:W2:Y:S04]  /*38c50*/  LDL.LU R9, [R1+0x6b4] ;  /* 0x0006b40001097983 */ /* 0x000ea80000300800 */
[----:B------:R-:W2:Y:S04]  /*38c60*/  LDL.LU R10, [R1+0x6b8] ;  /* 0x0006b800010a7983 */ /* 0x000ea80000300800 */
[----:B------:R-:W2:Y:S04]  /*38c70*/  LDL.LU R11, [R1+0x6bc] ;  /* 0x0006bc00010b7983 */ /* 0x000ea80000300800 */
[----:B------:R-:W-:Y:S04]  /*38c80*/  STL.64 [R1+0x34f8], R6 ;  /* 0x0034f80601007387 */ /* 0x000fe80000100a00 */
[----:B------:R-:W-:Y:S04]  /*38c90*/  STL.64 [R1+0x270], R20 ;  /* 0x0002701401007387 */ /* 0x000fe80000100a00 */
[----:B------:R-:W-:Y:S04]  /*38ca0*/  STL.64 [R1+0x278], R22 ;  /* 0x0002781601007387 */ /* 0x000fe80000100a00 */
[----:B------:R-:W0:Y:S04]  /*38cb0*/  LDSM.16.MT88.4 R20, [R5+UR5+0x9080] ;  /* 0x009080050514783b */ /* 0x000e280008004200 */
[----:B0-----:R0:W-:Y:S04]  /*38cc0*/  STL.64 [R1+0x3468], R22 ;  /* 0x0034681601007387 */ /* 0x0011e80000100a00 */
[----:B------:R1:W-:Y:S04]  /*38cd0*/  STL.64 [R1+0x3460], R20 ;  /* 0x0034601401007387 */ /* 0x0003e80000100a00 */
[----:B0-----:R-:W3:Y:S04]  /*38ce0*/  LDL.64 R22, [R1+0xd8] ;  /* 0x0000d80001167983 */ /* 0x001ee80000100a00 */
[----:B------:R0:W-:Y:S04]  /*38cf0*/  STL.64 [R1+0x830], R12 ;  /* 0x0008300c01007387 */ /* 0x0001e80000100a00 */
[----:B------:R4:W-:Y:S01]  /*38d00*/  STL.64 [R1+0x838], R14 ;  /* 0x0008380e01007387 */ /* 0x0009e20000100a00 */
[----:B-1----:R-:W-:-:S02]  /*38d10*/  IMAD.MOV.U32 R20, RZ, RZ, R19 ;  /* 0x000000ffff147224 */ /* 0x002fc400078e0013 */
[----:B0-----:R-:W-:Y:S01]  /*38d20*/  IMAD.MOV.U32 R13, RZ, RZ, R18 ;  /* 0x000000ffff0d7224 */ /* 0x001fe200078e0012 */
[----:B----4-:R-:W4:Y:S04]  /*38d30*/  LDL.LU.64 R14, [R1+0x3628] ;  /* 0x00362800010e7983 */ /* 0x010f280000300a00 */
[----:B------:R-:W2:Y:S02]  /*38d40*/  LDL.LU.64 R18, [R1+0x3620] ;  /* 0x0036200001127983 */ /* 0x000ea40000300a00 */
[C---:B--2---:R-:W-:Y:S02]  /*38d50*/  HMMA.16816.F32 R16, R24.reuse, R18, R8 ;  /* 0x000000121810723c */ /* 0x044fe40000001808 */
[----:B----4-:R-:W-:Y:S04]  /*38d60*/  STL.64 [R1+0x3548], R14 ;  /* 0x0035480e01007387 */ /* 0x010fe80000100a00 */
[----:B------:R0:W-:Y:S04]  /*38d70*/  STL [R1+0x3540], R13 ;  /* 0x0035400d01007387 */ /* 0x0001e80000100800 */
[----:B------:R-:W2:Y:S04]  /*38d80*/  LDL.LU R12, [R1+0x640] ;  /* 0x00064000010c7983 */ /* 0x000ea80000300800 */
[----:B0-----:R-:W2:Y:S04]  /*38d90*/  LDL.LU R13, [R1+0x644] ;  /* 0x00064400010d7983 */ /* 0x001ea80000300800 */
[----:B------:R-:W2:Y:S04]  /*38da0*/  LDL.LU R14, [R1+0x648] ;  /* 0x00064800010e7983 */ /* 0x000ea80000300800 */
[----:B------:R-:W2:Y:S04]  /*38db0*/  LDL.LU R15, [R1+0x64c] ;  /* 0x00064c00010f7983 */ /* 0x000ea80000300800 */
[----:B------:R-:W4:Y:S04]  /*38dc0*/  LDL.LU.64 R10, [R1+0x3618] ;  /* 0x00361800010a7983 */ /* 0x000f280000300a00 */
[----:B------:R-:W4:Y:S04]  /*38dd0*/  LDL.LU.64 R8, [R1+0x3610] ;  /* 0x0036100001087983 */ /* 0x000f280000300a00 */
[----:B------:R-:W-:Y:S04]  /*38de0*/  STL.64 [R1+0x820], R16 ;  /* 0x0008201001007387 */ /* 0x000fe80000100a00 */
[----:B------:R0:W-:Y:S04]  /*38df0*/  STL.64 [R1+0x828], R18 ;  /* 0x0008281201007387 */ /* 0x0001e80000100a00 */
[----:B0-----:R-:W4:Y:S02]  /*38e00*/  LDL.LU.64 R18, [R1+0x3608] ;  /* 0x0036080001127983 */ /* 0x001f240000300a00 */
[----:B----4-:R-:W-:Y:S02]  /*38e10*/  HMMA.16816.F32 R16, R24, R18, R8 ;  /* 0x000000121810723c */ /* 0x010fe40000001808 */
[----:B------:R-:W4:Y:S04]  /*38e20*/  LDL.LU.64 R10, [R1+0x3600] ;  /* 0x00360000010a7983 */ /* 0x000f280000300a00 */
[----:B------:R-:W4:-:S13]  /*38e30*/  LDL.LU.64 R8, [R1+0x35f8] ;  /* 0x0035f80001087983 */ /* 0x000f1a0000300a00 */
        /* <DEDUP_REMOVED lines=28> */
[----:B------:R-:W3:Y:S04]  /*39000*/  LDL.LU.64 R10, [R1+0x3588] ;  /* 0x00358800010a7983 */ /* 0x000ee80000300a00 */
[----:B------:R-:W3:-:S13]  /*39010*/  LDL.LU.64 R8, [R1+0x3580] ;  /* 0x0035800001087983 */ /* 0x000eda0000300a00 */
[----:B------:R-:W-:Y:S04]  /*39020*/  STL.64 [R1+0x6b0], R16 ;  /* 0x0006b01001007387 */ /* 0x000fe80000100a00 */
[----:B------:R0:W-:Y:S04]  /*39030*/  STL.64 [R1+0x6b8], R18 ;  /* 0x0006b81201007387 */ /* 0x0001e80000100a00 */
[----:B0-----:R-:W2:Y:S01]  /*39040*/  LDL.LU.64 R18, [R1+0x3578] ;  /* 0x0035780001127983 */ /* 0x001ea20000300a00 */
[C---:B---3--:R-:W-:Y:S08]  /*39050*/  HMMA.16816.F32 R8, R24.reuse, R22, R8 ;  /* 0x000000161808723c */ /* 0x048ff00000001808 */
[----:B--2---:R-:W-:Y:S01]  /*39060*/  HMMA.16816.F32 R12, R24, R18, R12 ;  /* 0x00000012180c723c */ /* 0x004fe2000000180c */
[----:B------:R-:W-:-:S02]  /*39070*/  IMAD.MOV.U32 R2, RZ, RZ, R18 ;  /* 0x000000ffff027224 */ /* 0x000fc400078e0012 */
[----:B------:R-:W-:-:S15]  /*39080*/  IMAD.MOV.U32 R0, RZ, RZ, R19 ;  /* 0x000000ffff007224 */ /* 0x000fde00078e0013 */
[----:B------:R-:W-:Y:S01]  /*39090*/  NOP ;  /* 0x0000000000007918 */ /* 0x000fe20000000000 */
[----:B------:R0:W-:Y:S04]  /*390a0*/  STL.64 [R1+0x6a0], R12 ;  /* 0x0006a00c01007387 */ /* 0x0001e80000100a00 */
[----:B------:R1:W-:Y:S04]  /*390b0*/  STL.64 [R1+0x6a8], R14 ;  /* 0x0006a80e01007387 */ /* 0x0003e80000100a00 */
[----:B------:R-:W2:Y:S04]  /*390c0*/  LDL.LU.64 R18, [R1+0x3570] ;  /* 0x0035700001127983 */ /* 0x000ea80000300a00 */
[----:B------:R-:W2:Y:S04]  /*390d0*/  LDL.LU.64 R16, [R1+0x3568] ;  /* 0x0035680001107983 */ /* 0x000ea80000300a00 */
[----:B------:R-:W3:Y:S04]  /*390e0*/  LDL.LU R24, [R1+0x450] ;  /* 0x0004500001187983 */ /* 0x000ee80000300800 */
[----:B------:R-:W-:Y:S04]  /*390f0*/  STL.64 [R1+0x260], R8 ;  /* 0x0002600801007387 */ /* 0x000fe80000100a00 */
[----:B------:R4:W-:Y:S04]  /*39100*/  STL.64 [R1+0x268], R10 ;  /* 0x0002680a01007387 */ /* 0x0009e80000100a00 */
[----:B------:R-:W3:Y:S04]  /*39110*/  LDL.LU R25, [R1+0x454] ;  /* 0x0004540001197983 */ /* 0x000ee80000300800 */
[----:B------:R-:W2:Y:S04]  /*39120*/  LDL.LU R26, [R1+0x458] ;  /* 0x00045800011a7983 */ /* 0x000ea80000300800 */
[----:B------:R-:W2:Y:S04]  /*39130*/  LDL.LU R27, [R1+0x45c] ;  /* 0x00045c00011b7983 */ /* 0x000ea80000300800 */
[----:B0-----:R-:W2:Y:S04]  /*39140*/  LDL.LU R12, [R1+0x490] ;  /* 0x00049000010c7983 */ /* 0x001ea80000300800 */
[----:B------:R-:W2:Y:S04]  /*39150*/  LDL.LU R13, [R1+0x494] ;  /* 0x00049400010d7983 */ /* 0x000ea80000300800 */
[----:B-1----:R-:W2:Y:S04]  /*39160*/  LDL.LU R14, [R1+0x498] ;  /* 0x00049800010e7983 */ /* 0x002ea80000300800 */
[----:B------:R-:W2:Y:S04]  /*39170*/  LDL.LU R15, [R1+0x49c] ;  /* 0x00049c00010f7983 */ /* 0x000ea80000300800 */
[----:B--2---:R0:W-:Y:S04]  /*39180*/  STL.64 [R1+0x3558], R14 ;  /* 0x0035580e01007387 */ /* 0x0041e80000100a00 */
[----:B------:R-:W-:Y:S04]  /*39190*/  STL.64 [R1+0x3550], R12 ;  /* 0x0035500c01007387 */ /* 0x000fe80000100a00 */
[----:B----4-:R-:W2:Y:S04]  /*391a0*/  LDL.64 R10, [R1+0x18] ;  /* 0x00001800010a7983 */ /* 0x010ea80000100a00 */
[----:B0-----:R-:W4:Y:S04]  /*391b0*/  LDL.64 R14, [R1+0x28] ;  /* 0x00002800010e7983 */ /* 0x001f280000100a00 */
[----:B--2---:R0:W-:Y:S04]  /*391c0*/  STL.64 [R1+0x3560], R10 ;  /* 0x0035600a01007387 */ /* 0x0041e80000100a00 */
[----:B------:R-:W4:Y:S04]  /*391d0*/  LDL.LU R8, [R1+0x4a0] ;  /* 0x0004a00001087983 */ /* 0x000f280000300800 */
[----:B------:R-:W4:Y:S04]  /*391e0*/  LDL.LU R9, [R1+0x4a4] ;  /* 0x0004a40001097983 */ /* 0x000f280000300800 */
[----:B0-----:R-:W4:Y:S04]  /*391f0*/  LDL.LU R10, [R1+0x4a8] ;  /* 0x0004a800010a7983 */ /* 0x001f280000300800 */
[----:B------:R-:W4:Y:S04]  /*39200*/  LDL.LU R11, [R1+0x4ac] ;  /* 0x0004ac00010b7983 */ /* 0x000f280000300800 */
[----:B------:R-:W-:Y:S04]  /*39210*/  STL.64 [R1+0x3508], R26 ;  /* 0x0035081a01007387 */ /* 0x000fe80000100a00 */
[----:B---3--:R0:W-:Y:S04]  /*39220*/  STL.64 [R1+0x3500], R24 ;  /* 0x0035001801007387 */ /* 0x0081e80000100a00 */
[----:B0-----:R-:W2:Y:S04]  /*39230*/  LDL.LU R24, [R1+0x470] ;  /* 0x0004700001187983 */ /* 0x001ea80000300800 */
[----:B------:R-:W2:Y:S04]  /*39240*/  LDL.LU R25, [R1+0x474] ;  /* 0x0004740001197983 */ /* 0x000ea80000300800 */
[----:B------:R-:W3:Y:S04]  /*39250*/  LDL.LU R26, [R1+0x478] ;  /* 0x00047800011a7983 */ /* 0x000ee80000300800 */
[----:B------:R-:W3:Y:S04]  /*39260*/  LDL.LU R27, [R1+0x47c] ;  /* 0x00047c00011b7983 */ /* 0x000ee80000300800 */
[----:B---3--:R0:W-:Y:S04]  /*39270*/  STL.64 [R1+0x3518], R26 ;  /* 0x0035181a01007387 */ /* 0x0081e80000100a00 */
[----:B--2---:R-:W-:Y:S01]  /*39280*/  STL.64 [R1+0x3510], R24 ;  /* 0x0035101801007387 */ /* 0x004fe20000100a00 */
[----:B0-----:R-:W-:-:S03]  /*39290*/  IMAD.MOV.U32 R26, RZ, RZ, R4 ;  /* 0x000000ffff1a7224 */ /* 0x001fc600078e0004 */
[----:B------:R-:W2:Y:S04]  /*392a0*/  LDL.LU R4, [R1+0x460] ;  /* 0x0004600001047983 */ /* 0x000ea80000300800 */
[----:B------:R-:W2:Y:S04]  /*392b0*/  LDL.LU R5, [R1+0x464] ;  /* 0x0004640001057983 */ /* 0x000ea80000300800 */
[----:B------:R-:W3:Y:S04]  /*392c0*/  LDL.LU R6, [R1+0x468] ;  /* 0x0004680001067983 */ /* 0x000ee80000300800 */
[----:B------:R-:W3:Y:S04]  /*392d0*/  LDL.LU R7, [R1+0x46c] ;  /* 0x00046c0001077983 */ /* 0x000ee80000300800 */
[----:B---3--:R-:W-:Y:S04]  /*392e0*/  STL.64 [R1+0x3528], R6 ;  /* 0x0035280601007387 */ /* 0x008fe80000100a00 */
[----:B--2---:R0:W-:Y:S04]  /*392f0*/  STL.64 [R1+0x3520], R4 ;  /* 0x0035200401007387 */ /* 0x0041e80000100a00 */
[----:B0-----:R-:W2:Y:S04]  /*39300*/  LDL.LU R4, [R1+0x480] ;  /* 0x0004800001047983 */ /* 0x001ea80000300800 */
[----:B------:R-:W2:Y:S04]  /*39310*/  LDL.LU R5, [R1+0x484] ;  /* 0x0004840001057983 */ /* 0x000ea80000300800 */
[----:B------:R-:W2:Y:S04]  /*39320*/  LDL.LU R6, [R1+0x488] ;  /* 0x0004880001067983 */ /* 0x000ea80000300800 */
[----:B------:R-:W2:Y:S04]  /*39330*/  LDL.LU R7, [R1+0x48c] ;  /* 0x00048c0001077983 */ /* 0x000ea80000300800 */
[----:B------:R0:W-:Y:S04]  /*39340*/  STL.64 [R1+0x3478], R22 ;  /* 0x0034781601007387 */ /* 0x0001e80000100a00 */
[----:B0-----:R-:W3:Y:S01]  /*39350*/  LDL.64 R22, [R1+0x138] ;  /* 0x0001380001167983 */ /* 0x001ee20000100a00 */
[----:B----4-:R-:W-:Y:S03]  /*39360*/  HMMA.16816.F32 R8, R16, R14, R8 ;  /* 0x0000000e1008723c */ /* 0x010fe60000001808 */
[----:B---3--:R0:W-:Y:S04]  /*39370*/  STL.64 [R1+0x34c8], R22 ;  /* 0x0034c81601007387 */ /* 0x0081e80000100a00 */
[----:B0-----:R-:W3:Y:S01]  /*39380*/  LDL.64 R22, [R1+0x148] ;  /* 0x0001480001167983 */ /* 0x001ee20000100a00 */
[----:B------:R-:W-:-:S02]  /*39390*/  IMAD.MOV.U32 R27, RZ, RZ, R3 ;  /* 0x000000ffff1b7224 */ /* 0x000fc400078e0003 */
[----:B------:R-:W-:Y:S02]  /*393a0*/  IMAD.MOV.U32 R29, RZ, RZ, R14 ;  /* 0x000000ffff1d7224 */ /* 0x000fe400078e000e */
[----:B------:R-:W-:Y:S01]  /*393b0*/  IMAD.MOV.U32 R3, RZ, RZ, R15 ;  /* 0x000000ffff037224 */ /* 0x000fe200078e000f */
[----:B---3--:R-:W-:Y:S06]  /*393c0*/  STL.64 [R1+0x34d0], R22 ;  /* 0x0034d01601007387 */ /* 0x008fec0000100a00 */
[----:B------:R-:W-:Y:S04]  /*393d0*/  STL.64 [R1+0x4e0], R8 ;  /* 0x0004e00801007387 */ /* 0x000fe80000100a00 */
[----:B------:R0:W-:Y:S04]  /*393e0*/  STL.64 [R1+0x4e8], R10 ;  /* 0x0004e80a01007387 */ /* 0x0001e80000100a00 */
[----:B0-----:R-:W3:Y:S04]  /*393f0*/  LDL.LU.64 R10, [R1+0x3560] ;  /* 0x00356000010a7983 */ /* 0x001ee80000300a00 */
[----:B------:R-:W3:Y:S04]  /*39400*/  LDL.LU.64 R14, [R1+0x3558] ;  /* 0x00355800010e7983 */ /* 0x000ee80000300a00 */
[----:B------:R-:W3:Y:S04]  /*39410*/  LDL.LU.64 R12, [R1+0x3550] ;  /* 0x00355000010c7983 */ /* 0x000ee80000300a00 */
[----:B------:R-:W4:Y:S01]  /*39420*/  LDL.64 R22, [R1+0x158] ;  /* 0x0001580001167983 */ /* 0x000f220000100a00 */
[C---:B--2---:R-:W-:Y:S08]  /*39430*/  HMMA.16816.F32 R24, R16.reuse, R26, R4 ;  /* 0x0000001a1018723c */ /* 0x044ff00000001804 */
[----:B---3--:R-:W-:Y:S01]  /*39440*/  HMMA.16816.F32 R12, R16, R10, R12 ;  /* 0x0000000a100c723c */ /* 0x008fe2000000180c */
[----:B----4-:R-:W-:Y:S01]  /*39450*/  STL.64 [R1+0x34e0], R22 ;  /* 0x0034e01601007387 */ /* 0x010fe20000100a00 */
[----:B------:R-:W-:-:S15]  /*39460*/  IMAD.MOV.U32 R9, RZ, RZ, R11 ;  /* 0x000000ffff097224 */ /* 0x000fde00078e000b */
[----:B------:R-:W-:Y:S02]  /*39470*/  NOP ;  /* 0x0000000000007918 */ /* 0x000fe40000000000 */
[----:B------:R0:W-:Y:S04]  /*39480*/  STL.64 [R1+0x4d0], R12 ;  /* 0x0004d00c01007387 */ /* 0x0001e80000100a00 */
[----:B------:R1:W-:Y:S01]  /*39490*/  STL.64 [R1+0x4d8], R14 ;  /* 0x0004d80e01007387 */ /* 0x0003e20000100a00 */
[----:B0-----:R-:W-:-:S03]  /*394a0*/  IMAD.MOV.U32 R12, RZ, RZ, R10 ;  /* 0x000000ffff0c7224 */ /* 0x001fc600078e000a */
[----:B-1----:R-:W2:Y:S04]  /*394b0*/  LDL.LU.64 R14, [R1+0x3548] ;  /* 0x00354800010e7983 */ /* 0x002ea80000300a00 */
[----:B------:R-:W3:Y:S04]  /*394c0*/  LDL.LU R13, [R1+0x3540] ;  /* 0x00354000010d7983 */ /* 0x000ee80000300800 */
[----:B------:R-:W4:Y:S04]  /*394d0*/  LDL.LU.64 R10, [R1+0x3538] ;  /* 0x00353800010a7983 */ /* 0x000f280000300a00 */
[----:B------:R-:W2:Y:S04]  /*394e0*/  LDL.LU R8, [R1+0x3530] ;  /* 0x0035300001087983 */ /* 0x000ea80000300800 */
[----:B------:R-:W4:Y:S04]  /*394f0*/  LDL.LU.64 R6, [R1+0x3528] ;  /* 0x0035280001067983 */ /* 0x000f280000300a00 */
[----:B------:R-:W4:Y:S04]  /*39500*/  LDL.LU.64 R4, [R1+0x3520] ;  /* 0x0035200001047983 */ /* 0x000f280000300a00 */
[----:B------:R-:W-:Y:S04]  /*39510*/  STL.64 [R1+0x4c0], R24 ;  /* 0x0004c01801007387 */ /* 0x000fe80000100a00 */
[----:B------:R0:W-:Y:S04]  /*39520*/  STL.64 [R1+0x4c8], R26 ;  /* 0x0004c81a01007387 */ /* 0x0001e80000100a00 */
[----:B0-----:R-:W2:Y:S04]  /*39530*/  LDL.LU.64 R26, [R1+0x3518] ;  /* 0x00351800011a7983 */ /* 0x001ea80000300a00 */
[----:B------:R-:W2:Y:S01]  /*39540*/  LDL.LU.64 R24, [R1+0x3510] ;  /* 0x0035100001187983 */ /* 0x000ea20000300a00 */
[----:B------:R-:W0:Y:S02]  /*39550*/  S2R R28, SR_TID.X ;  /* 0x00000000001c7919 */ /* 0x000e240000002100 */
[----:B0-----:R-:W-:-:S05]  /*39560*/  LOP3.LUT R21, R28, 0x7, RZ, 0xc0, !PT ;  /* 0x000000071c157812 */ /* 0x001fca00078ec0ff */
[----:B------:R-:W-:Y:S02]  /*39570*/  IMAD R21, R21, 0x110, RZ ;  /* 0x0000011015157824 */ /* 0x000fe400078e02ff */
[----:B---3--:R-:W-:Y:S02]  /*39580*/  IMAD.MOV.U32 R22, RZ, RZ, R13 ;  /* 0x000000ffff167224 */ /* 0x008fe400078e000d */
[C---:B------:R-:W-:Y:S02]  /*39590*/  IMAD.SHL.U32 R13, R28.reuse, 0x80, RZ ;  /* 0x000000801c0d7824 */ /* 0x040fe400078e00ff */
[----:B------:R-:W-:Y:S01]  /*395a0*/  IMAD.SHL.U32 R28, R28, 0x2, RZ ;  /* 0x000000021c1c7824 */ /* 0x000fe200078e00ff */
[----:B--2---:R-:W-:Y:S04]  /*395b0*/  HMMA.16816.F32 R24, R16, R14, R24 ;  /* 0x0000000e1018723c */ /* 0x004fe80000001818 */
[----:B------:R-:W-:-:S04]  /*395c0*/  LOP3.LUT R28, R21, 0x10, R28, 0x78, !PT ;  /* 0x00000010151c7812 */ /* 0x000fc800078e781c */
[----:B------:R-:W-:-:S11]  /*395d0*/  LOP3.LUT R28, R28, 0x800, R13, 0xf8, !PT ;  /* 0x000008001c1c7812 */ /* 0x000fd600078ef80d */
[----:B------:R-:W-:Y:S04]  /*395e0*/  STL.64 [R1+0x4b0], R24 ;  /* 0x0004b01801007387 */ /* 0x000fe80000100a00 */
[----:B------:R0:W-:Y:S04]  /*395f0*/  STL.64 [R1+0x4b8], R26 ;  /* 0x0004b81a01007387 */ /* 0x0001e80000100a00 */
[----:B0-----:R-:W2:Y:S04]  /*39600*/  LDL.LU.64 R26, [R1+0x3508] ;  /* 0x00350800011a7983 */ /* 0x001ea80000300a00 */
[----:B------:R-:W2:Y:S04]  /*39610*/  LDL.LU.64 R24, [R1+0x3500] ;  /* 0x0035000001187983 */ /* 0x000ea80000300a00 */
[----:B------:R-:W-:Y:S04]  /*39620*/  STL.64 [R1+0x34a0], R14 ;  /* 0x0034a00e01007387 */ /* 0x000fe80000100a00 */
[----:B------:R0:W-:Y:S04]  /*39630*/  STL [R1+0x34d8], R12 ;  /* 0x0034d80c01007387 */ /* 0x0001e80000100800 */
[----:B0-----:R-:W3:Y:S04]  /*39640*/  LDL.LU R12, [R1+0x7c0] ;  /* 0x0007c000010c7983 */ /* 0x001ee80000300800 */
[----:B------:R-:W3:Y:S04]  /*39650*/  LDL.LU R13, [R1+0x7c4] ;  /* 0x0007c400010d7983 */ /* 0x000ee80000300800 */
[----:B------:R-:W2:Y:S04]  /*39660*/  LDL.LU R14, [R1+0x7c8] ;  /* 0x0007c800010e7983 */ /* 0x000ea80000300800 */
[----:B------:R-:W2:Y:S01]  /*39670*/  LDL.LU R15, [R1+0x7cc] ;  /* 0x0007cc00010f7983 */ /* 0x000ea20000300800 */
[----:B----4-:R-:W-:Y:S03]  /*39680*/  HMMA.16816.F32 R4, R16, R10, R4 ;  /* 0x0000000a1004723c */ /* 0x010fe60000001804 */
[----:B--2---:R-:W-:Y:S04]  /*39690*/  STL.64 [R1+0x34f0], R14 ;  /* 0x0034f00e01007387 */ /* 0x004fe80000100a00 */
[----:B---3--:R0:W-:Y:S04]  /*396a0*/  STL.64 [R1+0x34e8], R12 ;  /* 0x0034e80c01007387 */ /* 0x0081e80000100a00 */
[----:B0-----:R-:W2:Y:S04]  /*396b0*/  LDL.LU R12, [R1+0x7d0] ;  /* 0x0007d000010c7983 */ /* 0x001ea80000300800 */
[----:B------:R-:W2:Y:S04]  /*396c0*/  LDL.LU R13, [R1+0x7d4] ;  /* 0x0007d400010d7983 */ /* 0x000ea80000300800 */
[----:B------:R-:W2:Y:S04]  /*396d0*/  LDL.LU R14, [R1+0x7d8] ;  /* 0x0007d800010e7983 */ /* 0x000ea80000300800 */
[----:B------:R-:W2:Y:S04]  /*396e0*/  LDL.LU R15, [R1+0x7dc] ;  /* 0x0007dc00010f7983 */ /* 0x000ea80000300800 */
[----:B------:R-:W-:Y:S04]  /*396f0*/  STL.64 [R1+0x4a0], R4 ;  /* 0x0004a00401007387 */ /* 0x000fe80000100a00 */
[----:B------:R0:W-:Y:S04]  /*39700*/  STL.64 [R1+0x4a8], R6 ;  /* 0x0004a80601007387 */ /* 0x0001e80000100a00 */
[----:B0-----:R-:W3:Y:S04]  /*39710*/  LDL.LU.64 R6, [R1+0x34f8] ;  /* 0x0034f80001067983 */ /* 0x001ee80000300a00 */
[----:B------:R-:W-:Y:S01]  /*39720*/  STL.64 [R1+0x3410], R10 ;  /* 0x0034100a01007387 */ /* 0x000fe20000100a00 */
[----:B------:R-:W-:-:S03]  /*39730*/  LOP3.LUT R28, R28, 0x40, RZ, 0x3c, !PT ;  /* 0x000000401c1c7812 */ /* 0x000fc600078e3cff */
[----:B------:R-:W-:Y:S01]  /*39740*/  STL [R1+0x3408], R8 ;  /* 0x0034080801007387 */ /* 0x000fe20000100800 */
[----:B------:R-:W-:Y:S01]  /*39750*/  IMAD.MOV.U32 R23, RZ, RZ, R20 ;  /* 0x000000ffff177224 */ /* 0x000fe200078e0014 */
[----:B---3--:R-:W-:Y:S02]  /*39760*/  HMMA.16816.F32 R24, R16, R6, R24 ;  /* 0x000000061018723c */ /* 0x008fe40000001818 */
[----:B------:R0:W-:Y:S04]  /*39770*/  STL.64 [R1+0x3400], R6 ;  /* 0x0034000601007387 */ /* 0x0001e80000100a00 */
[----:B------:R-:W3:-:S13]  /*39780*/  LDL.LU R4, [R1+0x7b0] ;  /* 0x0007b00001047983 */ /* 0x000eda0000300800 */
[----:B------:R-:W-:Y:S04]  /*39790*/  STL.64 [R1+0x490], R24 ;  /* 0x0004901801007387 */ /* 0x000fe80000100a00 */
[----:B------:R-:W-:Y:S04]  /*397a0*/  STL.64 [R1+0x498], R26 ;  /* 0x0004981a01007387 */ /* 0x000fe80000100a00 */
[----:B------:R-:W1:Y:S01]  /*397b0*/  LDSM.16.MT88.4 R24, [R28+UR5+0x9000] ;  /* 0x009000051c18783b */ /* 0x000e620008004200 */
[----:B--2---:R-:W-:Y:S03]  /*397c0*/  HMMA.16816.F32 R20, R16, R22, R12 ;  /* 0x000000161014723c */ /* 0x004fe6000000180c */
[----:B------:R-:W3:Y:S04]  /*397d0*/  LDL.LU R5, [R1+0x7b4] ;  /* 0x0007b40001057983 */ /* 0x000ee80000300800 */
[----:B0-----:R-:W3:Y:S04]  /*397e0*/  LDL.LU R6, [R1+0x7b8] ;  /* 0x0007b80001067983 */ /* 0x001ee80000300800 */
[----:B------:R-:W3:Y:S04]  /*397f0*/  LDL.LU R7, [R1+0x7bc] ;  /* 0x0007bc0001077983 */ /* 0x000ee80000300800 */
[----:B-1----:R0:W-:Y:S04]  /*39800*/  STL.64 [R1+0x3330], R26 ;  /* 0x0033301a01007387 */ /* 0x0021e80000100a00 */
[----:B------:R1:W-:Y:S01]  /*39810*/  STL.64 [R1+0x3328], R24 ;  /* 0x0033281801007387 */ /* 0x0003e20000100a00 */
[----:B0-----:R-:W-:-:S02]  /*39820*/  IMAD.MOV.U32 R26, RZ, RZ, R2 ;  /* 0x000000ffff1a7224 */ /* 0x001fc400078e0002 */
[----:B------:R-:W-:-:S05]  /*39830*/  IMAD.MOV.U32 R27, RZ, RZ, R0 ;  /* 0x000000ffff1b7224 */ /* 0x000fca00078e0000 */
[----:B------:R0:W-:Y:S04]  /*39840*/  STL.64 [R1+0x3480], R26 ;  /* 0x0034801a01007387 */ /* 0x0001e80000100a00 */
[----:B-1----:R-:W2:Y:S04]  /*39850*/  LDL.LU R24, [R1+0x7a0] ;  /* 0x0007a00001187983 */ /* 0x002ea80000300800 */
[----:B------:R-:W2:Y:S04]  /*39860*/  LDL.LU R25, [R1+0x7a4] ;  /* 0x0007a40001197983 */ /* 0x000ea80000300800 */
[----:B0-----:R-:W2:Y:S04]  /*39870*/  LDL.LU R26, [R1+0x7a8] ;  /* 0x0007a800011a7983 */ /* 0x001ea80000300800 */
[----:B------:R-:W2:Y:S04]  /*39880*/  LDL.LU R27, [R1+0x7ac] ;  /* 0x0007ac00011b7983 */ /* 0x000ea80000300800 */
[----:B------:R-:W4:Y:S04]  /*39890*/  LDL.LU.64 R14, [R1+0x34f0] ;  /* 0x0034f000010e7983 */ /* 0x000f280000300a00 */
[----:B------:R-:W4:Y:S04]  /*398a0*/  LDL.LU.64 R12, [R1+0x34e8] ;  /* 0x0034e800010c7983 */ /* 0x000f280000300a00 */
[----:B------:R-:W-:Y:S04]  /*398b0*/  STL.64 [R1+0x9f0], R20 ;  /* 0x0009f01401007387 */ /* 0x000fe80000100a00 */
[----:B------:R0:W-:Y:S04]  /*398c0*/  STL.64 [R1+0x9f8], R22 ;  /* 0x0009f81601007387 */ /* 0x0001e80000100a00 */
[----:B0-----:R-:W4:Y:S02]  /*398d0*/  LDL.LU.64 R22, [R1+0x34e0] ;  /* 0x0034e00001167983 */ /* 0x001f240000300a00 */
[----:B----4-:R-:W-:Y:S01]  /*398e0*/  HMMA.16816.F32 R12, R16, R22, R12 ;  /* 0x00000016100c723c */ /* 0x010fe2000000180c */
[----:B------:R-:W-:-:S02]  /*398f0*/  IMAD.MOV.U32 R2, RZ, RZ, R22 ;  /* 0x000000ffff027224 */ /* 0x000fc400078e0016 */
[----:B------:R-:W-:-:S15]  /*39900*/  IMAD.MOV.U32 R0, RZ, RZ, R23 ;  /* 0x000000ffff007224 */ /* 0x000fde00078e0017 */
[----:B------:R-:W-:Y:S01]  /*39910*/  NOP ;  /* 0x0000000000007918 */ /* 0x000fe20000000000 */
[----:B------:R0:W-:Y:S04]  /*39920*/  STL.64 [R1+0x9e0], R12 ;  /* 0x0009e00c01007387 */ /* 0x0001e80000100a00 */
[----:B------:R-:W-:Y:S04]  /*39930*/  STL.64 [R1+0x9e8], R14 ;  /* 0x0009e80e01007387 */ /* 0x000fe80000100a00 */
[----:B0-----:R-:W4:Y:S04]  /*39940*/  LDL.LU R12, [R1+0x34d8] ;  /* 0x0034d800010c7983 */ /* 0x001f280000300800 */
[----:B------:R-:W3:Y:S02]  /*39950*/  LDL.LU.64 R22, [R1+0x34d0] ;  /* 0x0034d00001167983 */ /* 0x000ee40000300a00 */
[----:B---3--:R-:W-:-:S15]  /*39960*/  HMMA.16816.F32 R4, R16, R22, R4 ;  /* 0x000000161004723c */ /* 0x008fde0000001804 */
[----:B------:R-:W-:-:S04]  /*39970*/  NOP ;  /* 0x0000000000007918 */ /* 0x000fc80000000000 */
[----:B------:R0:W-:Y:S04]  /*39980*/  STL.64 [R1+0x9d0], R4 ;  /* 0x0009d00401007387 */ /* 0x0001e80000100a00 */
[----:B------:R1:W-:Y:S01]  /*39990*/  STL.64 [R1+0x9d8], R6 ;  /* 0x0009d80601007387 */ /* 0x0003e20000100a00 */
[----:B0-----:R-:W-:Y:S02]  /*399a0*/  IMAD.MOV.U32 R5, RZ, RZ, R22 ;  /* 0x000000ffff057224 */ /* 0x001fe400078e0016 */
[----:B------:R-:W-:Y:S02]  /*399b0*/  IMAD.MOV.U32 R4, RZ, RZ, R23 ;  /* 0x000000ffff047224 */ /* 0x000fe400078e0017 */
[----:B------:R-:W2:Y:S02]  /*399c0*/  LDL.LU.64 R22, [R1+0x34c8] ;  /* 0x0034c80001167983 */ /* 0x000ea40000300a00 */
[----:B--2---:R-:W-:Y:S01]  /*399d0*/  HMMA.16816.F32 R24, R16, R22, R24 ;  /* 0x000000161018723c */ /* 0x004fe20000001818 */
[----:B-1----:R-:W-:-:S02]  /*399e0*/  IMAD.MOV.U32 R7, RZ, RZ, R22 ;  /* 0x000000ffff077224 */ /* 0x002fc400078e0016 */
[----:B------:R-:W-:-:S15]  /*399f0*/  IMAD.MOV.U32 R6, RZ, RZ, R23 ;  /* 0x000000ffff067224 */ /* 0x000fde00078e0017 */
[----:B------:R-:W-:Y:S01]  /*39a00*/  NOP ;  /* 0x0000000000007918 */ /* 0x000fe20000000000 */
[----:B------:R-:W-:Y:S04]  /*39a10*/  STL.64 [R1+0x9c0], R24 ;  /* 0x0009c01801007387 */ /* 0x000fe80000100a00 */
[----:B------:R-:W-:Y:S04]  /*39a20*/  STL.64 [R1+0x9c8], R26 ;  /* 0x0009c81a01007387 */ /* 0x000fe80000100a00 */
[----:B------:R-:W-:Y:S04]  /*39a30*/  STL.64 [R1+0x3420], R6 ;  /* 0x0034200601007387 */ /* 0x000fe80000100a00 */
[----:B------:R0:W-:Y:S04]  /*39a40*/  STL.64 [R1+0x3418], R4 ;  /* 0x0034180401007387 */ /* 0x0001e80000100a00 */
[----:B0-----:R-:W2:Y:S04]  /*39a50*/  LDL.LU R4, [R1+0x220] ;  /* 0x0002200001047983 */ /* 0x001ea80000300800 */
[----:B------:R-:W2:Y:S04]  /*39a60*/  LDL.LU R5, [R1+0x224] ;  /* 0x0002240001057983 */ /* 0x000ea80000300800 */
[----:B------:R-:W3:Y:S04]  /*39a70*/  LDL.LU R6, [R1+0x228] ;  /* 0x0002280001067983 */ /* 0x000ee80000300800 */
[----:B------:R-:W3:Y:S04]  /*39a80*/  LDL.LU R7, [R1+0x22c] ;  /* 0x00022c0001077983 */ /* 0x000ee80000300800 */
[----:B---3--:R0:W-:Y:S04]  /*39a90*/  STL.64 [R1+0x3430], R6 ;  /* 0x0034300601007387 */ /* 0x0081e80000100a00 */
[----:B--2---:R-:W-:Y:S04]  /*39aa0*/  STL.64 [R1+0x3428], R4 ;  /* 0x0034280401007387 */ /* 0x004fe80000100a00 */
[----:B------:R-:W2:Y:S01]  /*39ab0*/  LDL.LU R8, [R1+0x790] ;  /* 0x0007900001087983 */ /* 0x000ea20000300800 */
[----:B0-----:R-:W-:-:S03]  /*39ac0*/  IMAD.MOV.U32 R7, RZ, RZ, R9 ;  /* 0x000000ffff077224 */ /* 0x001fc600078e0009 */
[----:B------:R-:W2:Y:S04]  /*39ad0*/  LDL.LU R9, [R1+0x794] ;  /* 0x0007940001097983 */ /* 0x000ea80000300800 */
[----:B------:R-:W2:Y:S04]  /*39ae0*/  LDL.LU R10, [R1+0x798] ;  /* 0x00079800010a7983 */ /* 0x000ea80000300800 */
[----:B------:R-:W2:Y:S04]  /*39af0*/  LDL.LU R11, [R1+0x79c] ;  /* 0x00079c00010b7983 */ /* 0x000ea80000300800 */
[----:B------:R-:W3:Y:S01]  /*39b00*/  LDL.64 R26, [R1+0xf8] ;  /* 0x0000f800011a7983 */ /* 0x000ee20000100a00 */
[----:B----4-:R-:W-:-:S03]  /*39b10*/  IMAD.MOV.U32 R6, RZ, RZ, R12 ;  /* 0x000000ffff067224 */ /* 0x010fc600078e000c */
[----:B---3--:R-:W-:Y:S04]  /*39b20*/  STL.64 [R1+0x3498], R26 ;  /* 0x0034981a01007387 */ /* 0x008fe80000100a00 */
[----:B------:R-:W3:Y:S04]  /*39b30*/  LDL.LU R20, [R1+0x750] ;  /* 0x0007500001147983 */ /* 0x000ee80000300800 */
[----:B------:R-:W3:Y:S04]  /*39b40*/  LDL.LU R21, [R1+0x754] ;  /* 0x0007540001157983 */ /* 0x000ee80000300800 */
[----:B------:R-:W4:Y:S04]  /*39b50*/  LDL.LU R22, [R1+0x758] ;  /* 0x0007580001167983 */ /* 0x000f280000300800 */
[----:B------:R-:W4:Y:S04]  /*39b60*/  LDL.LU R23, [R1+0x75c] ;  /* 0x00075c0001177983 */ /* 0x000f280000300800 */
[----:B------:R-:W2:Y:S04]  /*39b70*/  LDL.LU R12, [R1+0x770] ;  /* 0x00077000010c7983 */ /* 0x000ea80000300800 */
[----:B------:R-:W2:Y:S04]  /*39b80*/  LDL.LU R13, [R1+0x774] ;  /* 0x00077400010d7983 */ /* 0x000ea80000300800 */
[----:B------:R-:W2:Y:S04]  /*39b90*/  LDL.LU R14, [R1+0x778] ;  /* 0x00077800010e7983 */ /* 0x000ea80000300800 */
[----:B------:R-:W2:Y:S04]  /*39ba0*/  LDL.LU R15, [R1+0x77c] ;  /* 0x00077c00010f7983 */ /* 0x000ea80000300800 */
[----:B--2---:R0:W-:Y:S04]  /*39bb0*/  STL.64 [R1+0x34b0], R14 ;  /* 0x0034b00e01007387 */ /* 0x0041e80000100a00 */
[----:B------:R-:W-:Y:S04]  /*39bc0*/  STL.64 [R1+0x34a8], R12 ;  /* 0x0034a80c01007387 */ /* 0x000fe80000100a00 */
[----:B0-----:R-:W2:Y:S04]  /*39bd0*/  LDL.64 R14, [R1+0x118] ;  /* 0x00011800010e7983 */ /* 0x001ea80000100a00 */
[----:B--2---:R0:W-:Y:S04]  /*39be0*/  STL.64 [R1+0x34c0], R14 ;  /* 0x0034c00e01007387 */ /* 0x0041e80000100a00 */
[----:B------:R-:W2:Y:S04]  /*39bf0*/  LDL.64 R26, [R1+0x108] ;  /* 0x00010800011a7983 */ /* 0x000ea80000100a00 */
[----:B0-----:R-:W3:Y:S04]  /*39c00*/  LDL.64 R14, [R1+0x128] ;  /* 0x00012800010e7983 */ /* 0x001ee80000100a00 */
[----:B--2---:R0:W-:Y:S04]  /*39c10*/  STL.64 [R1+0x34b8], R26 ;  /* 0x0034b81a01007387 */ /* 0x0041e80000100a00 */
[----:B------:R-:W2:Y:S04]  /*39c20*/  LDL.LU R24, [R1+0x780] ;  /* 0x0007800001187983 */ /* 0x000ea80000300800 */
[----:B------:R-:W2:Y:S01]  /*39c30*/  LDL.LU R25, [R1+0x784] ;  /* 0x0007840001197983 */ /* 0x000ea20000300800 */
[----:B---3--:R-:W-:Y:S03]  /*39c40*/  HMMA.16816.F32 R8, R16, R14, R8 ;  /* 0x0000000e1008723c */ /* 0x008fe60000001808 */
[----:B0-----:R-:W2:Y:S04]  /*39c50*/  LDL.LU R26, [R1+0x788] ;  /* 0x00078800011a7983 */ /* 0x001ea80000300800 */
[----:B------:R-:W2:Y:S04]  /*39c60*/  LDL.LU R27, [R1+0x78c] ;  /* 0x00078c00011b7983 */ /* 0x000ea80000300800 */
[----:B----4-:R-:W-:Y:S04]  /*39c70*/  STL.64 [R1+0x3490], R22 ;  /* 0x0034901601007387 */ /* 0x010fe80000100a00 */
[----:B------:R0:W-:Y:S04]  /*39c80*/  STL.64 [R1+0x3488], R20 ;  /* 0x0034881401007387 */ /* 0x0001e80000100a00 */
[----:B0-----:R-:W3:Y:S04]  /*39c90*/  LDL.LU R20, [R1+0x760] ;  /* 0x0007600001147983 */ /* 0x001ee80000300800 */
[----:B------:R-:W3:Y:S04]  /*39ca0*/  LDL.LU R21, [R1+0x764] ;  /* 0x0007640001157983 */ /* 0x000ee80000300800 */
[----:B------:R-:W3:Y:S04]  /*39cb0*/  LDL.LU R22, [R1+0x768] ;  /* 0x0007680001167983 */ /* 0x000ee80000300800 */
[----:B------:R-:W3:Y:S04]  /*39cc0*/  LDL.LU R23, [R1+0x76c] ;  /* 0x00076c0001177983 */ /* 0x000ee80000300800 */
[----:B------:R0:W-:Y:S02]  /*39cd0*/  STL.64 [R1+0x3448], R6 ;  /* 0x0034480601007387 */ /* 0x0001e40000100a00 */
[----:B0-----:R-:W-:-:S02]  /*39ce0*/  IMAD.MOV.U32 R6, RZ, RZ, R29 ;  /* 0x000000ffff067224 */ /* 0x001fc400078e001d */
[----:B------:R-:W-:-:S05]  /*39cf0*/  IMAD.MOV.U32 R7, RZ, RZ, R3 ;  /* 0x000000ffff077224 */ /* 0x000fca00078e0003 */
[----:B------:R0:W-:Y:S04]  /*39d00*/  STL.64 [R1+0x3470], R6 ;  /* 0x0034700601007387 */ /* 0x0001e80000100a00 */
[----:B------:R-:W4:Y:S04]  /*39d10*/  LDL.LU R4, [R1+0x440] ;  /* 0x0004400001047983 */ /* 0x000f280000300800 */
[----:B------:R-:W4:Y:S04]  /*39d20*/  LDL.LU R5, [R1+0x444] ;  /* 0x0004440001057983 */ /* 0x000f280000300800 */
[----:B0-----:R-:W4:Y:S04]  /*39d30*/  LDL.LU R6, [R1+0x448] ;  /* 0x0004480001067983 */ /* 0x001f280000300800 */
[----:B------:R-:W4:Y:S04]  /*39d40*/  LDL.LU R7, [R1+0x44c] ;  /* 0x00044c0001077983 */ /* 0x000f280000300800 */
[----:B------:R0:W-:Y:S04]  /*39d50*/  STL.64 [R1+0x9b0], R8 ;  /* 0x0009b00801007387 */ /* 0x0001e80000100a00 */
[----:B------:R1:W-:Y:S01]  /*39d60*/  STL.64 [R1+0x9b8], R10 ;  /* 0x0009b80a01007387 */ /* 0x0003e20000100a00 */
[----:B0-----:R-:W-:-:S02]  /*39d70*/  IMAD.MOV.U32 R9, RZ, RZ, R14 ;  /* 0x000000ffff097224 */ /* 0x001fc400078e000e */
[----:B------:R-:W-:Y:S02]  /*39d80*/  IMAD.MOV.U32 R8, RZ, RZ, R15 ;  /* 0x000000ffff087224 */ /* 0x000fe400078e000f */
[----:B------:R-:W2:Y:S02]  /*39d90*/  LDL.LU.64 R14, [R1+0x34c0] ;  /* 0x0034c000010e7983 */ /* 0x000ea40000300a00 */
[----:B--2---:R-:W-:Y:S01]  /*39da0*/  HMMA.16816.F32 R24, R16, R14, R24 ;  /* 0x0000000e1018723c */ /* 0x004fe20000001818 */
[----:B-1----:R-:W-:Y:S02]  /*39db0*/  IMAD.MOV.U32 R11, RZ, RZ, R14 ;  /* 0x000000ffff0b7224 */ /* 0x002fe400078e000e */
[----:B------:R-:W-:-:S15]  /*39dc0*/  IMAD.MOV.U32 R10, RZ, RZ, R15 ;  /* 0x000000ffff0a7224 */ /* 0x000fde00078e000f */
[----:B------:R-:W-:Y:S01]  /*39dd0*/  NOP ;  /* 0x0000000000007918 */ /* 0x000fe20000000000 */
[----:B------:R-:W-:Y:S04]  /*39de0*/  STL.64 [R1+0x9a0], R24 ;  /* 0x0009a01801007387 */ /* 0x000fe80000100a00 */
[----:B------:R0:W-:Y:S04]  /*39df0*/  STL.64 [R1+0x9a8], R26 ;  /* 0x0009a81a01007387 */ /* 0x0001e80000100a00 */
[----:B0-----:R-:W2:Y:S04]  /*39e00*/  LDL.LU.64 R26, [R1+0x34b8] ;  /* 0x0034b800011a7983 */ /* 0x001ea80000300a00 */
[----:B------:R-:W2:Y:S04]  /*39e10*/  LDL.LU.64 R14, [R1+0x34b0] ;  /* 0x0034b000010e7983 */ /* 0x000ea80000300a00 */
[----:B------:R-:W2:Y:S04]  /*39e20*/  LDL.LU.64 R12, [R1+0x34a8] ;  /* 0x0034a800010c7983 */ /* 0x000ea80000300a00 */
[----:B------:R-:W-:Y:S04]  /*39e30*/  STL.64 [R1+0x3440], R10 ;  /* 0x0034400a01007387 */ /* 0x000fe80000100a00 */
[----:B------:R0:W-:Y:S04]  /*39e40*/  STL.64 [R1+0x3438], R8 ;  /* 0x0034380801007387 */ /* 0x0001e80000100a00 */
[----:B0-----:R-:W3:Y:S04]  /*39e50*/  LDL.LU R8, [R1+0x230] ;  /* 0x0002300001087983 */ /* 0x001ee80000300800 */
[----:B------:R-:W3:Y:S04]  /*39e60*/  LDL.LU R9, [R1+0x234] ;  /* 0x0002340001097983 */ /* 0x000ee80000300800 */
[----:B------:R-:W3:Y:S04]  /*39e70*/  LDL.LU R10, [R1+0x238] ;  /* 0x00023800010a7983 */ /* 0x000ee80000300800 */
[----:B------:R-:W3:Y:S01]  /*39e80*/  LDL.LU R11, [R1+0x23c] ;  /* 0x00023c00010b7983 */ /* 0x000ee20000300800 */
[----:B--2---:R-:W-:Y:S03]  /*39e90*/  HMMA.16816.F32 R12, R16, R26, R12 ;  /* 0x0000001a100c723c */ /* 0x004fe6000000180c */
[----:B---3--:R-:W-:Y:S04]  /*39ea0*/  STL.64 [R1+0x3458], R10 ;  /* 0x0034580a01007387 */ /* 0x008fe80000100a00 */
[----:B------:R0:W-:Y:S04]  /*39eb0*/  STL.64 [R1+0x3450], R8 ;  /* 0x0034500801007387 */ /* 0x0001e80000100a00 */
[----:B0-----:R-:W2:Y:S04]  /*39ec0*/  LDL.LU R8, [R1+0x240] ;  /* 0x0002400001087983 */ /* 0x001ea80000300800 */
[----:B------:R-:W2:Y:S04]  /*39ed0*/  LDL.LU R9, [R1+0x244] ;  /* 0x0002440001097983 */ /* 0x000ea80000300800 */
[----:B------:R-:W2:Y:S04]  /*39ee0*/  LDL.LU R10, [R1+0x248] ;  /* 0x00024800010a7983 */ /* 0x000ea80000300800 */
[----:B------:R-:W2:Y:S04]  /*39ef0*/  LDL.LU R11, [R1+0x24c] ;  /* 0x00024c00010b7983 */ /* 0x000ea80000300800 */
[----:B------:R0:W-:Y:S04]  /*39f00*/  STL.64 [R1+0x7d0], R12 ;  /* 0x0007d00c01007387 */ /* 0x0001e80000100a00 */
[----:B------:R1:W-:Y:S01]  /*39f10*/  STL.64 [R1+0x7d8], R14 ;  /* 0x0007d80e01007387 */ /* 0x0003e20000100a00 */
[----:B0-----:R-:W-:-:S03]  /*39f20*/  IMAD.MOV.U32 R13, RZ, RZ, R26 ;  /* 0x000000ffff0d7224 */ /* 0x001fc600078e001a */
[----:B-1----:R-:W3:Y:S01]  /*39f30*/  LDL.LU.64 R14, [R1+0x34a0] ;  /* 0x0034a000010e7983 */ /* 0x002ee20000300a00 */
[----:B------:R-:W-:-:S03]  /*39f40*/  IMAD.MOV.U32 R12, RZ, RZ, R27 ;  /* 0x000000ffff0c7224 */ /* 0x000fc600078e001b */
[----:B------:R-:W2:Y:S02]  /*39f50*/  LDL.LU.64 R26, [R1+0x3498] ;  /* 0x00349800011a7983 */ /* 0x000ea40000300a00 */
[----:B--2---:R-:W-:Y:S01]  /*39f60*/  HMMA.16816.F32 R20, R16, R26, R20 ;  /* 0x0000001a1014723c */ /* 0x004fe20000001814 */
[----:B------:R-:W-:Y:S02]  /*39f70*/  IMAD.MOV.U32 R29, RZ, RZ, R26 ;  /* 0x000000ffff1d7224 */ /* 0x000fe400078e001a */
        /* <DEDUP_REMOVED lines=11> */
[----:B0-----:R-:W4:Y:S02]  /*3a030*/  LDL.LU.64 R22, [R1+0x3478] ;  /* 0x0034780001167983 */ /* 0x001f240000300a00 */
[----:B----4-:R-:W-:Y:S02]  /*3a040*/  HMMA.16816.F32 R16, R16, R22, R4 ;  /* 0x000000161010723c */ /* 0x010fe40000001804 */
[----:B------:R-:W2:Y:S01]  /*3a050*/  LDL.LU.64 R6, [R1+0x3470] ;  /* 0x0034700001067983 */ /* 0x000ea20000300a00 */
[----:B------:R-:W-:-:S02]  /*3a060*/  IMAD.MOV.U32 R24, RZ, RZ, R22 ;  /* 0x000000ffff187224 */ /* 0x000fc400078e0016 */
[----:B------:R-:W-:-:S14]  /*3a070*/  IMAD.MOV.U32 R3, RZ, RZ, R23 ;  /* 0x000000ffff037224 */ /* 0x000fdc00078e0017 */
[----:B------:R-:W-:Y:S04]  /*3a080*/  STL.64 [R1+0x480], R16 ;  /* 0x0004801001007387 */ /* 0x000fe80000100a00 */
[----:B------:R0:W-:Y:S04]  /*3a090*/  STL.64 [R1+0x488], R18 ;  /* 0x0004881201007387 */ /* 0x0001e80000100a00 */
[----:B------:R-:W2:Y:S04]  /*3a0a0*/  LDL.LU.64 R22, [R1+0x3468] ;  /* 0x0034680001167983 */ /* 0x000ea80000300a00 */
[----:B------:R-:W2:Y:S04]  /*3a0b0*/  LDL.LU.64 R20, [R1+0x3460] ;  /* 0x0034600001147983 */ /* 0x000ea80000300a00 */
[----:B0-----:R-:W4:Y:S04]  /*3a0c0*/  LDL R18, [R1+0x8] ;  /* 0x0000080001127983 */ /* 0x001f280000100800 */
[----:B------:R-:W4:Y:S04]  /*3a0d0*/  LDL R19, [R1+0xc] ;  /* 0x00000c0001137983 */ /* 0x000f280000100800 */
[----:B------:R-:W-:Y:S04]  /*3a0e0*/  STL.64 [R1+0x3348], R26 ;  /* 0x0033481a01007387 */ /* 0x000fe80000100a00 */
[----:B------:R-:W-:Y:S01]  /*3a0f0*/  STL [R1+0x3340], R24 ;  /* 0x0033401801007387 */ /* 0x000fe20000100800 */
[----:B--2---:R-:W-:Y:S03]  /*3a100*/  HMMA.16816.F32 R4, R20, R6, R8 ;  /* 0x000000061404723c */ /* 0x004fe60000001808 */
[----:B------:R-:W2:Y:S04]  /*3a110*/  LDL.LU.64 R10, [R1+0x3458] ;  /* 0x00345800010a7983 */ /* 0x000ea80000300a00 */
[----:B------:R-:W2:-:S12]  /*3a120*/  LDL.LU.64 R8, [R1+0x3450] ;  /* 0x0034500001087983 */ /* 0x000e980000300a00 */
[----:B------:R-:W-:Y:S04]  /*3a130*/  STL.64 [R1+0x250], R4 ;  /* 0x0002500401007387 */ /* 0x000fe80000100a00 */
[----:B------:R0:W-:Y:S04]  /*3a140*/  STL.64 [R1+0x258], R6 ;  /* 0x0002580601007387 */ /* 0x0001e80000100a00 */
[----:B0-----:R-:W2:Y:S02]  /*3a150*/  LDL.LU.64 R6, [R1+0x3448] ;  /* 0x0034480001067983 */ /* 0x001ea40000300a00 */
[----:B--2---:R-:W-:Y:S02]  /*3a160*/  HMMA.16816.F32 R4, R20, R6, R8 ;  /* 0x000000061404723c */ /* 0x004fe40000001808 */
[----:B------:R-:W2:Y:S04]  /*3a170*/  LDL.LU.64 R10, [R1+0x3440] ;  /* 0x00344000010a7983 */ /* 0x000ea80000300a00 */
[----:B------:R-:W2:-:S13]  /*3a180*/  LDL.LU.64 R8, [R1+0x3438] ;  /* 0x0034380001087983 */ /* 0x000e9a0000300a00 */
[----:B------:R-:W-:Y:S04]  /*3a190*/  STL.64 [R1+0x240], R4 ;  /* 0x0002400401007387 */ /* 0x000fe80000100a00 */
[----:B------:R0:W-:Y:S04]  /*3a1a0*/  STL.64 [R1+0x248], R6 ;  /* 0x0002480601007387 */ /* 0x0001e80000100a00 */
[----:B0-----:R-:W4:Y:S04]  /*3a1b0*/  LDL.LU.64 R6, [R1+0x3430] ;  /* 0x0034300001067983 */ /* 0x001f280000300a00 */
[----:B------:R-:W4:Y:S02]  /*3a1c0*/  LDL.LU.64 R4, [R1+0x3428] ;  /* 0x0034280001047983 */ /* 0x000f240000300a00 */
[----:B----4-:R-:W-:Y:S02]  /*3a1d0*/  HMMA.16816.F32 R16, R20, R18, R4 ;  /* 0x000000121410723c */ /* 0x010fe40000001804 */
[----:B------:R-:W4:Y:S04]  /*3a1e0*/  LDL.LU.64 R6, [R1+0x3420] ;  /* 0x0034200001067983 */ /* 0x000f280000300a00 */
[----:B------:R-:W3:-:S13]  /*3a1f0*/  LDL.LU.64 R4, [R1+0x3418] ;  /* 0x0034180001047983 */ /* 0x000eda0000300a00 */
[----:B------:R-:W-:Y:S04]  /*3a200*/  STL.64 [R1+0x230], R16 ;  /* 0x0002301001007387 */ /* 0x000fe80000100a00 */
[----:B------:R0:W-:Y:S02]  /*3a210*/  STL.64 [R1+0x238], R18 ;  /* 0x0002381201007387 */ /* 0x0001e40000100a00 */
[----:B0-----:R-:W-:Y:S02]  /*3a220*/  IMAD.MOV.U32 R18, RZ, RZ, R29 ;  /* 0x000000ffff127224 */ /* 0x001fe400078e001d */
[----:B------:R-:W-:-:S05]  /*3a230*/  IMAD.MOV.U32 R19, RZ, RZ, R25 ;  /* 0x000000ffff137224 */ /* 0x000fca00078e0019 */
[----:B------:R0:W-:Y:S02]  /*3a240*/  STL.64 [R1+0x3350], R18 ;  /* 0x0033501201007387 */ /* 0x0001e40000100a00 */
[----:B0-----:R-:W-:Y:S02]  /*3a250*/  IMAD.MOV.U32 R18, RZ, RZ, R13 ;  /* 0x000000ffff127224 */ /* 0x001fe400078e000d */
[----:B------:R-:W-:-:S05]  /*3a260*/  IMAD.MOV.U32 R19, RZ, RZ, R12 ;  /* 0x000000ffff137224 */ /* 0x000fca00078e000c */
[----:B------:R2:W-:Y:S04]  /*3a270*/  STL.64 [R1+0x3368], R18 ;  /* 0x0033681201007387 */ /* 0x0005e80000100a00 */
[----:B------:R-:W3:Y:S04]  /*3a280*/  LDL.LU R24, [R1+0x170] ;  /* 0x0001700001187983 */ /* 0x000ee80000300800 */
[----:B------:R-:W3:Y:S04]  /*3a290*/  LDL.LU R25, [R1+0x174] ;  /* 0x0001740001197983 */ /* 0x000ee80000300800 */
[----:B------:R-:W3:Y:S04]  /*3a2a0*/  LDL.LU R26, [R1+0x178] ;  /* 0x00017800011a7983 */ /* 0x000ee80000300800 */
[----:B------:R-:W3:Y:S01]  /*3a2b0*/  LDL.LU R27, [R1+0x17c] ;  /* 0x00017c00011b7983 */ /* 0x000ee20000300800 */
[----:B--2---:R-:W-:-:S02]  /*3a2c0*/  IMAD.MOV.U32 R18, RZ, RZ, R11 ;  /* 0x000000ffff127224 */ /* 0x004fc400078e000b */
[----:B------:R-:W-:-:S05]  /*3a2d0*/  IMAD.MOV.U32 R19, RZ, RZ, R10 ;  /* 0x000000ffff137224 */ /* 0x000fca00078e000a */
[----:B------:R-:W-:Y:S04]  /*3a2e0*/  STL.64 [R1+0x3380], R18 ;  /* 0x0033801201007387 */ /* 0x000fe80000100a00 */
[----:B---3--:R-:W-:Y:S04]  /*3a2f0*/  STL.64 [R1+0x3360], R26 ;  /* 0x0033601a01007387 */ /* 0x008fe80000100a00 */
[----:B------:R0:W-:Y:S04]  /*3a300*/  STL.64 [R1+0x3358], R24 ;  /* 0x0033581801007387 */ /* 0x0001e80000100a00 */
        /* <DEDUP_REMOVED lines=13> */
[----:B----4-:R-:W-:-:S02]  /*3a3e0*/  IMAD.MOV.U32 R18, RZ, RZ, R7 ;  /* 0x000000ffff127224 */ /* 0x010fc400078e0007 */
        /* <DEDUP_REMOVED lines=12> */
[----:B------:R-:W-:Y:S01]  /*3a4b0*/  IMAD.MOV.U32 R19, RZ, RZ, R0 ;  /* 0x000000ffff137224 */ /* 0x000fe200078e0000 */
        /* <DEDUP_REMOVED lines=8> */
[----:B------:R-:W4:Y:S04]  /*3a540*/  LDL.LU R10, [R1+0x218] ;  /* 0x00021800010a7983 */ /* 0x000f280000300800 */
[----:B------:R-:W4:Y:S04]  /*3a550*/  LDL.LU R11, [R1+0x21c] ;  /* 0x00021c00010b7983 */ /* 0x000f280000300800 */
[----:B------:R-:W2:Y:S04]  /*3a560*/  LDL.LU R4, [R1+0x200] ;  /* 0x0002000001047983 */ /* 0x000ea80000300800 */
[----:B------:R-:W2:Y:S04]  /*3a570*/  LDL.LU R5, [R1+0x204] ;  /* 0x0002040001057983 */ /* 0x000ea80000300800 */
[----:B------:R-:W2:Y:S04]  /*3a580*/  LDL.LU R6, [R1+0x208] ;  /* 0x0002080001067983 */ /* 0x000ea80000300800 */
[----:B------:R-:W2:Y:S04]  /*3a590*/  LDL.LU R7, [R1+0x20c] ;  /* 0x00020c0001077983 */ /* 0x000ea80000300800 */
[----:B------:R0:W-:Y:S04]  /*3a5a0*/  STL.64 [R1+0x33e0], R18 ;  /* 0x0033e01201007387 */ /* 0x0001e80000100a00 */
[----:B0-----:R-:W2:Y:S04]  /*3a5b0*/  LDL.64 R18, [R1+0x38] ;  /* 0x0000380001127983 */ /* 0x001ea80000100a00 */
[----:B--2---:R0:W-:Y:S04]  /*3a5c0*/  STL.64 [R1+0x33f8], R18 ;  /* 0x0033f81201007387 */ /* 0x0041e80000100a00 */
[----:B------:R-:W2:Y:S04]  /*3a5d0*/  LDL.LU R16, [R1+0x1f0] ;  /* 0x0001f00001107983 */ /* 0x000ea80000300800 */
[----:B------:R-:W2:Y:S04]  /*3a5e0*/  LDL.LU R17, [R1+0x1f4] ;  /* 0x0001f40001117983 */ /* 0x000ea80000300800 */
[----:B0-----:R-:W2:Y:S04]  /*3a5f0*/  LDL.LU R18, [R1+0x1f8] ;  /* 0x0001f80001127983 */ /* 0x001ea80000300800 */
[----:B------:R-:W2:Y:S04]  /*3a600*/  LDL.LU R19, [R1+0x1fc] ;  /* 0x0001fc0001137983 */ /* 0x000ea80000300800 */
[----:B---3--:R-:W-:Y:S04]  /*3a610*/  STL.64 [R1+0x33c0], R26 ;  /* 0x0033c01a01007387 */ /* 0x008fe80000100a00 */
[----:B------:R0:W-:Y:S04]  /*3a620*/  STL.64 [R1+0x33b8], R24 ;  /* 0x0033b81801007387 */ /* 0x0001e80000100a00 */
[----:B0-----:R-:W3:Y:S04]  /*3a630*/  LDL.LU R24, [R1+0x1c0] ;  /* 0x0001c00001187983 */ /* 0x001ee80000300800 */
[----:B------:R-:W3:Y:S04]  /*3a640*/  LDL.LU R25, [R1+0x1c4] ;  /* 0x0001c40001197983 */ /* 0x000ee80000300800 */
[----:B------:R-:W2:Y:S04]  /*3a650*/  LDL.LU R26, [R1+0x1c8] ;  /* 0x0001c800011a7983 */ /* 0x000ea80000300800 */
[----:B------:R-:W2:Y:S01]  /*3a660*/  LDL.LU R27, [R1+0x1cc] ;  /* 0x0001cc00011b7983 */ /* 0x000ea20000300800 */
[C---:B----4-:R-:W-:Y:S03]  /*3a670*/  HMMA.16816.F32 R8, R20.reuse, R14, R8 ;  /* 0x0000000e1408723c */ /* 0x050fe60000001808 */
[----:B--2---:R-:W-:Y:S04]  /*3a680*/  STL.64 [R1+0x33d8], R26 ;  /* 0x0033d81a01007387 */ /* 0x004fe80000100a00 */
[----:B---3--:R0:W-:Y:S04]  /*3a690*/  STL.64 [R1+0x33d0], R24 ;  /* 0x0033d01801007387 */ /* 0x0081e80000100a00 */
        /* <DEDUP_REMOVED lines=10> */
[----:B------:R-:W-:Y:S04]  /*3a740*/  STL.64 [R1+0x220], R8 ;  /* 0x0002200801007387 */ /* 0x000fe80000100a00 */
[----:B------:R0:W-:Y:S04]  /*3a750*/  STL.64 [R1+0x228], R10 ;  /* 0x0002280a01007387 */ /* 0x0001e80000100a00 */
[----:B0-----:R-:W3:Y:S04]  /*3a760*/  LDL.LU.64 R10, [R1+0x3410] ;  /* 0x00341000010a7983 */ /* 0x001ee80000300a00 */
[----:B------:R-:W4:Y:S04]  /*3a770*/  LDL.LU R8, [R1+0x3408] ;  /* 0x0034080001087983 */ /* 0x000f280000300800 */
[----:B------:R0:W-:Y:S04]  /*3a780*/  STL.64 [R1+0x3310], R14 ;  /* 0x0033100e01007387 */ /* 0x0001e80000100a00 */
[----:B0-----:R-:W2:Y:S01]  /*3a790*/  LDL.64 R14, [R1+0x28] ;  /* 0x00002800010e7983 */ /* 0x001ea20000100a00 */
[C---:B---3--:R-:W-:Y:S03]  /*3a7a0*/  HMMA.16816.F32 R4, R20.reuse, R10, R4 ;  /* 0x0000000a1404723c */ /* 0x048fe60000001804 */
[----:B--2---:R0:W-:Y:S04]  /*3a7b0*/  STL.64 [R1+0x3338], R14 ;  /* 0x0033380e01007387 */ /* 0x0041e80000100a00 */
[----:B------:R-:W2:Y:S04]  /*3a7c0*/  LDL.LU R12, [R1+0x630] ;  /* 0x00063000010c7983 */ /* 0x000ea80000300800 */
[----:B------:R-:W2:Y:S04]  /*3a7d0*/  LDL.LU R13, [R1+0x634] ;  /* 0x00063400010d7983 */ /* 0x000ea80000300800 */
[----:B0-----:R-:W2:Y:S04]  /*3a7e0*/  LDL.LU R14, [R1+0x638] ;  /* 0x00063800010e7983 */ /* 0x001ea80000300800 */
[----:B------:R-:W2:Y:S04]  /*3a7f0*/  LDL.LU R15, [R1+0x63c] ;  /* 0x00063c00010f7983 */ /* 0x000ea80000300800 */
[----:B------:R-:W-:Y:S04]  /*3a800*/  STL.64 [R1+0x210], R4 ;  /* 0x0002100401007387 */ /* 0x000fe80000100a00 */
[----:B------:R0:W-:Y:S04]  /*3a810*/  STL.64 [R1+0x218], R6 ;  /* 0x0002180601007387 */ /* 0x0001e80000100a00 */
[----:B0-----:R-:W3:Y:S04]  /*3a820*/  LDL.LU.64 R6, [R1+0x3400] ;  /* 0x0034000001067983 */ /* 0x001ee80000300a00 */
[----:B------:R-:W-:Y:S04]  /*3a830*/  STL.64 [R1+0x3308], R10 ;  /* 0x0033080a01007387 */ /* 0x000fe80000100a00 */
[----:B----4-:R0:W-:Y:S04]  /*3a840*/  STL [R1+0x3300], R8 ;  /* 0x0033000801007387 */ /* 0x0101e80000100800 */
[----:B0-----:R-:W4:Y:S04]  /*3a850*/  LDL.LU R8, [R1+0x430] ;  /* 0x0004300001087983 */ /* 0x001f280000300800 */
[----:B------:R-:W4:Y:S04]  /*3a860*/  LDL.LU R9, [R1+0x434] ;  /* 0x0004340001097983 */ /* 0x000f280000300800 */
[----:B------:R-:W4:Y:S04]  /*3a870*/  LDL.LU R10, [R1+0x438] ;  /* 0x00043800010a7983 */ /* 0x000f280000300800 */
[----:B------:R-:W4:Y:S01]  /*3a880*/  LDL.LU R11, [R1+0x43c] ;  /* 0x00043c00010b7983 */ /* 0x000f220000300800 */
[----:B---3--:R-:W-:-:S15]  /*3a890*/  HMMA.16816.F32 R16, R20, R6, R16 ;  /* 0x000000061410723c */ /* 0x008fde0000001810 */
[----:B------:R-:W-:-:S04]  /*3a8a0*/  NOP ;  /* 0x0000000000007918 */ /* 0x000fc80000000000 */
[----:B------:R-:W-:Y:S04]  /*3a8b0*/  STL.64 [R1+0x200], R16 ;  /* 0x0002001001007387 */ /* 0x000fe80000100a00 */
[----:B------:R0:W-:Y:S04]  /*3a8c0*/  STL.64 [R1+0x208], R18 ;  /* 0x0002081201007387 */ /* 0x0001e80000100a00 */
[----:B0-----:R-:W3:Y:S04]  /*3a8d0*/  LDL.LU.64 R18, [R1+0x33f8] ;  /* 0x0033f80001127983 */ /* 0x001ee80000300a00 */
[----:B------:R0:W-:Y:S04]  /*3a8e0*/  STL.64 [R1+0x3318], R6 ;  /* 0x0033180601007387 */ /* 0x0001e80000100a00 */
[----:B------:R-:W2:Y:S04]  /*3a8f0*/  LDL.LU R4, [R1+0x160] ;  /* 0x0001600001047983 */ /* 0x000ea80000300800 */
[----:B------:R-:W2:Y:S04]  /*3a900*/  LDL.LU R5, [R1+0x164] ;  /* 0x0001640001057983 */ /* 0x000ea80000300800 */
[----:B0-----:R-:W2:Y:S04]  /*3a910*/  LDL.LU R6, [R1+0x168] ;  /* 0x0001680001067983 */ /* 0x001ea80000300800 */
[----:B------:R-:W2:Y:S01]  /*3a920*/  LDL.LU R7, [R1+0x16c] ;  /* 0x00016c0001077983 */ /* 0x000ea20000300800 */
[----:B---3--:R-:W-:Y:S01]  /*3a930*/  HMMA.16816.F32 R24, R20, R18, R24 ;  /* 0x000000121418723c */ /* 0x008fe20000001818 */
[----:B------:R-:W-:-:S02]  /*3a940*/  IMAD.MOV.U32 R2, RZ, RZ, R18 ;  /* 0x000000ffff027224 */ /* 0x000fc400078e0012 */
[----:B------:R-:W-:-:S15]  /*3a950*/  IMAD.MOV.U32 R0, RZ, RZ, R19 ;  /* 0x000000ffff007224 */ /* 0x000fde00078e0013 */
[----:B------:R-:W-:Y:S01]  /*3a960*/  NOP ;  /* 0x0000000000007918 */ /* 0x000fe20000000000 */
[----:B------:R-:W-:Y:S04]  /*3a970*/  STL.64 [R1+0x760], R24 ;  /* 0x0007601801007387 */ /* 0x000fe80000100a00 */
[----:B------:R0:W-:Y:S04]  /*3a980*/  STL.64 [R1+0x768], R26 ;  /* 0x0007681a01007387 */ /* 0x0001e80000100a00 */
[----:B0-----:R-:W3:Y:S04]  /*3a990*/  LDL.LU.64 R26, [R1+0x33f0] ;  /* 0x0033f000011a7983 */ /* 0x001ee80000300a00 */
[----:B------:R-:W3:Y:S04]  /*3a9a0*/  LDL.LU.64 R24, [R1+0x33e8] ;  /* 0x0033e80001187983 */ /* 0x000ee80000300a00 */
[----:B------:R-:W3:Y:S02]  /*3a9b0*/  LDL.LU.64 R18, [R1+0x33e0] ;  /* 0x0033e00001127983 */ /* 0x000ee40000300a00 */
[----:B---3--:R-:W-:Y:S02]  /*3a9c0*/  HMMA.16816.F32 R16, R20, R18, R24 ;  /* 0x000000121410723c */ /* 0x008fe40000001818 */
[----:B------:R-:W3:Y:S04]  /*3a9d0*/  LDL.LU.64 R26, [R1+0x33d8] ;  /* 0x0033d800011a7983 */ /* 0x000ee80000300a00 */
[----:B------:R-:W3:-:S13]  /*3a9e0*/  LDL.LU.64 R24, [R1+0x33d0] ;  /* 0x0033d00001187983 */ /* 0x000eda0000300a00 */
        /* <DEDUP_REMOVED lines=34> */
[----:B------:R-:W2:Y:S04]  /*3ac10*/  LDL.LU.64 R26, [R1+0x3348] ;  /* 0x00334800011a7983 */ /* 0x000ea80000300a00 */
[----:B------:R-:W3:-:S13]  /*3ac20*/  LDL.LU R24, [R1+0x3340] ;  /* 0x0033400001187983 */ /* 0x000eda0000300800 */
[----:B------:R-:W-:Y:S04]  /*3ac30*/  STL.64 [R1+0x640], R16 ;  /* 0x0006401001007387 */ /* 0x000fe80000100a00 */
[----:B------:R-:W-:Y:S04]  /*3ac40*/  STL.64 [R1+0x648], R18 ;  /* 0x0006481201007387 */ /* 0x000fe80000100a00 */
[----:B------:R-:W0:Y:S04]  /*3ac50*/  LDSM.16.MT88.4 R16, [R28+UR5+0x9080] ;  /* 0x009080051c10783b */ /* 0x000e280008004200 */
[----:B0-----:R3:W-:Y:S04]  /*3ac60*/  STL.64 [R1+0x3230], R18 ;  /* 0x0032301201007387 */ /* 0x0017e80000100a00 */
[----:B------:R-:W-:Y:S01]  /*3ac70*/  STL.64 [R1+0x3228], R16 ;  /* 0x0032281001007387 */ /* 0x000fe20000100a00 */
[----:B---3--:R-:W-:-:S02]  /*3ac80*/  IMAD.MOV.U32 R18, RZ, RZ, R24 ;  /* 0x000000ffff127224 */ /* 0x008fc400078e0018 */
[----:B--2---:R-:W-:Y:S01]  /*3ac90*/  HMMA.16816.F32 R24, R20, R26, R12 ;  /* 0x0000001a1418723c */ /* 0x004fe2000000180c */
[----:B------:R-:W2:-:S15]  /*3aca0*/  LDL.LU.64 R14, [R1+0x3338] ;  /* 0x00333800010e7983 */ /* 0x000e9e0000300a00 */
[----:B------:R-:W-:-:S03]  /*3acb0*/  NOP ;  /* 0x0000000000007918 */ /* 0x000fc60000000000 */
[----:B------:R-:W-:Y:S04]  /*3acc0*/  STL.64 [R1+0x630], R24 ;  /* 0x0006301801007387 */ /* 0x000fe80000100a00 */
[----:B------:R0:W-:Y:S04]  /*3acd0*/  STL.64 [R1+0x638], R26 ;  /* 0x0006381a01007387 */ /* 0x0001e80000100a00 */
[----:B0-----:R-:W4:Y:S04]  /*3ace0*/  LDL.LU.64 R26, [R1+0x3330] ;  /* 0x00333000011a7983 */ /* 0x001f280000300a00 */
[----:B------:R-:W4:Y:S01]  /*3acf0*/  LDL.LU.64 R24, [R1+0x3328] ;  /* 0x0033280001187983 */ /* 0x000f220000300a00 */
[----:B------:R-:W-:-:S07]  /*3ad00*/  IMAD.MOV.U32 R19, RZ, RZ, R3 ;  /* 0x000000ffff137224 */ /* 0x000fce00078e0003 */
[----:B------:R-:W-:Y:S01]  /*3ad10*/  HMMA.16816.F32 R4, R20, R18, R4 ;  /* 0x000000121404723c */ /* 0x000fe20000001804 */
[----:B------:R-:W3:Y:S04]  /*3ad20*/  LDL.64 R22, [R1+0x18] ;  /* 0x0000180001167983 */ /* 0x000ee80000100a00 */
[----:B------:R-:W-:-:S14]  /*3ad30*/  STL.64 [R1+0x3240], R18 ;  /* 0x0032401201007387 */ /* 0x000fdc0000100a00 */
[----:B------:R-:W-:Y:S04]  /*3ad40*/  STL.64 [R1+0x1f0], R4 ;  /* 0x0001f00401007387 */ /* 0x000fe80000100a00 */
[----:B------:R4:W-:Y:S01]  /*3ad50*/  STL.64 [R1+0x1f8], R6 ;  /* 0x0001f80601007387 */ /* 0x0009e20000100a00 */
[----:B--2---:R-:W-:Y:S02]  /*3ad60*/  IMAD.MOV.U32 R17, RZ, RZ, R14 ;  /* 0x000000ffff117224 */ /* 0x004fe400078e000e */
[----:B------:R-:W-:Y:S01]  /*3ad70*/  IMAD.MOV.U32 R16, RZ, RZ, R15 ;  /* 0x000000ffff107224 */ /* 0x000fe200078e000f */
[----:B----4-:R-:W-:-:S15]  /*3ad80*/  HMMA.16816.F32 R4, R24, R14, R8 ;  /* 0x0000000e1804723c */ /* 0x010fde0000001808 */
[----:B------:R-:W-:-:S04]  /*3ad90*/  NOP ;  /* 0x0000000000007918 */ /* 0x000fc80000000000 */
[----:B------:R-:W-:Y:S04]  /*3ada0*/  STL.64 [R1+0x470], R4 ;  /* 0x0004700401007387 */ /* 0x000fe80000100a00 */
[----:B------:R-:W-:Y:S04]  /*3adb0*/  STL.64 [R1+0x478], R6 ;  /* 0x0004780601007387 */ /* 0x000fe80000100a00 */
[----:B------:R0:W-:Y:S04]  /*3adc0*/  STL.64 [R1+0x3320], R16 ;  /* 0x0033201001007387 */ /* 0x0001e80000100a00 */
[----:B0-----:R-:W3:Y:S04]  /*3add0*/  LDL.LU R16, [R1+0x420] ;  /* 0x0004200001107983 */ /* 0x001ee80000300800 */
[----:B------:R-:W3:Y:S04]  /*3ade0*/  LDL.LU R17, [R1+0x424] ;  /* 0x0004240001117983 */ /* 0x000ee80000300800 */
[----:B------:R-:W3:Y:S04]  /*3adf0*/  LDL.LU R18, [R1+0x428] ;  /* 0x0004280001127983 */ /* 0x000ee80000300800 */
[----:B------:R-:W3:Y:S04]  /*3ae00*/  LDL.LU R19, [R1+0x42c] ;  /* 0x00042c0001137983 */ /* 0x000ee80000300800 */
[----:B------:R-:W2:Y:S04]  /*3ae10*/  LDL.LU R4, [R1+0x410] ;  /* 0x0004100001047983 */ /* 0x000ea80000300800 */
[----:B------:R-:W2:Y:S04]  /*3ae20*/  LDL.LU R5, [R1+0x414] ;  /* 0x0004140001057983 */ /* 0x000ea80000300800 */
[----:B------:R-:W2:Y:S04]  /*3ae30*/  LDL.LU R6, [R1+0x418] ;  /* 0x0004180001067983 */ /* 0x000ea80000300800 */
[----:B------:R-:W2:Y:S04]  /*3ae40*/  LDL.LU R7, [R1+0x41c] ;  /* 0x00041c0001077983 */ /* 0x000ea80000300800 */
[----:B------:R-:W2:Y:S04]  /*3ae50*/  LDL.64 R14, [R1+0x8] ;  /* 0x00000800010e7983 */ /* 0x000ea80000100a00 */
[----:B------:R-:W4:Y:S04]  /*3ae60*/  LDL.LU R8, [R1+0x400] ;  /* 0x0004000001087983 */ /* 0x000f280000300800 */
[----:B------:R-:W4:Y:S04]  /*3ae70*/  LDL.LU R9, [R1+0x404] ;  /* 0x0004040001097983 */ /* 0x000f280000300800 */
[----:B------:R-:W4:Y:S04]  /*3ae80*/  LDL.LU R10, [R1+0x408] ;  /* 0x00040800010a7983 */ /* 0x000f280000300800 */
[----:B------:R-:W4:Y:S01]  /*3ae90*/  LDL.LU R11, [R1+0x40c] ;  /* 0x00040c00010b7983 */ /* 0x000f220000300800 */
[----:B---3--:R-:W-:-:S15]  /*3aea0*/  HMMA.16816.F32 R16, R24, R22, R16 ;  /* 0x000000161810723c */ /* 0x008fde0000001810 */
[----:B------:R-:W-:-:S04]  /*3aeb0*/  NOP ;  /* 0x0000000000007918 */ /* 0x000fc80000000000 */
[----:B------:R0:W-:Y:S04]  /*3aec0*/  STL.64 [R1+0x460], R16 ;  /* 0x0004601001007387 */ /* 0x0001e80000100a00 */
[----:B------:R1:W-:Y:S04]  /*3aed0*/  STL.64 [R1+0x468], R18 ;  /* 0x0004681201007387 */ /* 0x0003e80000100a00 */
[----:B0-----:R-:W3:Y:S01]  /*3aee0*/  LDL.LU.64 R16, [R1+0x3320] ;  /* 0x0033200001107983 */ /* 0x001ee20000300a00 */
[----:B-1----:R-:W-:Y:S02]  /*3aef0*/  IMAD.MOV.U32 R19, RZ, RZ, R22 ;  /* 0x000000ffff137224 */ /* 0x002fe400078e0016 */
[----:B------:R-:W-:-:S02]  /*3af00*/  IMAD.MOV.U32 R18, RZ, RZ, R23 ;  /* 0x000000ffff127224 */ /* 0x000fc400078e0017 */
[----:B------:R-:W-:Y:S02]  /*3af10*/  IMAD.MOV.U32 R22, RZ, RZ, R2 ;  /* 0x000000ffff167224 */ /* 0x000fe400078e0002 */
[----:B------:R-:W-:-:S05]  /*3af20*/  IMAD.MOV.U32 R23, RZ, RZ, R0 ;  /* 0x000000ffff177224 */ /* 0x000fca00078e0000 */
[----:B------:R0:W-:Y:S04]  /*3af30*/  STL.64 [R1+0x32e8], R22 ;  /* 0x0032e81601007387 */ /* 0x0001e80000100a00 */
[----:B------:R-:W2:Y:S04]  /*3af40*/  LDL.LU R20, [R1+0x3e0] ;  /* 0x0003e00001147983 */ /* 0x000ea80000300800 */
[----:B------:R-:W2:Y:S04]  /*3af50*/  LDL.LU R21, [R1+0x3e4] ;  /* 0x0003e40001157983 */ /* 0x000ea80000300800 */
[----:B0-----:R-:W2:Y:S04]  /*3af60*/  LDL.LU R22, [R1+0x3e8] ;  /* 0x0003e80001167983 */ /* 0x001ea80000300800 */
[----:B------:R-:W2:Y:S04]  /*3af70*/  LDL.LU R23, [R1+0x3ec] ;  /* 0x0003ec0001177983 */ /* 0x000ea80000300800 */
[----:B--2---:R-:W-:Y:S04]  /*3af80*/  STL.64 [R1+0x32f8], R22 ;  /* 0x0032f81601007387 */ /* 0x004fe80000100a00 */
[----:B------:R0:W-:Y:S04]  /*3af90*/  STL.64 [R1+0x32f0], R20 ;  /* 0x0032f01401007387 */ /* 0x0001e80000100a00 */
[----:B0-----:R-:W2:Y:S04]  /*3afa0*/  LDL.LU R20, [R1+0x3f0] ;  /* 0x0003f00001147983 */ /* 0x001ea80000300800 */
[----:B------:R-:W2:Y:S04]  /*3afb0*/  LDL.LU R21, [R1+0x3f4] ;  /* 0x0003f40001157983 */ /* 0x000ea80000300800 */
[----:B------:R-:W2:Y:S04]  /*3afc0*/  LDL.LU R22, [R1+0x3f8] ;  /* 0x0003f80001167983 */ /* 0x000ea80000300800 */
[----:B------:R-:W2:Y:S04]  /*3afd0*/  LDL.LU R23, [R1+0x3fc] ;  /* 0x0003fc0001177983 */ /* 0x000ea80000300800 */
[----:B------:R0:W-:Y:S04]  /*3afe0*/  STL.64 [R1+0x32a0], R18 ;  /* 0x0032a01201007387 */ /* 0x0001e80000100a00 */
[----:B---3--:R-:W-:Y:S04]  /*3aff0*/  STL.64 [R1+0x3298], R16 ;  /* 0x0032981001007387 */ /* 0x008fe80000100a00 */
[----:B0-----:R-:W3:Y:S04]  /*3b000*/  LDL.64 R18, [R1+0x138] ;  /* 0x0001380001127983 */ /* 0x001ee80000100a00 */
[----:B---3--:R0:W-:Y:S04]  /*3b010*/  STL.64 [R1+0x32b0], R18 ;  /* 0x0032b01201007387 */ /* 0x0081e80000100a00 */
[----:B0-----:R-:W3:Y:S01]  /*3b020*/  LDL.64 R18, [R1+0x148] ;  /* 0x0001480001127983 */ /* 0x001ee20000100a00 */
[----:B------:R-:W-:Y:S03]  /*3b030*/  HMMA.16816.F32 R4, R24, R14, R4 ;  /* 0x0000000e1804723c */ /* 0x000fe60000001804 */
[----:B---3--:R0:W-:Y:S04]  /*3b040*/  STL.64 [R1+0x32c8], R18 ;  /* 0x0032c81201007387 */ /* 0x0081e80000100a00 */
[----:B0-----:R-:W3:Y:S01]  /*3b050*/  LDL.64 R18, [R1+0x158] ;  /* 0x0001580001127983 */ /* 0x001ee20000100a00 */
[----:B------:R-:W-:-:S02]  /*3b060*/  IMAD.MOV.U32 R29, RZ, RZ, R14 ;  /* 0x000000ffff1d7224 */ /* 0x000fc400078e000e */
[----:B------:R-:W-:Y:S01]  /*3b070*/  IMAD.MOV.U32 R28, RZ, RZ, R15 ;  /* 0x000000ffff1c7224 */ /* 0x000fe200078e000f */
[----:B---3--:R0:W-:Y:S04]  /*3b080*/  STL.64 [R1+0x32e0], R18 ;  /* 0x0032e01201007387 */ /* 0x0081e80000100a00 */
[----:B------:R-:W3:Y:S04]  /*3b090*/  LDL.LU R16, [R1+0x3d0] ;  /* 0x0003d00001107983 */ /* 0x000ee80000300800 */
[----:B------:R-:W3:Y:S04]  /*3b0a0*/  LDL.LU R17, [R1+0x3d4] ;  /* 0x0003d40001117983 */ /* 0x000ee80000300800 */
[----:B0-----:R-:W3:Y:S04]  /*3b0b0*/  LDL.LU R18, [R1+0x3d8] ;  /* 0x0003d80001127983 */ /* 0x001ee80000300800 */
[----:B------:R-:W3:Y:S04]  /*3b0c0*/  LDL.LU R19, [R1+0x3dc] ;  /* 0x0003dc0001137983 */ /* 0x000ee80000300800 */
[----:B------:R-:W-:Y:S04]  /*3b0d0*/  STL.64 [R1+0x450], R4 ;  /* 0x0004500401007387 */ /* 0x000fe80000100a00 */
[----:B------:R0:W-:Y:S04]  /*3b0e0*/  STL.64 [R1+0x458], R6 ;  /* 0x0004580601007387 */ /* 0x0001e80000100a00 */
[----:B0-----:R-:W2:Y:S04]  /*3b0f0*/  LDL.LU.64 R6, [R1+0x3318] ;  /* 0x0033180001067983 */ /* 0x001ea80000300a00 */
[----:B------:R-:W4:Y:S02]  /*3b100*/  LDL.LU.64 R14, [R1+0x3310] ;  /* 0x00331000010e7983 */ /* 0x000f240000300a00 */
[----:B----4-:R-:W-:-:S15]  /*3b110*/  HMMA.16816.F32 R8, R24, R14, R8 ;  /* 0x0000000e1808723c */ /* 0x010fde0000001808 */
[----:B------:R-:W-:-:S04]  /*3b120*/  NOP ;  /* 0x0000000000007918 */ /* 0x000fc80000000000 */
[----:B------:R-:W-:Y:S04]  /*3b130*/  STL.64 [R1+0x440], R8 ;  /* 0x0004400801007387 */ /* 0x000fe80000100a00 */
[----:B------:R0:W-:Y:S04]  /*3b140*/  STL.64 [R1+0x448], R10 ;  /* 0x0004480a01007387 */ /* 0x0001e80000100a00 */
[----:B0-----:R-:W2:Y:S04]  /*3b150*/  LDL.LU.64 R10, [R1+0x3308] ;  /* 0x00330800010a7983 */ /* 0x001ea80000300a00 */
[----:B------:R-:W4:Y:S04]  /*3b160*/  LDL.LU R8, [R1+0x3300] ;  /* 0x0033000001087983 */ /* 0x000f280000300800 */
        /* <DEDUP_REMOVED lines=10> */
[----:B------:R-:W2:Y:S01]  /*3b210*/  LDL.LU R15, [R1+0x73c] ;  /* 0x00073c00010f7983 */ /* 0x000ea20000300800 */
[C---:B------:R-:W-:Y:S03]  /*3b220*/  HMMA.16816.F32 R20, R24.reuse, R10, R20 ;  /* 0x0000000a1814723c */ /* 0x040fe60000001814 */
[----:B--2---:R-:W-:Y:S04]  /*3b230*/  STL.64 [R1+0x32d8], R14 ;  /* 0x0032d80e01007387 */ /* 0x004fe80000100a00 */
[----:B------:R0:W-:Y:S04]  /*3b240*/  STL.64 [R1+0x32d0], R12 ;  /* 0x0032d00c01007387 */ /* 0x0001e80000100a00 */
[----:B0-----:R-:W2:Y:S04]  /*3b250*/  LDL.LU R12, [R1+0x740] ;  /* 0x00074000010c7983 */ /* 0x001ea80000300800 */
[----:B------:R-:W2:Y:S04]  /*3b260*/  LDL.LU R13, [R1+0x744] ;  /* 0x00074400010d7983 */ /* 0x000ea80000300800 */
[----:B------:R-:W2:Y:S04]  /*3b270*/  LDL.LU R14, [R1+0x748] ;  /* 0x00074800010e7983 */ /* 0x000ea80000300800 */
[----:B------:R-:W2:Y:S04]  /*3b280*/  LDL.LU R15, [R1+0x74c] ;  /* 0x00074c00010f7983 */ /* 0x000ea80000300800 */
        /* <DEDUP_REMOVED lines=8> */
[----:B0-----:R-:W3:Y:S01]  /*3b310*/  LDL.LU.64 R22, [R1+0x32e8] ;  /* 0x0032e80001167983 */ /* 0x001ee20000300a00 */
[----:B------:R-:W0:Y:S02]  /*3b320*/  S2R R5, SR_TID.X ;  /* 0x0000000000057919 */ /* 0x000e240000002100 */
[C---:B0-----:R-:W-:Y:S01]  /*3b330*/  LOP3.LUT R9, R5.reuse, 0x7, RZ, 0xc0, !PT ;  /* 0x0000000705097812 */ /* 0x041fe200078ec0ff */
[----:B------:R-:W-:-:S02]  /*3b340*/  IMAD.SHL.U32 R4, R5, 0x80, RZ ;  /* 0x0000008005047824 */ /* 0x000fc400078e00ff */
[----:B------:R-:W-:Y:S02]  /*3b350*/  IMAD.SHL.U32 R5, R5, 0x2, RZ ;  /* 0x0000000205057824 */ /* 0x000fe400078e00ff */
[----:B------:R-:W-:Y:S01]  /*3b360*/  IMAD R9, R9, 0x110, RZ ;  /* 0x0000011009097824 */ /* 0x000fe200078e02ff */
[----:B---3--:R-:W-:Y:S01]  /*3b370*/  HMMA.16816.F32 R20, R24, R22, R16 ;  /* 0x000000161814723c */ /* 0x008fe20000001810 */
[----:B------:R-:W2:Y:S03]  /*3b380*/  LDL.LU.64 R18, [R1+0x32e0] ;  /* 0x0032e00001127983 */ /* 0x000ea60000300a00 */
[----:B------:R-:W-:-:S04]  /*3b390*/  LOP3.LUT R5, R9, 0x10, R5, 0x78, !PT ;  /* 0x0000001009057812 */ /* 0x000fc800078e7805 */
[----:B------:R-:W-:-:S04]  /*3b3a0*/  LOP3.LUT R5, R5, 0x800, R4, 0xf8, !PT ;  /* 0x0000080005057812 */ /* 0x000fc800078ef804 */
[----:B------:R-:W-:-:S07]  /*3b3b0*/  LOP3.LUT R5, R5, 0x60, RZ, 0x3c, !PT ;  /* 0x0000006005057812 */ /* 0x000fce00078e3cff */
[----:B------:R-:W-:Y:S04]  /*3b3c0*/  STL.64 [R1+0x990], R20 ;  /* 0x0009901401007387 */ /* 0x000fe80000100a00 */
[----:B------:R-:W-:Y:S04]  /*3b3d0*/  STL.64 [R1+0x998], R22 ;  /* 0x0009981601007387 */ /* 0x000fe80000100a00 */
[----:B------:R-:W0:Y:S04]  /*3b3e0*/  LDSM.16.MT88.4 R20, [R5+UR5+0x9000] ;  /* 0x009000050514783b */ /* 0x000e280008004200 */
[----:B0-----:R0:W-:Y:S04]  /*3b3f0*/  STL.64 [R1+0x30c8], R22 ;  /* 0x0030c81601007387 */ /* 0x0011e80000100a00 */
[----:B------:R-:W-:Y:S04]  /*3b400*/  STL.64 [R1+0x30c0], R20 ;  /* 0x0030c01401007387 */ /* 0x000fe80000100a00 */
[----:B0-----:R-:W3:Y:S01]  /*3b410*/  LDL.64 R22, [R1+0x128] ;  /* 0x0001280001167983 */ /* 0x001ee20000100a00 */
        /* <DEDUP_REMOVED lines=32> */
[----:B------:R0:W-:Y:S04]  /*3b620*/  STL [R1+0x3258], R5 ;  /* 0x0032580501007387 */ /* 0x0001e80000100800 */
[----:B------:R-:W2:Y:S04]  /*3b630*/  LDL.LU R4, [R1+0x710] ;  /* 0x0007100001047983 */ /* 0x000ea80000300800 */
[----:B0-----:R-:W2:Y:S04]  /*3b640*/  LDL.LU R5, [R1+0x714] ;  /* 0x0007140001057983 */ /* 0x001ea80000300800 */
[----:B------:R-:W2:Y:S04]  /*3b650*/  LDL.LU R6, [R1+0x718] ;  /* 0x0007180001067983 */ /* 0x000ea80000300800 */
[----:B------:R-:W2:Y:S04]  /*3b660*/  LDL.LU R7, [R1+0x71c] ;  /* 0x00071c0001077983 */ /* 0x000ea80000300800 */
[----:B------:R-:W-:Y:S01]  /*3b670*/  STL.64 [R1+0x31d0], R10 ;  /* 0x0031d00a01007387 */ /* 0x000fe20000100a00 */
[----:B---3--:R-:W-:-:S02]  /*3b680*/  IMAD.MOV.U32 R13, RZ, RZ, R22 ;  /* 0x000000ffff0d7224 */ /* 0x008fc400078e0016 */
[----:B------:R-:W-:Y:S01]  /*3b690*/  IMAD.MOV.U32 R12, RZ, RZ, R23 ;  /* 0x000000ffff0c7224 */ /* 0x000fe200078e0017 */
[----:B----4-:R0:W-:Y:S01]  /*3b6a0*/  STL.64 [R1+0x31c8], R8 ;  /* 0x0031c80801007387 */ /* 0x0101e20000100a00 */
[----:B--2---:R-:W-:-:S15]  /*3b6b0*/  HMMA.16816.F32 R4, R24, R22, R4 ;  /* 0x000000161804723c */ /* 0x004fde0000001804 */
[----:B------:R-:W-:-:S04]  /*3b6c0*/  NOP ;  /* 0x0000000000007918 */ /* 0x000fc80000000000 */
[----:B------:R-:W-:Y:S04]  /*3b6d0*/  STL.64 [R1+0x770], R4 ;  /* 0x0007700401007387 */ /* 0x000fe80000100a00 */
[----:B------:R-:W-:Y:S04]  /*3b6e0*/  STL.64 [R1+0x778], R6 ;  /* 0x0007780601007387 */ /* 0x000fe80000100a00 */
[----:B------:R1:W-:Y:S04]  /*3b6f0*/  STL.64 [R1+0x31e0], R14 ;  /* 0x0031e00e01007387 */ /* 0x0003e80000100a00 */
[----:B------:R-:W-:Y:S04]  /*3b700*/  STL.64 [R1+0x31d8], R12 ;  /* 0x0031d80c01007387 */ /* 0x000fe80000100a00 */
[----:B0-----:R-:W2:Y:S04]  /*3b710*/  LDL.LU R8, [R1+0x5f0] ;  /* 0x0005f00001087983 */ /* 0x001ea80000300800 */
[----:B------:R-:W2:Y:S04]  /*3b720*/  LDL.LU R9, [R1+0x5f4] ;  /* 0x0005f40001097983 */ /* 0x000ea80000300800 */
[----:B------:R-:W3:Y:S04]  /*3b730*/  LDL.LU R10, [R1+0x5f8] ;  /* 0x0005f800010a7983 */ /* 0x000ee80000300800 */
[----:B------:R-:W3:Y:S01]  /*3b740*/  LDL.LU R11, [R1+0x5fc] ;  /* 0x0005fc00010b7983 */ /* 0x000ee20000300800 */
[----:B-1----:R-:W-:-:S02]  /*3b750*/  IMAD.MOV.U32 R14, RZ, RZ, R29 ;  /* 0x000000ffff0e7224 */ /* 0x002fc400078e001d */
[----:B------:R-:W-:Y:S01]  /*3b760*/  IMAD.MOV.U32 R15, RZ, RZ, R28 ;  /* 0x000000ffff0f7224 */ /* 0x000fe200078e001c */
[----:B---3--:R-:W-:Y:S04]  /*3b770*/  STL.64 [R1+0x31f0], R10 ;  /* 0x0031f00a01007387 */ /* 0x008fe80000100a00 */
[----:B--2---:R-:W-:Y:S04]  /*3b780*/  STL.64 [R1+0x31e8], R8 ;  /* 0x0031e80801007387 */ /* 0x004fe80000100a00 */
[----:B------:R0:W-:Y:S02]  /*3b790*/  STL.64 [R1+0x31f8], R14 ;  /* 0x0031f80e01007387 */ /* 0x0001e40000100a00 */
[----:B0-----:R-:W-:-:S02]  /*3b7a0*/  IMAD.MOV.U32 R14, RZ, RZ, R19 ;  /* 0x000000ffff0e7224 */ /* 0x001fc400078e0013 */
[----:B------:R-:W-:-:S05]  /*3b7b0*/  IMAD.MOV.U32 R15, RZ, RZ, R18 ;  /* 0x000000ffff0f7224 */ /* 0x000fca00078e0012 */
[----:B------:R-:W-:Y:S04]  /*3b7c0*/  STL.64 [R1+0x3210], R14 ;  /* 0x0032100e01007387 */ /* 0x000fe80000100a00 */
[----:B------:R-:W2:Y:S04]  /*3b7d0*/  LDL.LU R8, [R1+0x600] ;  /* 0x0006000001087983 */ /* 0x000ea80000300800 */
[----:B------:R-:W2:Y:S04]  /*3b7e0*/  LDL.LU R9, [R1+0x604] ;  /* 0x0006040001097983 */ /* 0x000ea80000300800 */
[----:B------:R-:W3:Y:S04]  /*3b7f0*/  LDL.LU R10, [R1+0x608] ;  /* 0x00060800010a7983 */ /* 0x000ee80000300800 */
[----:B------:R-:W3:Y:S04]  /*3b800*/  LDL.LU R11, [R1+0x60c] ;  /* 0x00060c00010b7983 */ /* 0x000ee80000300800 */
[----:B------:R-:W4:Y:S04]  /*3b810*/  LDL.LU R4, [R1+0x6e0] ;  /* 0x0006e00001047983 */ /* 0x000f280000300800 */
[----:B------:R-:W4:Y:S04]  /*3b820*/  LDL.LU R5, [R1+0x6e4] ;  /* 0x0006e40001057983 */ /* 0x000f280000300800 */
[----:B------:R-:W2:Y:S04]  /*3b830*/  LDL.LU R6, [R1+0x6e8] ;  /* 0x0006e80001067983 */ /* 0x000ea80000300800 */
[----:B------:R-:W2:Y:S04]  /*3b840*/  LDL.LU R7, [R1+0x6ec] ;  /* 0x0006ec0001077983 */ /* 0x000ea80000300800 */
[----:B--2---:R0:W-:Y:S04]  /*3b850*/  STL.64 [R1+0x3270], R6 ;  /* 0x0032700601007387 */ /* 0x0041e80000100a00 */
[----:B----4-:R-:W-:Y:S04]  /*3b860*/  STL.64 [R1+0x3268], R4 ;  /* 0x0032680401007387 */ /* 0x010fe80000100a00 */
[----:B0-----:R-:W2:Y:S04]  /*3b870*/  LDL.64 R6, [R1+0x108] ;  /* 0x0001080001067983 */ /* 0x001ea80000100a00 */
[----:B--2---:R0:W-:Y:S04]  /*3b880*/  STL.64 [R1+0x3280], R6 ;  /* 0x0032800601007387 */ /* 0x0041e80000100a00 */
[----:B------:R-:W2:Y:S04]  /*3b890*/  LDL.64 R22, [R1+0xf8] ;  /* 0x0000f80001167983 */ /* 0x000ea80000100a00 */
[----:B0-----:R-:W4:Y:S04]  /*3b8a0*/  LDL.64 R6, [R1+0x118] ;  /* 0x0001180001067983 */ /* 0x001f280000100a00 */
[----:B--2---:R0:W-:Y:S04]  /*3b8b0*/  STL.64 [R1+0x3278], R22 ;  /* 0x0032781601007387 */ /* 0x0041e80000100a00 */
[----:B------:R-:W2:Y:S04]  /*3b8c0*/  LDL.LU R20, [R1+0x6f0] ;  /* 0x0006f00001147983 */ /* 0x000ea80000300800 */
[----:B------:R-:W2:Y:S04]  /*3b8d0*/  LDL.LU R21, [R1+0x6f4] ;  /* 0x0006f40001157983 */ /* 0x000ea80000300800 */
[----:B0-----:R-:W2:Y:S04]  /*3b8e0*/  LDL.LU R22, [R1+0x6f8] ;  /* 0x0006f80001167983 */ /* 0x001ea80000300800 */
[----:B------:R-:W2:Y:S01]  /*3b8f0*/  LDL.LU R23, [R1+0x6fc] ;  /* 0x0006fc0001177983 */ /* 0x000ea20000300800 */
[----:B------:R-:W-:-:S02]  /*3b900*/  IMAD.MOV.U32 R14, RZ, RZ, R17 ;  /* 0x000000ffff0e7224 */ /* 0x000fc400078e0011 */
[----:B------:R-:W-:Y:S01]  /*3b910*/  IMAD.MOV.U32 R15, RZ, RZ, R16 ;  /* 0x000000ffff0f7224 */ /* 0x000fe200078e0010 */
[----:B--2---:R-:W-:Y:S04]  /*3b920*/  STL.64 [R1+0x3290], R22 ;  /* 0x0032901601007387 */ /* 0x004fe80000100a00 */
[----:B------:R0:W-:Y:S04]  /*3b930*/  STL.64 [R1+0x3288], R20 ;  /* 0x0032881401007387 */ /* 0x0001e80000100a00 */
[----:B0-----:R-:W4:Y:S04]  /*3b940*/  LDL.LU R20, [R1+0x700] ;  /* 0x0007000001147983 */ /* 0x001f280000300800 */
[----:B------:R-:W4:Y:S04]  /*3b950*/  LDL.LU R21, [R1+0x704] ;  /* 0x0007040001157983 */ /* 0x000f280000300800 */
[----:B------:R-:W4:Y:S04]  /*3b960*/  LDL.LU R22, [R1+0x708] ;  /* 0x0007080001167983 */ /* 0x000f280000300800 */
        /* <DEDUP_REMOVED lines=12> */
[----:B------:R-:W2:Y:S04]  /*3ba30*/  LDL.64 R18, [R1+0xe8] ;  /* 0x0000e80001127983 */ /* 0x000ea80000100a00 */
[----:B---3--:R-:W-:Y:S04]  /*3ba40*/  STL.64 [R1+0x3208], R10 ;  /* 0x0032080a01007387 */ /* 0x008fe80000100a00 */
[----:B------:R0:W-:Y:S04]  /*3ba50*/  STL.64 [R1+0x3200], R8 ;  /* 0x0032000801007387 */ /* 0x0001e80000100a00 */
[----:B0-----:R-:W3:Y:S04]  /*3ba60*/  LDL.LU R8, [R1+0x610] ;  /* 0x0006100001087983 */ /* 0x001ee80000300800 */
[----:B------:R-:W3:Y:S04]  /*3ba70*/  LDL.LU R9, [R1+0x614] ;  /* 0x0006140001097983 */ /* 0x000ee80000300800 */
[----:B------:R-:W2:Y:S04]  /*3ba80*/  LDL.LU R10, [R1+0x618] ;  /* 0x00061800010a7983 */ /* 0x000ea80000300800 */
[----:B------:R-:W2:Y:S01]  /*3ba90*/  LDL.LU R11, [R1+0x61c] ;  /* 0x00061c00010b7983 */ /* 0x000ea20000300800 */
[----:B----4-:R-:W-:Y:S01]  /*3baa0*/  HMMA.16816.F32 R20, R24, R6, R20 ;  /* 0x000000061814723c */ /* 0x010fe20000001814 */
[----:B------:R-:W-:-:S02]  /*3bab0*/  IMAD.MOV.U32 R28, RZ, RZ, R6 ;  /* 0x000000ffff1c7224 */ /* 0x000fc400078e0006 */
[----:B------:R-:W-:Y:S01]  /*3bac0*/  IMAD.MOV.U32 R29, RZ, RZ, R7 ;  /* 0x000000ffff1d7224 */ /* 0x000fe200078e0007 */
        /* <DEDUP_REMOVED lines=9> */
[----:B------:R-:W3:Y:S04]  /*3bb60*/  LDL.LU.64 R20, [R1+0x3288] ;  /* 0x0032880001147983 */ /* 0x000ee80000300a00 */
[----:B------:R-:W3:Y:S02]  /*3bb70*/  LDL.LU.64 R6, [R1+0x3280] ;  /* 0x0032800001067983 */ /* 0x000ee40000300a00 */
        /* <DEDUP_REMOVED lines=9> */
[----:B---3--:R-:W-:-:S15]  /*3bc10*/  HMMA.16816.F32 R4, R24, R22, R4 ;  /* 0x000000161804723c */ /* 0x008fde0000001804 */
[----:B------:R-:W-:-:S04]  /*3bc20*/  NOP ;  /* 0x0000000000007918 */ /* 0x000fc80000000000 */
[----:B------:R-:W-:Y:S04]  /*3bc30*/  STL.64 [R1+0x740], R4 ;  /* 0x0007400401007387 */ /* 0x000fe80000100a00 */
[----:B------:R0:W-:Y:S04]  /*3bc40*/  STL.64 [R1+0x748], R6 ;  /* 0x0007480601007387 */ /* 0x0001e80000100a00 */
[----:B0-----:R-:W3:Y:S04]  /*3bc50*/  LDL.LU.64 R6, [R1+0x3260] ;  /* 0x0032600001067983 */ /* 0x001ee80000300a00 */
[----:B------:R-:W4:Y:S01]  /*3bc60*/  LDL.LU R5, [R1+0x3258] ;  /* 0x0032580001057983 */ /* 0x000f220000300800 */
[----:B------:R-:W-:Y:S01]  /*3bc70*/  HMMA.16816.F32 R12, R24, R18, R12 ;  /* 0x00000012180c723c */ /* 0x000fe2000000180c */
[----:B------:R-:W-:-:S02]  /*3bc80*/  IMAD.MOV.U32 R4, RZ, RZ, R23 ;  /* 0x000000ffff047224 */ /* 0x000fc400078e0017 */
[----:B------:R-:W-:Y:S02]  /*3bc90*/  IMAD.MOV.U32 R21, RZ, RZ, R18 ;  /* 0x000000ffff157224 */ /* 0x000fe400078e0012 */
[----:B------:R-:W-:Y:S01]  /*3bca0*/  IMAD.MOV.U32 R20, RZ, RZ, R19 ;  /* 0x000000ffff147224 */ /* 0x000fe200078e0013 */
[----:B------:R-:W0:Y:S01]  /*3bcb0*/  S2R R23, SR_TID.X ;  /* 0x0000000000177919 */ /* 0x000e220000002100 */
[----:B---3--:R-:W-:Y:S04]  /*3bcc0*/  STL.64 [R1+0x31c0], R6 ;  /* 0x0031c00601007387 */ /* 0x008fe80000100a00 */
[----:B----4-:R1:W-:Y:S04]  /*3bcd0*/  STL.64 [R1+0x31b8], R4 ;  /* 0x0031b80401007387 */ /* 0x0103e80000100a00 */
[----:B-1----:R-:W3:Y:S04]  /*3bce0*/  LDL.LU R4, [R1+0x5e0] ;  /* 0x0005e00001047983 */ /* 0x002ee80000300800 */
[----:B------:R-:W3:Y:S04]  /*3bcf0*/  LDL.LU R5, [R1+0x5e4] ;  /* 0x0005e40001057983 */ /* 0x000ee80000300800 */
[----:B------:R-:W3:Y:S04]  /*3bd00*/  LDL.LU R6, [R1+0x5e8] ;  /* 0x0005e80001067983 */ /* 0x000ee80000300800 */
[----:B------:R-:W3:Y:S04]  /*3bd10*/  LDL.LU R7, [R1+0x5ec] ;  /* 0x0005ec0001077983 */ /* 0x000ee80000300800 */
[----:B------:R-:W-:Y:S04]  /*3bd20*/  STL.64 [R1+0x730], R12 ;  /* 0x0007300c01007387 */ /* 0x000fe80000100a00 */
[----:B------:R1:W-:Y:S04]  /*3bd30*/  STL.64 [R1+0x738], R14 ;  /* 0x0007380e01007387 */ /* 0x0003e80000100a00 */
[----:B-1----:R-:W4:Y:S04]  /*3bd40*/  LDL.LU.64 R14, [R1+0x3250] ;  /* 0x00325000010e7983 */ /* 0x002f280000300a00 */
[----:B------:R-:W4:Y:S04]  /*3bd50*/  LDL.LU.64 R12, [R1+0x3248] ;  /* 0x00324800010c7983 */ /* 0x000f280000300a00 */
[----:B------:R-:W4:Y:S01]  /*3bd60*/  LDL.LU.64 R18, [R1+0x3240] ;  /* 0x0032400001127983 */ /* 0x000f220000300a00 */
[C---:B0-----:R-:W-:Y:S01]  /*3bd70*/  LOP3.LUT R16, R23.reuse, 0x7, RZ, 0xc0, !PT ;  /* 0x0000000717107812 */ /* 0x041fe200078ec0ff */
[----:B------:R-:W-:-:S02]  /*3bd80*/  IMAD.SHL.U32 R17, R23, 0x80, RZ ;  /* 0x0000008017117824 */ /* 0x000fc400078e00ff */
[----:B------:R-:W-:Y:S02]  /*3bd90*/  IMAD.SHL.U32 R23, R23, 0x2, RZ ;  /* 0x0000000217177824 */ /* 0x000fe400078e00ff */
[----:B------:R-:W-:-:S05]  /*3bda0*/  IMAD R16, R16, 0x110, RZ ;  /* 0x0000011010107824 */ /* 0x000fca00078e02ff */
[----:B------:R-:W-:-:S04]  /*3bdb0*/  LOP3.LUT R23, R16, 0x10, R23, 0x78, !PT ;  /* 0x0000001010177812 */ /* 0x000fc800078e7817 */
[----:B------:R-:W-:-:S04]  /*3bdc0*/  LOP3.LUT R23, R23, 0x800, R17, 0xf8, !PT ;  /* 0x0000080017177812 */ /* 0x000fc800078ef811 */
[----:B------:R-:W-:Y:S01]  /*3bdd0*/  LOP3.LUT R23, R23, 0x60, RZ, 0x3c, !PT ;  /* 0x0000006017177812 */ /* 0x000fe200078e3cff */
[----:B----4-:R-:W-:Y:S01]  /*3bde0*/  HMMA.16816.F32 R24, R24, R18, R12 ;  /* 0x000000121818723c */ /* 0x010fe2000000180c */
[----:B------:R-:W2:Y:S04]  /*3bdf0*/  LDL.LU.64 R14, [R1+0x3238] ;  /* 0x00323800010e7983 */ /* 0x000ea80000300a00 */
[----:B------:R-:W2:Y:S04]  /*3be00*/  LDL.LU.64 R18, [R1+0x3230] ;  /* 0x0032300001127983 */ /* 0x000ea80000300a00 */
[----:B------:R-:W2:Y:S10]  /*3be10*/  LDL.LU.64 R16, [R1+0x3228] ;  /* 0x0032280001107983 */ /* 0x000eb40000300a00 */
[----:B------:R-:W-:Y:S04]  /*3be20*/  STL.64 [R1+0x410], R24 ;  /* 0x0004101801007387 */ /* 0x000fe80000100a00 */
[----:B------:R-:W-:Y:S04]  /*3be30*/  STL.64 [R1+0x418], R26 ;  /* 0x0004181a01007387 */ /* 0x000fe80000100a00 */
[----:B------:R-:W0:Y:S04]  /*3be40*/  LDSM.16.MT88.4 R24, [R23+UR5+0x9080] ;  /* 0x009080051718783b */ /* 0x000e280008004200 */
[----:B0-----:R0:W-:Y:S04]  /*3be50*/  STL.64 [R1+0x2fb8], R26 ;  /* 0x002fb81a01007387 */ /* 0x0011e80000100a00 */
[----:B------:R1:W-:Y:S04]  /*3be60*/  STL.64 [R1+0x2fb0], R24 ;  /* 0x002fb01801007387 */ /* 0x0003e80000100a00 */
[----:B0-----:R-:W4:Y:S01]  /*3be70*/  LDL.LU.64 R26, [R1+0xd8] ;  /* 0x0000d800011a7983 */ /* 0x001f220000300a00 */
[C---:B--2---:R-:W-:Y:S03]  /*3be80*/  HMMA.16816.F32 R12, R16.reuse, R14, R8 ;  /* 0x0000000e100c723c */ /* 0x044fe60000001808 */
[----:B----4-:R0:W-:Y:S04]  /*3be90*/  STL.64 [R1+0x30d0], R26 ;  /* 0x0030d01a01007387 */ /* 0x0101e80000100a00 */
        /* <DEDUP_REMOVED lines=20> */
[----:B0-----:R-:W4:Y:S04]  /*3bfe0*/  LDL.LU.64 R14, [R1+0x31e0] ;  /* 0x0031e000010e7983 */ /* 0x001f280000300a00 */
[----:B------:R-:W2:Y:S01]  /*3bff0*/  LDL.LU.64 R12, [R1+0x31d8] ;  /* 0x0031d800010c7983 */ /* 0x000ea20000300a00 */
[----:B----4-:R-:W-:-:S15]  /*3c000*/  HMMA.16816.F32 R8, R16, R14, R8 ;  /* 0x0000000e1008723c */ /* 0x010fde0000001808 */
[----:B------:R-:W-:-:S04]  /*3c010*/  NOP ;  /* 0x0000000000007918 */ /* 0x000fc80000000000 */
[----:B------:R-:W-:Y:S04]  /*3c020*/  STL.64 [R1+0x3d0], R8 ;  /* 0x0003d00801007387 */ /* 0x000fe80000100a00 */
[----:B------:R0:W-:Y:S04]  /*3c030*/  STL.64 [R1+0x3d8], R10 ;  /* 0x0003d80a01007387 */ /* 0x0001e80000100a00 */
[----:B0-----:R-:W3:Y:S04]  /*3c040*/  LDL.LU.64 R10, [R1+0x31d0] ;  /* 0x0031d000010a7983 */ /* 0x001ee80000300a00 */
[----:B------:R-:W4:Y:S04]  /*3c050*/  LDL.LU.64 R8, [R1+0x31c8] ;  /* 0x0031c80001087983 */ /* 0x000f280000300a00 */
[----:B------:R-:W-:Y:S01]  /*3c060*/  STL.64 [R1+0x3088], R14 ;  /* 0x0030880e01007387 */ /* 0x000fe20000100a00 */
[----:B---3--:R-:W-:-:S15]  /*3c070*/  HMMA.16816.F32 R4, R16, R10, R4 ;  /* 0x0000000a1004723c */ /* 0x008fde0000001804 */
[----:B------:R-:W-:-:S04]  /*3c080*/  NOP ;  /* 0x0000000000007918 */ /* 0x000fc80000000000 */
[----:B------:R-:W-:Y:S04]  /*3c090*/  STL.64 [R1+0x3c0], R4 ;  /* 0x0003c00401007387 */ /* 0x000fe80000100a00 */
[----:B------:R0:W-:Y:S04]  /*3c0a0*/  STL.64 [R1+0x3c8], R6 ;  /* 0x0003c80601007387 */ /* 0x0001e80000100a00 */
[----:B0-----:R-:W2:Y:S04]  /*3c0b0*/  LDL.LU.64 R6, [R1+0x31c0] ;  /* 0x0031c00001067983 */ /* 0x001ea80000300a00 */
[----:B------:R-:W3:Y:S04]  /*3c0c0*/  LDL.LU.64 R4, [R1+0x31b8] ;  /* 0x0031b80001047983 */ /* 0x000ee80000300a00 */
[----:B------:R-:W3:Y:S01]  /*3c0d0*/  LDL.LU.64 R14, [R1+0x8] ;  /* 0x00000800010e7983 */ /* 0x000ee20000300a00 */
[----:B------:R-:W-:Y:S01]  /*3c0e0*/  IMAD.MOV.U32 R3, RZ, RZ, R22 ;  /* 0x000000ffff037224 */ /* 0x000fe200078e0016 */
[----:B--2---:R-:W-:Y:S02]  /*3c0f0*/  HMMA.16816.F32 R24, R16, R6, R24 ;  /* 0x000000061018723c */ /* 0x004fe40000001818 */
[----:B---3--:R-:W-:Y:S04]  /*3c100*/  STL.64 [R1+0x30a0], R14 ;  /* 0x0030a00e01007387 */ /* 0x008fe80000100a00 */
[----:B------:R-:W-:Y:S04]  /*3c110*/  STL.64 [R1+0x3080], R10 ;  /* 0x0030800a01007387 */ /* 0x000fe80000100a00 */
[----:B----4-:R-:W-:Y:S04]  /*3c120*/  STL [R1+0x3078], R8 ;  /* 0x0030780801007387 */ /* 0x010fe80000100800 */
[----:B------:R-:W-:Y:S05]  /*3c130*/  STL.64 [R1+0x3198], R6 ;  /* 0x0031980601007387 */ /* 0x000fea0000100a00 */
[----:B------:R-:W-:Y:S04]  /*3c140*/  STL.64 [R1+0x1e0], R24 ;  /* 0x0001e01801007387 */ /* 0x000fe80000100a00 */
[----:B------:R0:W-:Y:S02]  /*3c150*/  STL.64 [R1+0x1e8], R26 ;  /* 0x0001e81a01007387 */ /* 0x0001e40000100a00 */
[----:B0-----:R-:W-:-:S02]  /*3c160*/  IMAD.MOV.U32 R26, RZ, RZ, R21 ;  /* 0x000000ffff1a7224 */ /* 0x001fc400078e0015 */
[----:B------:R-:W-:-:S05]  /*3c170*/  IMAD.MOV.U32 R27, RZ, RZ, R20 ;  /* 0x000000ffff1b7224 */ /* 0x000fca00078e0014 */
[----:B------:R0:W-:Y:S04]  /*3c180*/  STL.64 [R1+0x30e8], R26 ;  /* 0x0030e81a01007387 */ /* 0x0001e80000100a00 */
[----:B------:R-:W2:Y:S04]  /*3c190*/  LDL.LU R20, [R1+0xc0] ;  /* 0x0000c00001147983 */ /* 0x000ea80000300800 */
[----:B------:R-:W2:Y:S04]  /*3c1a0*/  LDL.LU R21, [R1+0xc4] ;  /* 0x0000c40001157983 */ /* 0x000ea80000300800 */
[----:B------:R-:W3:Y:S04]  /*3c1b0*/  LDL.LU R22, [R1+0xc8] ;  /* 0x0000c80001167983 */ /* 0x000ee80000300800 */
[----:B------:R-:W3:Y:S01]  /*3c1c0*/  LDL.LU R23, [R1+0xcc] ;  /* 0x0000cc0001177983 */ /* 0x000ee20000300800 */
[----:B0-----:R-:W-:-:S02]  /*3c1d0*/  IMAD.MOV.U32 R26, RZ, RZ, R3 ;  /* 0x000000ffff1a7224 */ /* 0x001fc400078e0003 */
[----:B------:R-:W-:Y:S01]  /*3c1e0*/  IMAD.MOV.U32 R27, RZ, RZ, R4 ;  /* 0x000000ffff1b7224 */ /* 0x000fe200078e0004 */
[----:B------:R-:W4:Y:S04]  /*3c1f0*/  LDL.LU R3, [R1+0x31b0] ;  /* 0x0031b00001037983 */ /* 0x000f280000300800 */
        /* <DEDUP_REMOVED lines=41> */
[----:B----4-:R-:W-:Y:S02]  /*3c490*/  IMAD.MOV.U32 R26, RZ, RZ, R4 ;  /* 0x000000ffff1a7224 */ /* 0x010fe400078e0004 */
        /* <DEDUP_REMOVED lines=21> */
[----:B------:R-:W4:Y:S04]  /*3c5f0*/  LDL.64 R26, [R1+0x38] ;  /* 0x00003800011a7983 */ /* 0x000f280000100a00 */
        /* <DEDUP_REMOVED lines=12> */
[----:B------:R-:W3:Y:S04]  /*3c6c0*/  LDL.LU.64 R14, [R1+0x18] ;  /* 0x00001800010e7983 */ /* 0x000ee80000300a00 */
[----:B---3--:R0:W-:Y:S04]  /*3c6d0*/  STL.64 [R1+0x30a8], R14 ;  /* 0x0030a80e01007387 */ /* 0x0081e80000100a00 */
[----:B0-----:R-:W3:Y:S04]  /*3c6e0*/  LDL.LU.64 R14, [R1+0x28] ;  /* 0x00002800010e7983 */ /* 0x001ee80000300a00 */
[----:B------:R-:W2:Y:S04]  /*3c6f0*/  LDL.LU R8, [R1+0x380] ;  /* 0x0003800001087983 */ /* 0x000ea80000300800 */
[----:B------:R-:W2:Y:S04]  /*3c700*/  LDL.LU R9, [R1+0x384] ;  /* 0x0003840001097983 */ /* 0x000ea80000300800 */
[----:B------:R-:W2:Y:S04]  /*3c710*/  LDL.LU R10, [R1+0x388] ;  /* 0x00038800010a7983 */ /* 0x000ea80000300800 */
[----:B------:R-:W2:Y:S01]  /*3c720*/  LDL.LU R11, [R1+0x38c] ;  /* 0x00038c00010b7983 */ /* 0x000ea20000300800 */
[----:B----4-:R-:W-:Y:S03]  /*3c730*/  HMMA.16816.F32 R4, R16, R26, R4 ;  /* 0x0000001a1004723c */ /* 0x010fe60000001804 */
[----:B--2---:R-:W-:Y:S04]  /*3c740*/  STL.64 [R1+0x3098], R10 ;  /* 0x0030980a01007387 */ /* 0x004fe80000100a00 */
[----:B------:R0:W-:Y:S04]  /*3c750*/  STL.64 [R1+0x3090], R8 ;  /* 0x0030900801007387 */ /* 0x0001e80000100a00 */
[----:B0-----:R-:W2:Y:S04]  /*3c760*/  LDL.LU R8, [R1+0x390] ;  /* 0x0003900001087983 */ /* 0x001ea80000300800 */
[----:B------:R-:W2:Y:S04]  /*3c770*/  LDL.LU R9, [R1+0x394] ;  /* 0x0003940001097983 */ /* 0x000ea80000300800 */
[----:B------:R-:W4:Y:S04]  /*3c780*/  LDL.LU R10, [R1+0x398] ;  /* 0x00039800010a7983 */ /* 0x000f280000300800 */
[----:B------:R-:W4:Y:S04]  /*3c790*/  LDL.LU R11, [R1+0x39c] ;  /* 0x00039c00010b7983 */ /* 0x000f280000300800 */
[----:B----4-:R-:W-:Y:S04]  /*3c7a0*/  STL.64 [R1+0x30b8], R10 ;  /* 0x0030b80a01007387 */ /* 0x010fe80000100a00 */
[----:B--2---:R0:W-:Y:S04]  /*3c7b0*/  STL.64 [R1+0x30b0], R8 ;  /* 0x0030b00801007387 */ /* 0x0041e80000100a00 */
[----:B0-----:R-:W2:Y:S04]  /*3c7c0*/  LDL.LU R8, [R1+0x3b0] ;  /* 0x0003b00001087983 */ /* 0x001ea80000300800 */
[----:B------:R-:W2:Y:S04]  /*3c7d0*/  LDL.LU R9, [R1+0x3b4] ;  /* 0x0003b40001097983 */ /* 0x000ea80000300800 */
[----:B------:R-:W2:Y:S04]  /*3c7e0*/  LDL.LU R10, [R1+0x3b8] ;  /* 0x0003b800010a7983 */ /* 0x000ea80000300800 */
[----:B------:R-:W2:Y:S04]  /*3c7f0*/  LDL.LU R11, [R1+0x3bc] ;  /* 0x0003bc00010b7983 */ /* 0x000ea80000300800 */
[----:B------:R0:W-:Y:S04]  /*3c800*/  STL.64 [R1+0x620], R4 ;  /* 0x0006200401007387 */ /* 0x0001e80000100a00 */
[----:B------:R1:W-:Y:S01]  /*3c810*/  STL.64 [R1+0x628], R6 ;  /* 0x0006280601007387 */ /* 0x0003e20000100a00 */
[----:B0-----:R-:W-:-:S03]  /*3c820*/  IMAD.MOV.U32 R5, RZ, RZ, R26 ;  /* 0x000000ffff057224 */ /* 0x001fc600078e001a */
[----:B-1----:R-:W4:Y:S01]  /*3c830*/  LDL.LU.64 R6, [R1+0x3198] ;  /* 0x0031980001067983 */ /* 0x002f220000300a00 */
[----:B------:R-:W-:-:S03]  /*3c840*/  IMAD.MOV.U32 R4, RZ, RZ, R27 ;  /* 0x000000ffff047224 */ /* 0x000fc600078e001b */
        /* <DEDUP_REMOVED lines=51> */
[----:B------:R-:W2:Y:S01]  /*3cb80*/  LDL.LU.64 R20, [R1+0x30c0] ;  /* 0x0030c00001147983 */ /* 0x000ea20000300a00 */
[----:B---3--:R-:W-:-:S02]  /*3cb90*/  IMAD.MOV.U32 R2, RZ, RZ, R14 ;  /* 0x000000ffff027224 */ /* 0x008fc400078e000e */
[----:B------:R-:W-:-:S10]  /*3cba0*/  IMAD.MOV.U32 R0, RZ, RZ, R15 ;  /* 0x000000ffff007224 */ /* 0x000fd400078e000f */
[----:B------:R0:W-:Y:S04]  /*3cbb0*/  STL.64 [R1+0x1d0], R16 ;  /* 0x0001d01001007387 */ /* 0x0001e80000100a00 */
[----:B------:R1:W-:Y:S04]  /*3cbc0*/  STL.64 [R1+0x1d8], R18 ;  /* 0x0001d81201007387 */ /* 0x0003e80000100a00 */
[----:B0-----:R-:W4:Y:S04]  /*3cbd0*/  LDL.LU R16, [R1+0x360] ;  /* 0x0003600001107983 */ /* 0x001f280000300800 */
[----:B------:R-:W4:Y:S04]  /*3cbe0*/  LDL.LU R17, [R1+0x364] ;  /* 0x0003640001117983 */ /* 0x000f280000300800 */
[----:B-1----:R-:W4:Y:S04]  /*3cbf0*/  LDL.LU R18, [R1+0x368] ;  /* 0x0003680001127983 */ /* 0x002f280000300800 */
[----:B------:R-:W4:Y:S04]  /*3cc00*/  LDL.LU R19, [R1+0x36c] ;  /* 0x00036c0001137983 */ /* 0x000f280000300800 */
[----:B------:R0:W-:Y:S04]  /*3cc10*/  STL.64 [R1+0x2fc8], R26 ;  /* 0x002fc81a01007387 */ /* 0x0001e80000100a00 */
[----:B------:R-:W3:Y:S04]  /*3cc20*/  LDL.LU R24, [R1+0x3a0] ;  /* 0x0003a00001187983 */ /* 0x000ee80000300800 */
[----:B------:R-:W3:Y:S04]  /*3cc30*/  LDL.LU R25, [R1+0x3a4] ;  /* 0x0003a40001197983 */ /* 0x000ee80000300800 */
[----:B0-----:R-:W3:Y:S04]  /*3cc40*/  LDL.LU R26, [R1+0x3a8] ;  /* 0x0003a800011a7983 */ /* 0x001ee80000300800 */
[----:B------:R-:W3:Y:S01]  /*3cc50*/  LDL.LU R27, [R1+0x3ac] ;  /* 0x0003ac00011b7983 */ /* 0x000ee20000300800 */
[----:B--2---:R-:W-:-:S15]  /*3cc60*/  HMMA.16816.F32 R8, R20, R14, R8 ;  /* 0x0000000e1408723c */ /* 0x004fde0000001808 */
[----:B------:R-:W-:-:S04]  /*3cc70*/  NOP ;  /* 0x0000000000007918 */ /* 0x000fc80000000000 */
[----:B------:R-:W-:Y:S04]  /*3cc80*/  STL.64 [R1+0x3b0], R8 ;  /* 0x0003b00801007387 */ /* 0x000fe80000100a00 */
[----:B------:R0:W-:Y:S04]  /*3cc90*/  STL.64 [R1+0x3b8], R10 ;  /* 0x0003b80a01007387 */ /* 0x0001e80000100a00 */
[----:B0-----:R-:W2:Y:S04]  /*3cca0*/  LDL.LU.64 R10, [R1+0x30b8] ;  /* 0x0030b800010a7983 */ /* 0x001ea80000300a00 */
[----:B------:R-:W2:Y:S04]  /*3ccb0*/  LDL.LU.64 R8, [R1+0x30b0] ;  /* 0x0030b00001087983 */ /* 0x000ea80000300a00 */
[----:B------:R-:W3:Y:S02]  /*3ccc0*/  LDL.LU.64 R14, [R1+0x30a8] ;  /* 0x0030a800010e7983 */ /* 0x000ee40000300a00 */
[----:B---3--:R-:W-:Y:S01]  /*3ccd0*/  HMMA.16816.F32 R24, R20, R14, R24 ;  /* 0x0000000e1418723c */ /* 0x008fe20000001818 */
[----:B------:R-:W-:-:S15]  /*3cce0*/  IMAD.MOV.U32 R3, RZ, RZ, R15 ;  /* 0x000000ffff037224 */ /* 0x000fde00078e000f */
[----:B------:R-:W-:-:S03]  /*3ccf0*/  NOP ;  /* 0x0000000000007918 */ /* 0x000fc60000000000 */
[----:B------:R0:W-:Y:S04]  /*3cd00*/  STL.64 [R1+0x3a0], R24 ;  /* 0x0003a01801007387 */ /* 0x0001e80000100a00 */
[----:B------:R-:W-:Y:S01]  /*3cd10*/  STL.64 [R1+0x3a8], R26 ;  /* 0x0003a81a01007387 */ /* 0x000fe20000100a00 */
[----:B0-----:R-:W-:-:S03]  /*3cd20*/  IMAD.MOV.U32 R24, RZ, RZ, R14 ;  /* 0x000000ffff187224 */ /* 0x001fc600078e000e */
        /* <DEDUP_REMOVED lines=9> */
[----:B------:R-:W2:Y:S04]  /*3cdc0*/  LDL.LU.64 R14, [R1+0x3088] ;  /* 0x00308800010e7983 */ /* 0x000ea80000300a00 */
[----:B------:R0:W-:Y:S04]  /*3cdd0*/  STL.64 [R1+0x3048], R24 ;  /* 0x0030481801007387 */ /* 0x0001e80000100a00 */
[----:B0-----:R-:W3:Y:S04]  /*3cde0*/  LDL.LU R24, [R1+0x370] ;  /* 0x0003700001187983 */ /* 0x001ee80000300800 */
[----:B------:R-:W3:Y:S04]  /*3cdf0*/  LDL.LU R25, [R1+0x374] ;  /* 0x0003740001197983 */ /* 0x000ee80000300800 */
[----:B------:R-:W3:Y:S04]  /*3ce00*/  LDL.LU R26, [R1+0x378] ;  /* 0x00037800011a7983 */ /* 0x000ee80000300800 */
[----:B------:R-:W3:Y:S01]  /*3ce10*/  LDL.LU R27, [R1+0x37c] ;  /* 0x00037c00011b7983 */ /* 0x000ee20000300800 */
[----:B--2---:R-:W-:-:S15]  /*3ce20*/  HMMA.16816.F32 R8, R20, R14, R8 ;  /* 0x0000000e1408723c */ /* 0x004fde0000001808 */
[----:B------:R-:W-:-:S04]  /*3ce30*/  NOP ;  /* 0x0000000000007918 */ /* 0x000fc80000000000 */
[----:B------:R-:W-:Y:S04]  /*3ce40*/  STL.64 [R1+0x380], R8 ;  /* 0x0003800801007387 */ /* 0x000fe80000100a00 */
[----:B------:R0:W-:Y:S04]  /*3ce50*/  STL.64 [R1+0x388], R10 ;  /* 0x0003880a01007387 */ /* 0x0001e80000100a00 */
[----:B0-----:R-:W3:Y:S04]  /*3ce60*/  LDL.LU.64 R10, [R1+0x3080] ;  /* 0x00308000010a7983 */ /* 0x001ee80000300a00 */
[----:B------:R-:W2:Y:S04]  /*3ce70*/  LDL.LU R8, [R1+0x3078] ;  /* 0x0030780001087983 */ /* 0x000ea80000300800 */
[----:B------:R3:W-:Y:S02]  /*3ce80*/  STL.64 [R1+0x3050], R14 ;  /* 0x0030500e01007387 */ /* 0x0007e40000100a00 */
[C---:B---3--:R-:W-:Y:S02]  /*3ce90*/  HMMA.16816.F32 R12, R20.reuse, R10, R24 ;  /* 0x0000000a140c723c */ /* 0x048fe40000001818 */
[----:B------:R-:W-:Y:S04]  /*3cea0*/  STL.64 [R1+0x3060], R10 ;  /* 0x0030600a01007387 */ /* 0x000fe80000100a00 */
[----:B--2---:R4:W-:Y:S02]  /*3ceb0*/  STL [R1+0x3058], R8 ;  /* 0x0030580801007387 */ /* 0x0049e40000100800 */
[----:B----4-:R-:W-:Y:S11]  /*3cec0*/  HMMA.16816.F32 R8, R20, R6, R16 ;  /* 0x000000061408723c */ /* 0x010ff60000001810 */
[----:B------:R0:W-:Y:S04]  /*3ced0*/  STL.64 [R1+0x370], R12 ;  /* 0x0003700c01007387 */ /* 0x0001e80000100a00 */
[----:B------:R1:W-:Y:S04]  /*3cee0*/  STL.64 [R1+0x378], R14 ;  /* 0x0003780e01007387 */ /* 0x0003e80000100a00 */
[----:B0-----:R-:W2:Y:S04]  /*3cef0*/  LDL.LU R12, [R1+0x340] ;  /* 0x00034000010c7983 */ /* 0x001ea80000300800 */
[----:B------:R-:W-:Y:S04]  /*3cf00*/  STL.64 [R1+0x360], R8 ;  /* 0x0003600801007387 */ /* 0x000fe80000100a00 */
[----:B------:R-:W-:Y:S04]  /*3cf10*/  STL.64 [R1+0x368], R10 ;  /* 0x0003680a01007387 */ /* 0x000fe80000100a00 */
[----:B------:R-:W2:Y:S04]  /*3cf20*/  LDL.LU R13, [R1+0x344] ;  /* 0x00034400010d7983 */ /* 0x000ea80000300800 */
[----:B-1----:R-:W3:Y:S04]  /*3cf30*/  LDL.LU R14, [R1+0x348] ;  /* 0x00034800010e7983 */ /* 0x002ee80000300800 */
        /* <DEDUP_REMOVED lines=8> */
[----:B------:R-:W4:Y:S04]  /*3cfc0*/  LDL.LU R16, [R1+0x310] ;  /* 0x0003100001107983 */ /* 0x000f280000300800 */
[----:B------:R-:W4:Y:S04]  /*3cfd0*/  LDL.LU R17, [R1+0x314] ;  /* 0x0003140001117983 */ /* 0x000f280000300800 */
[----:B------:R-:W2:Y:S04]  /*3cfe0*/  LDL.LU R18, [R1+0x318] ;  /* 0x0003180001127983 */ /* 0x000ea80000300800 */
[----:B------:R-:W2:Y:S04]  /*3cff0*/  LDL.LU R19, [R1+0x31c] ;  /* 0x00031c0001137983 */ /* 0x000ea80000300800 */
[----:B--2---:R0:W-:Y:S04]  /*3d000*/  STL.64 [R1+0x3020], R18 ;  /* 0x0030201201007387 */ /* 0x0041e80000100a00 */
[----:B----4-:R-:W-:Y:S04]  /*3d010*/  STL.64 [R1+0x3018], R16 ;  /* 0x0030181001007387 */ /* 0x010fe80000100a00 */
[----:B0-----:R-:W2:Y:S01]  /*3d020*/  LDL.LU.64 R18, [R1+0x138] ;  /* 0x0001380001127983 */ /* 0x001ea20000300a00 */
[----:B------:R-:W-:-:S02]  /*3d030*/  IMAD.MOV.U32 R11, RZ, RZ, R4 ;  /* 0x000000ffff0b7224 */ /* 0x000fc400078e0004 */
[----:B------:R-:W-:Y:S01]  /*3d040*/  IMAD.MOV.U32 R10, RZ, RZ, R5 ;  /* 0x000000ffff0a7224 */ /* 0x000fe200078e0005 */
[----:B--2---:R0:W-:Y:S04]  /*3d050*/  STL.64 [R1+0x3030], R18 ;  /* 0x0030301201007387 */ /* 0x0041e80000100a00 */
[----:B0-----:R-:W2:Y:S04]  /*3d060*/  LDL.64 R18, [R1+0x148] ;  /* 0x0001480001127983 */ /* 0x001ea80000100a00 */
[----:B------:R0:W-:Y:S04]  /*3d070*/  STL.64 [R1+0x2ff0], R6 ;  /* 0x002ff00601007387 */ /* 0x0001e80000100a00 */
[----:B------:R-:W4:Y:S04]  /*3d080*/  LDL.LU R4, [R1+0x2f0] ;  /* 0x0002f00001047983 */ /* 0x000f280000300800 */
[----:B------:R-:W4:Y:S04]  /*3d090*/  LDL.LU R5, [R1+0x2f4] ;  /* 0x0002f40001057983 */ /* 0x000f280000300800 */
[----:B0-----:R-:W2:Y:S04]  /*3d0a0*/  LDL.LU R6, [R1+0x2f8] ;  /* 0x0002f80001067983 */ /* 0x001ea80000300800 */
[----:B------:R-:W2:Y:S04]  /*3d0b0*/  LDL.LU R7, [R1+0x2fc] ;  /* 0x0002fc0001077983 */ /* 0x000ea80000300800 */
[----:B--2---:R0:W-:Y:S04]  /*3d0c0*/  STL.64 [R1+0x3000], R6 ;  /* 0x0030000601007387 */ /* 0x0041e80000100a00 */
[----:B----4-:R-:W-:Y:S04]  /*3d0d0*/  STL.64 [R1+0x2ff8], R4 ;  /* 0x002ff80401007387 */ /* 0x010fe80000100a00 */
[----:B0-----:R-:W2:Y:S04]  /*3d0e0*/  LDL.LU.64 R6, [R1+0x118] ;  /* 0x0001180001067983 */ /* 0x001ea80000300a00 */
[----:B--2---:R0:W-:Y:S04]  /*3d0f0*/  STL.64 [R1+0x3010], R6 ;  /* 0x0030100601007387 */ /* 0x0041e80000100a00 */
[----:B0-----:R-:W2:Y:S04]  /*3d100*/  LDL.LU.64 R6, [R1+0x128] ;  /* 0x0001280001067983 */ /* 0x001ea80000300a00 */
[----:B--2---:R0:W-:Y:S04]  /*3d110*/  STL.64 [R1+0x3028], R6 ;  /* 0x0030280601007387 */ /* 0x0041e80000100a00 */
[----:B------:R-:W2:Y:S04]  /*3d120*/  LDL.LU R4, [R1+0x320] ;  /* 0x0003200001047983 */ /* 0x000ea80000300800 */
[----:B------:R-:W2:Y:S04]  /*3d130*/  LDL.LU R5, [R1+0x324] ;  /* 0x0003240001057983 */ /* 0x000ea80000300800 */
[----:B0-----:R-:W4:Y:S04]  /*3d140*/  LDL.LU R6, [R1+0x328] ;  /* 0x0003280001067983 */ /* 0x001f280000300800 */
[----:B------:R-:W4:Y:S01]  /*3d150*/  LDL.LU R7, [R1+0x32c] ;  /* 0x00032c0001077983 */ /* 0x000f220000300800 */
[C---:B------:R-:W-:Y:S03]  /*3d160*/  HMMA.16816.F32 R8, R20.reuse, R10, R12 ;  /* 0x0000000a1408723c */ /* 0x040fe6000000180c */
[----:B----4-:R-:W-:Y:S04]  /*3d170*/  STL.64 [R1+0x3040], R6 ;  /* 0x0030400601007387 */ /* 0x010fe80000100a00 */
[----:B--2---:R0:W-:Y:S04]  /*3d180*/  STL.64 [R1+0x3038], R4 ;  /* 0x0030380401007387 */ /* 0x0041e80000100a00 */
[----:B0-----:R-:W2:Y:S04]  /*3d190*/  LDL.LU R4, [R1+0x330] ;  /* 0x0003300001047983 */ /* 0x001ea80000300800 */
[----:B------:R-:W2:Y:S04]  /*3d1a0*/  LDL.LU R5, [R1+0x334] ;  /* 0x0003340001057983 */ /* 0x000ea80000300800 */
[----:B------:R-:W2:Y:S04]  /*3d1b0*/  LDL.LU R6, [R1+0x338] ;  /* 0x0003380001067983 */ /* 0x000ea80000300800 */
[----:B------:R-:W2:Y:S04]  /*3d1c0*/  LDL.LU R7, [R1+0x33c] ;  /* 0x00033c0001077983 */ /* 0x000ea80000300800 */
[----:B------:R-:W4:Y:S04]  /*3d1d0*/  LDL.LU.64 R14, [R1+0x3070] ;  /* 0x00307000010e7983 */ /* 0x000f280000300a00 */
[----:B------:R-:W4:Y:S04]  /*3d1e0*/  LDL.LU.64 R12, [R1+0x3068] ;  /* 0x00306800010c7983 */ /* 0x000f280000300a00 */
[----:B------:R-:W-:Y:S04]  /*3d1f0*/  STL.64 [R1+0x350], R8 ;  /* 0x0003500801007387 */ /* 0x000fe80000100a00 */
[----:B------:R0:W-:Y:S04]  /*3d200*/  STL.64 [R1+0x358], R10 ;  /* 0x0003580a01007387 */ /* 0x0001e80000100a00 */
[----:B0-----:R-:W2:Y:S04]  /*3d210*/  LDL.LU.64 R10, [R1+0x3060] ;  /* 0x00306000010a7983 */ /* 0x001ea80000300a00 */
[----:B------:R-:W2:Y:S01]  /*3d220*/  LDL.LU R8, [R1+0x3058] ;  /* 0x0030580001087983 */ /* 0x000ea20000300800 */
[----:B---3--:R-:W-:Y:S01]  /*3d230*/  IMAD.MOV.U32 R9, RZ, RZ, R27 ;  /* 0x000000ffff097224 */ /* 0x008fe200078e001b */
[----:B----4-:R-:W-:-:S15]  /*3d240*/  HMMA.16816.F32 R12, R20, R26, R12 ;  /* 0x0000001a140c723c */ /* 0x010fde000000180c */
[----:B------:R-:W-:-:S04]  /*3d250*/  NOP ;  /* 0x0000000000007918 */ /* 0x000fc80000000000 */
[----:B------:R0:W-:Y:S04]  /*3d260*/  STL.64 [R1+0x960], R12 ;  /* 0x0009600c01007387 */ /* 0x0001e80000100a00 */
[----:B------:R1:W-:Y:S01]  /*3d270*/  STL.64 [R1+0x968], R14 ;  /* 0x0009680e01007387 */ /* 0x0003e20000100a00 */
[----:B0-----:R-:W-:-:S03]  /*3d280*/  IMAD.MOV.U32 R13, RZ, RZ, R26 ;  /* 0x000000ffff0d7224 */ /* 0x001fc600078e001a */
[----:B-1----:R-:W3:Y:S04]  /*3d290*/  LDL.LU.64 R14, [R1+0x3050] ;  /* 0x00305000010e7983 */ /* 0x002ee80000300a00 */
[----:B------:R-:W4:Y:S04]  /*3d2a0*/  LDL.LU.64 R24, [R1+0x3048] ;  /* 0x0030480001187983 */ /* 0x000f280000300a00 */
[----:B------:R-:W3:Y:S01]  /*3d2b0*/  LDL.64 R26, [R1+0xf8] ;  /* 0x0000f800011a7983 */ /* 0x000ee20000100a00 */
[----:B--2---:R-:W-:Y:S03]  /*3d2c0*/  HMMA.16816.F32 R4, R20, R18, R4 ;  /* 0x000000121404723c */ /* 0x004fe60000001804 */
[----:B---3--:R0:W-:Y:S04]  /*3d2d0*/  STL.64 [R1+0x2fe8], R26 ;  /* 0x002fe81a01007387 */ /* 0x0081e80000100a00 */
[----:B----4-:R1:W-:Y:S04]  /*3d2e0*/  STL.64 [R1+0x2fe0], R24 ;  /* 0x002fe01801007387 */ /* 0x0103e80000100a00 */
[----:B0-----:R-:W2:Y:S01]  /*3d2f0*/  LDL.LU.64 R26, [R1+0x108] ;  /* 0x00010800011a7983 */ /* 0x001ea20000300a00 */
[----:B------:R-:W-:-:S03]  /*3d300*/  IMAD.MOV.U32 R12, RZ, RZ, R19 ;  /* 0x000000ffff0c7224 */ /* 0x000fc600078e0013 */
[----:B--2---:R0:W-:Y:S04]  /*3d310*/  STL.64 [R1+0x3008], R26 ;  /* 0x0030081a01007387 */ /* 0x0041e80000100a00 */
[----:B-1----:R-:W2:Y:S04]  /*3d320*/  LDL.LU R24, [R1+0x300] ;  /* 0x0003000001187983 */ /* 0x002ea80000300800 */
[----:B------:R-:W2:Y:S04]  /*3d330*/  LDL.LU R25, [R1+0x304] ;  /* 0x0003040001197983 */ /* 0x000ea80000300800 */
[----:B0-----:R-:W2:Y:S04]  /*3d340*/  LDL.LU R26, [R1+0x308] ;  /* 0x00030800011a7983 */ /* 0x001ea80000300800 */
[----:B------:R-:W2:Y:S04]  /*3d350*/  LDL.LU R27, [R1+0x30c] ;  /* 0x00030c00011b7983 */ /* 0x000ea80000300800 */
[----:B------:R-:W-:Y:S04]  /*3d360*/  STL [R1+0x2f28], R9 ;  /* 0x002f280901007387 */ /* 0x000fe80000100800 */
[----:B------:R-:W-:Y:S04]  /*3d370*/  STL [R1+0x2f24], R13 ;  /* 0x002f240d01007387 */ /* 0x000fe80000100800 */
[----:B------:R-:W-:Y:S04]  /*3d380*/  STL.64 [R1+0x950], R4 ;  /* 0x0009500401007387 */ /* 0x000fe80000100a00 */
[----:B------:R0:W-:Y:S04]  /*3d390*/  STL.64 [R1+0x958], R6 ;  /* 0x0009580601007387 */ /* 0x0001e80000100a00 */
[----:B0-----:R-:W3:Y:S04]  /*3d3a0*/  LDL.LU.64 R6, [R1+0x3040] ;  /* 0x0030400001067983 */ /* 0x001ee80000300a00 */
[----:B------:R-:W3:Y:S04]  /*3d3b0*/  LDL.LU.64 R4, [R1+0x3038] ;  /* 0x0030380001047983 */ /* 0x000ee80000300a00 */
[----:B------:R-:W3:Y:S04]  /*3d3c0*/  LDL.LU.64 R18, [R1+0x3030] ;  /* 0x0030300001127983 */ /* 0x000ee80000300a00 */
[----:B------:R-:W-:Y:S01]  /*3d3d0*/  STL [R1+0x2f2c], R12 ;  /* 0x002f2c0c01007387 */ /* 0x000fe20000100800 */
        /* <DEDUP_REMOVED lines=39> */
[----:B------:R-:W4:Y:S04]  /*3d650*/  LDL.LU.64 R24, [R1+0x2fe0] ;  /* 0x002fe00001187983 */ /* 0x000f280000300a00 */
[----:B--2---:R-:W-:Y:S04]  /*3d660*/  STL.64 [R1+0x2f58], R6 ;  /* 0x002f580601007387 */ /* 0x004fe80000100a00 */
[----:B------:R0:W-:Y:S04]  /*3d670*/  STL.64 [R1+0x2f50], R4 ;  /* 0x002f500401007387 */ /* 0x0001e80000100a00 */
[----:B0-----:R-:W2:Y:S04]  /*3d680*/  LDL.LU R4, [R1+0x70] ;  /* 0x0000700001047983 */ /* 0x001ea80000300800 */
[----:B------:R-:W2:Y:S04]  /*3d690*/  LDL.LU R5, [R1+0x74] ;  /* 0x0000740001057983 */ /* 0x000ea80000300800 */
[----:B------:R-:W2:Y:S04]  /*3d6a0*/  LDL.LU R6, [R1+0x78] ;  /* 0x0000780001067983 */ /* 0x000ea80000300800 */
[----:B------:R-:W2:Y:S01]  /*3d6b0*/  LDL.LU R7, [R1+0x7c] ;  /* 0x00007c0001077983 */ /* 0x000ea20000300800 */
[----:B---3--:R-:W-:Y:S01]  /*3d6c0*/  HMMA.16816.F32 R16, R20, R26, R16 ;  /* 0x0000001a1410723c */ /* 0x008fe20000001810 */
[----:B------:R-:W-:-:S02]  /*3d6d0*/  IMAD.MOV.U32 R12, RZ, RZ, R27 ;  /* 0x000000ffff0c7224 */ /* 0x000fc400078e001b */
[----:B--2---:R0:W-:Y:S04]  /*3d6e0*/  STL.64 [R1+0x2f68], R6 ;  /* 0x002f680601007387 */ /* 0x0041e80000100a00 */
[----:B------:R-:W-:Y:S01]  /*3d6f0*/  STL.64 [R1+0x2f60], R4 ;  /* 0x002f600401007387 */ /* 0x000fe20000100a00 */
[----:B0-----:R-:W-:Y:S02]  /*3d700*/  IMAD.MOV.U32 R6, RZ, RZ, R29 ;  /* 0x000000ffff067224 */ /* 0x001fe400078e001d */
[----:B----4-:R-:W-:-:S05]  /*3d710*/  IMAD.MOV.U32 R7, RZ, RZ, R25 ;  /* 0x000000ffff077224 */ /* 0x010fca00078e0019 */
[----:B------:R0:W-:Y:S02]  /*3d720*/  STL.64 [R1+0x2f80], R6 ;  /* 0x002f800601007387 */ /* 0x0001e40000100a00 */
[----:B0-----:R-:W-:Y:S02]  /*3d730*/  IMAD.MOV.U32 R6, RZ, RZ, R24 ;  /* 0x000000ffff067224 */ /* 0x001fe400078e0018 */
[----:B------:R-:W-:-:S05]  /*3d740*/  IMAD.MOV.U32 R7, RZ, RZ, R3 ;  /* 0x000000ffff077224 */ /* 0x000fca00078e0003 */
[----:B------:R0:W-:Y:S04]  /*3d750*/  STL.64 [R1+0x2f98], R6 ;  /* 0x002f980601007387 */ /* 0x0001e80000100a00 */
[----:B------:R-:W-:Y:S04]  /*3d760*/  STL.64 [R1+0x900], R16 ;  /* 0x0009001001007387 */ /* 0x000fe80000100a00 */
[----:B------:R-:W-:Y:S04]  /*3d770*/  STL.64 [R1+0x908], R18 ;  /* 0x0009081201007387 */ /* 0x000fe80000100a00 */
[----:B------:R-:W2:Y:S01]  /*3d780*/  LDL.LU.64 R26, [R1+0xe8] ;  /* 0x0000e800011a7983 */ /* 0x000ea20000300a00 */
[----:B0-----:R-:W-:-:S02]  /*3d790*/  IMAD.MOV.U32 R6, RZ, RZ, R2 ;  /* 0x000000ffff067224 */ /* 0x001fc400078e0002 */
[----:B------:R-:W-:-:S05]  /*3d7a0*/  IMAD.MOV.U32 R7, RZ, RZ, R0 ;  /* 0x000000ffff077224 */ /* 0x000fca00078e0000 */
[----:B------:R0:W-:Y:S04]  /*3d7b0*/  STL.64 [R1+0x2fc0], R6 ;  /* 0x002fc00601007387 */ /* 0x0001e80000100a00 */
[----:B------:R-:W3:Y:S04]  /*3d7c0*/  LDL.LU R4, [R1+0xb0] ;  /* 0x0000b00001047983 */ /* 0x000ee80000300800 */
[----:B------:R-:W3:Y:S04]  /*3d7d0*/  LDL.LU R5, [R1+0xb4] ;  /* 0x0000b40001057983 */ /* 0x000ee80000300800 */
[----:B0-----:R-:W4:Y:S04]  /*3d7e0*/  LDL.LU R6, [R1+0xb8] ;  /* 0x0000b80001067983 */ /* 0x001f280000300800 */
[----:B------:R-:W4:Y:S04]  /*3d7f0*/  LDL.LU R7, [R1+0xbc] ;  /* 0x0000bc0001077983 */ /* 0x000f280000300800 */
[----:B----4-:R-:W-:Y:S04]  /*3d800*/  STL.64 [R1+0x2fd8], R6 ;  /* 0x002fd80601007387 */ /* 0x010fe80000100a00 */
[----:B---3--:R0:W-:Y:S04]  /*3d810*/  STL.64 [R1+0x2fd0], R4 ;  /* 0x002fd00401007387 */ /* 0x0081e80000100a00 */
[----:B0-----:R-:W2:Y:S04]  /*3d820*/  LDL.LU R4, [R1+0x2d0] ;  /* 0x0002d00001047983 */ /* 0x001ea80000300800 */
[----:B------:R-:W2:Y:S04]  /*3d830*/  LDL.LU R5, [R1+0x2d4] ;  /* 0x0002d40001057983 */ /* 0x000ea80000300800 */
[----:B------:R-:W2:Y:S04]  /*3d840*/  LDL.LU R6, [R1+0x2d8] ;  /* 0x0002d80001067983 */ /* 0x000ea80000300800 */
[----:B------:R-:W2:Y:S04]  /*3d850*/  LDL.LU R7, [R1+0x2dc] ;  /* 0x0002dc0001077983 */ /* 0x000ea80000300800 */
[----:B------:R-:W-:Y:S04]  /*3d860*/  STL.64 [R1+0x2f78], R14 ;  /* 0x002f780e01007387 */ /* 0x000fe80000100a00 */
[----:B------:R0:W-:Y:S04]  /*3d870*/  STL.64 [R1+0x2f70], R12 ;  /* 0x002f700c01007387 */ /* 0x0001e80000100a00 */
[----:B0-----:R-:W3:Y:S04]  /*3d880*/  LDL.LU R12, [R1+0x80] ;  /* 0x00008000010c7983 */ /* 0x001ee80000300800 */
[----:B------:R-:W3:Y:S04]  /*3d890*/  LDL.LU R13, [R1+0x84] ;  /* 0x00008400010d7983 */ /* 0x000ee80000300800 */
[----:B------:R-:W4:Y:S04]  /*3d8a0*/  LDL.LU R14, [R1+0x88] ;  /* 0x00008800010e7983 */ /* 0x000f280000300800 */
[----:B------:R-:W4:Y:S04]  /*3d8b0*/  LDL.LU R15, [R1+0x8c] ;  /* 0x00008c00010f7983 */ /* 0x000f280000300800 */
[----:B----4-:R-:W-:Y:S04]  /*3d8c0*/  STL.64 [R1+0x2f90], R14 ;  /* 0x002f900e01007387 */ /* 0x010fe80000100a00 */
[----:B---3--:R0:W-:Y:S04]  /*3d8d0*/  STL.64 [R1+0x2f88], R12 ;  /* 0x002f880c01007387 */ /* 0x0081e80000100a00 */
[----:B0-----:R-:W3:Y:S04]  /*3d8e0*/  LDL.LU R12, [R1+0x90] ;  /* 0x00009000010c7983 */ /* 0x001ee80000300800 */
[----:B------:R-:W3:Y:S04]  /*3d8f0*/  LDL.LU R13, [R1+0x94] ;  /* 0x00009400010d7983 */ /* 0x000ee80000300800 */
[----:B------:R-:W4:Y:S04]  /*3d900*/  LDL.LU R14, [R1+0x98] ;  /* 0x00009800010e7983 */ /* 0x000f280000300800 */
[----:B------:R-:W4:Y:S01]  /*3d910*/  LDL.LU R15, [R1+0x9c] ;  /* 0x00009c00010f7983 */ /* 0x000f220000300800 */
[----:B--2---:R-:W-:Y:S03]  /*3d920*/  HMMA.16816.F32 R4, R20, R26, R4 ;  /* 0x0000001a1404723c */ /* 0x004fe60000001804 */
[----:B----4-:R-:W-:Y:S04]  /*3d930*/  STL.64 [R1+0x2fa8], R14 ;  /* 0x002fa80e01007387 */ /* 0x010fe80000100a00 */
[----:B---3--:R0:W-:Y:S04]  /*3d940*/  STL.64 [R1+0x2fa0], R12 ;  /* 0x002fa00c01007387 */ /* 0x0081e80000100a00 */
[----:B0-----:R-:W2:Y:S04]  /*3d950*/  LDL.LU R12, [R1+0xa0] ;  /* 0x0000a000010c7983 */ /* 0x001ea80000300800 */
[----:B------:R-:W2:Y:S04]  /*3d960*/  LDL.LU R13, [R1+0xa4] ;  /* 0x0000a400010d7983 */ /* 0x000ea80000300800 */
[----:B------:R-:W2:Y:S04]  /*3d970*/  LDL.LU R14, [R1+0xa8] ;  /* 0x0000a800010e7983 */ /* 0x000ea80000300800 */
[----:B------:R-:W2:Y:S04]  /*3d980*/  LDL.LU R15, [R1+0xac] ;  /* 0x0000ac00010f7983 */ /* 0x000ea80000300800 */
[----:B------:R-:W3:Y:S04]  /*3d990*/  LDL.LU R16, [R1+0x870] ;  /* 0x0008700001107983 */ /* 0x000ee80000300800 */
[----:B------:R-:W3:Y:S04]  /*3d9a0*/  LDL.LU R17, [R1+0x874] ;  /* 0x0008740001117983 */ /* 0x000ee80000300800 */
[----:B------:R-:W4:Y:S04]  /*3d9b0*/  LDL.LU R18, [R1+0x878] ;  /* 0x0008780001127983 */ /* 0x000f280000300800 */
[----:B------:R-:W4:Y:S01]  /*3d9c0*/  LDL.LU R19, [R1+0x87c] ;  /* 0x00087c0001137983 */ /* 0x000f220000300800 */
[----:B------:R-:W-:-:S02]  /*3d9d0*/  IMAD.MOV.U32 R3, RZ, RZ, R26 ;  /* 0x000000ffff037224 */ /* 0x000fc400078e001a */
[----:B------:R-:W-:Y:S01]  /*3d9e0*/  IMAD.MOV.U32 R29, RZ, RZ, R27 ;  /* 0x000000ffff1d7224 */ /* 0x000fe200078e001b */
[----:B----4-:R-:W-:Y:S04]  /*3d9f0*/  STL.64 [R1+0x2f48], R18 ;  /* 0x002f481201007387 */ /* 0x010fe80000100a00 */
[----:B---3--:R0:W-:Y:S04]  /*3da00*/  STL.64 [R1+0x2f40], R16 ;  /* 0x002f401001007387 */ /* 0x0081e80000100a00 */
[----:B0-----:R-:W3:Y:S04]  /*3da10*/  LDL.LU R16, [R1+0x50] ;  /* 0x0000500001107983 */ /* 0x001ee80000300800 */
[----:B------:R-:W3:Y:S04]  /*3da20*/  LDL.LU R17, [R1+0x54] ;  /* 0x0000540001117983 */ /* 0x000ee80000300800 */
[----:B------:R-:W3:Y:S01]  /*3da30*/  LDL.LU R18, [R1+0x58] ;  /* 0x0000580001127983 */ /* 0x000ee20000300800 */
[----:B------:R-:W-:-:S03]  /*3da40*/  IMAD.MOV.U32 R19, RZ, RZ, R8 ;  /* 0x000000ffff137224 */ /* 0x000fc600078e0008 */
[----:B------:R-:W4:Y:S04]  /*3da50*/  LDL R8, [R1+0xf00] ;  /* 0x000f000001087983 */ /* 0x000f280000100800 */
[----:B------:R-:W-:Y:S04]  /*3da60*/  STL.64 [R1+0x8f0], R4 ;  /* 0x0008f00401007387 */ /* 0x000fe80000100a00 */
[----:B------:R0:W-:Y:S04]  /*3da70*/  STL.64 [R1+0x8f8], R6 ;  /* 0x0008f80601007387 */ /* 0x0001e80000100a00 */
[----:B0-----:R-:W2:Y:S04]  /*3da80*/  LDL.LU.64 R6, [R1+0x2fd8] ;  /* 0x002fd80001067983 */ /* 0x001ea80000300a00 */
[----:B------:R-:W2:Y:S04]  /*3da90*/  LDL.LU.64 R4, [R1+0x2fd0] ;  /* 0x002fd00001047983 */ /* 0x000ea80000300a00 */
[----:B------:R-:W2:Y:S02]  /*3daa0*/  LDL.LU.64 R26, [R1+0x2fc8] ;  /* 0x002fc800011a7983 */ /* 0x000ea40000300a00 */
[----:B--2---:R-:W-:Y:S02]  /*3dab0*/  HMMA.16816.F32 R20, R20, R26, R4 ;  /* 0x0000001a1414723c */ /* 0x004fe40000001804 */
[----:B------:R-:W2:Y:S01]  /*3dac0*/  LDL.LU.64 R6, [R1+0x2fc0] ;  /* 0x002fc00001067983 */ /* 0x000ea20000300a00 */
[----:B------:R-:W-:-:S02]  /*3dad0*/  IMAD.MOV.U32 R0, RZ, RZ, R26 ;  /* 0x000000ffff007224 */ /* 0x000fc400078e001a */
[----:B------:R-:W-:-:S14]  /*3dae0*/  IMAD.MOV.U32 R2, RZ, RZ, R27 ;  /* 0x000000ffff027224 */ /* 0x000fdc00078e001b */
[----:B------:R0:W-:Y:S04]  /*3daf0*/  STL.64 [R1+0x8d0], R20 ;  /* 0x0008d01401007387 */ /* 0x0001e80000100a00 */
[----:B------:R1:W-:Y:S04]  /*3db00*/  STL.64 [R1+0x8d8], R22 ;  /* 0x0008d81601007387 */ /* 0x0003e80000100a00 */
[----:B------:R-:W2:Y:S04]  /*3db10*/  LDL.LU.64 R26, [R1+0x2fb8] ;  /* 0x002fb800011a7983 */ /* 0x000ea80000300a00 */
[----:B------:R-:W2:Y:S04]  /*3db20*/  LDL.LU.64 R24, [R1+0x2fb0] ;  /* 0x002fb00001187983 */ /* 0x000ea80000300a00 */
[----:B0-----:R-:W3:Y:S04]  /*3db30*/  LDL.LU R20, [R1+0x60] ;  /* 0x0000600001147983 */ /* 0x001ee80000300800 */
[----:B------:R-:W3:Y:S04]  /*3db40*/  LDL.LU R21, [R1+0x64] ;  /* 0x0000640001157983 */ /* 0x000ee80000300800 */
[----:B-1----:R-:W3:Y:S04]  /*3db50*/  LDL.LU R22, [R1+0x68] ;  /* 0x0000680001167983 */ /* 0x002ee80000300800 */
[----:B------:R-:W3:Y:S01]  /*3db60*/  LDL.LU R23, [R1+0x6c] ;  /* 0x00006c0001177983 */ /* 0x000ee20000300800 */
        /* <DEDUP_REMOVED lines=18> */
[----:B------:R-:W2:Y:S01]  /*3dc90*/  LDL.LU.64 R4, [R1+0x2f60] ;  /* 0x002f600001047983 */ /* 0x000ea20000300a00 */
[C---:B---3--:R-:W-:Y:S08]  /*3dca0*/  HMMA.16816.F32 R20, R24.reuse, R10, R20 ;  /* 0x0000000a1814723c */ /* 0x048ff00000001814 */
[----:B--2---:R-:W-:-:S15]  /*3dcb0*/  HMMA.16816.F32 R4, R24, R14, R4 ;  /* 0x0000000e1804723c */ /* 0x004fde0000001804 */
[----:B------:R-:W-:-:S04]  /*3dcc0*/  NOP ;  /* 0x0000000000007918 */ /* 0x000fc80000000000 */
[----:B------:R-:W-:Y:S04]  /*3dcd0*/  STL.64 [R1+0x190], R4 ;  /* 0x0001900401007387 */ /* 0x000fe80000100a00 */
[----:B------:R0:W-:Y:S04]  /*3dce0*/  STL.64 [R1+0x198], R6 ;  /* 0x0001980601007387 */ /* 0x0001e80000100a00 */
[----:B0-----:R-:W2:Y:S04]  /*3dcf0*/  LDL.LU.64 R6, [R1+0x2f58] ;  /* 0x002f580001067983 */ /* 0x001ea80000300a00 */
[----:B------:R-:W3:Y:S04]  /*3dd00*/  LDL.LU.64 R4, [R1+0x2f50] ;  /* 0x002f500001047983 */ /* 0x000ee80000300a00 */
[----:B------:R-:W-:Y:S04]  /*3dd10*/  STL.64 [R1+0x180], R20 ;  /* 0x0001801401007387 */ /* 0x000fe80000100a00 */
[----:B------:R-:W-:Y:S04]  /*3dd20*/  STL.64 [R1+0x188], R22 ;  /* 0x0001881601007387 */ /* 0x000fe80000100a00 */
[----:B------:R-:W0:Y:S04]  /*3dd30*/  LDSM.16.MT88.4 R20, [R28+UR5+0xa000] ;  /* 0x00a000051c14783b */ /* 0x000e280008004200 */
[----:B0-----:R-:W-:Y:S01]  /*3dd40*/  STL.64 [R1+0x2e60], R22 ;  /* 0x002e601601007387 */ /* 0x001fe20000100a00 */
[----:B--2---:R-:W-:-:S15]  /*3dd50*/  HMMA.16816.F32 R16, R24, R6, R16 ;  /* 0x000000061810723c */ /* 0x004fde0000001810 */
[----:B------:R-:W-:-:S04]  /*3dd60*/  NOP ;  /* 0x0000000000007918 */ /* 0x000fc80000000000 */
[----:B------:R-:W-:Y:S04]  /*3dd70*/  STL.64 [R1+0x170], R16 ;  /* 0x0001701001007387 */ /* 0x000fe80000100a00 */
[----:B------:R-:W-:Y:S04]  /*3dd80*/  STL.64 [R1+0x178], R18 ;  /* 0x0001781201007387 */ /* 0x000fe80000100a00 */
[----:B----4-:R-:W0:Y:S04]  /*3dd90*/  LDSM.16.M88.4 R16, [R8+UR5] ;  /* 0x000000050810783b */ /* 0x010e280008000200 */
[----:B------:R-:W-:Y:S04]  /*3dda0*/  STL.64 [R1+0x2e58], R20 ;  /* 0x002e581401007387 */ /* 0x000fe80000100a00 */
[----:B------:R-:W1:Y:S04]  /*3ddb0*/  LDSM.16.M88.4 R20, [R8+UR5+0x800] ;  /* 0x000800050814783b */ /* 0x000e680008000200 */
[----:B0-----:R-:W-:Y:S04]  /*3ddc0*/  STL.64 [R1+0xc0], R16 ;  /* 0x0000c01001007387 */ /* 0x001fe80000100a00 */
[----:B------:R-:W-:Y:S04]  /*3ddd0*/  STL.64 [R1+0xc8], R18 ;  /* 0x0000c81201007387 */ /* 0x000fe80000100a00 */
[----:B------:R-:W0:Y:S04]  /*3dde0*/  LDSM.16.M88.4 R16, [R8+UR5+0x1000] ;  /* 0x001000050810783b */ /* 0x000e280008000200 */
[----:B-1----:R1:W-:Y:S04]  /*3ddf0*/  STL.64 [R1+0xb0], R20 ;  /* 0x0000b01401007387 */ /* 0x0023e80000100a00 */
[----:B------:R-:W-:Y:S04]  /*3de00*/  STL.64 [R1+0xb8], R22 ;  /* 0x0000b81601007387 */ /* 0x000fe80000100a00 */
[----:B0-----:R-:W-:Y:S01]  /*3de10*/  STL.64 [R1+0xa0], R16 ;  /* 0x0000a01001007387 */ /* 0x001fe20000100a00 */
[----:B-1----:R-:W-:-:S03]  /*3de20*/  IMAD.MOV.U32 R21, RZ, RZ, R16 ;  /* 0x000000ffff157224 */ /* 0x002fc600078e0010 */
[----:B------:R-:W-:Y:S01]  /*3de30*/  STL.64 [R1+0xa8], R18 ;  /* 0x0000a81201007387 */ /* 0x000fe20000100a00 */
[----:B------:R-:W-:-:S03]  /*3de40*/  IMAD.MOV.U32 R20, RZ, RZ, R17 ;  /* 0x000000ffff147224 */ /* 0x000fc600078e0011 */
[----:B------:R-:W0:Y:S04]  /*3de50*/  LDSM.16.M88.4 R16, [R8+UR5+0x1800] ;  /* 0x001800050810783b */ /* 0x000e280008000200 */
[----:B0-----:R-:W-:Y:S04]  /*3de60*/  STL.64 [R1+0x90], R16 ;  /* 0x0000901001007387 */ /* 0x001fe80000100a00 */
[----:B------:R-:W-:Y:S04]  /*3de70*/  STL.64 [R1+0x98], R18 ;  /* 0x0000981201007387 */ /* 0x000fe80000100a00 */
[----:B------:R-:W0:Y:S04]  /*3de80*/  LDSM.16.M88.4 R16, [R8+UR5+0x2000] ;  /* 0x002000050810783b */ /* 0x000e280008000200 */
[----:B0-----:R-:W-:Y:S01]  /*3de90*/  STL.64 [R1+0x80], R16 ;  /* 0x0000801001007387 */ /* 0x001fe20000100a00 */
[----:B------:R-:W-:-:S03]  /*3dea0*/  IMAD.MOV.U32 R23, RZ, RZ, R16 ;  /* 0x000000ffff177224 */ /* 0x000fc600078e0010 */
[----:B------:R-:W-:Y:S01]  /*3deb0*/  STL.64 [R1+0x88], R18 ;  /* 0x0000881201007387 */ /* 0x000fe20000100a00 */
[----:B------:R-:W-:-:S03]  /*3dec0*/  IMAD.MOV.U32 R22, RZ, RZ, R17 ;  /* 0x000000ffff167224 */ /* 0x000fc600078e0011 */
[----:B------:R-:W0:Y:S04]  /*3ded0*/  LDSM.16.M88.4 R16, [R8+UR5+0x2800] ;  /* 0x002800050810783b */ /* 0x000e280008000200 */
[----:B------:R1:W-:Y:S04]  /*3dee0*/  STL.64 [R1+0x2ea0], R22 ;  /* 0x002ea01601007387 */ /* 0x0003e80000100a00 */
[----:B------:R-:W-:Y:S04]  /*3def0*/  STL.64 [R1+0x2e98], R20 ;  /* 0x002e981401007387 */ /* 0x000fe80000100a00 */
[----:B-1----:R-:W2:Y:S04]  /*3df00*/  LDL.LU R22, [R1+0x38] ;  /* 0x0000380001167983 */ /* 0x002ea80000300800 */
[----:B------:R-:W2:Y:S04]  /*3df10*/  LDL.LU R23, [R1+0x3c] ;  /* 0x00003c0001177983 */ /* 0x000ea80000300800 */
[----:B0-----:R-:W-:Y:S04]  /*3df20*/  STL.64 [R1+0x70], R16 ;  /* 0x0000701001007387 */ /* 0x001fe80000100a00 */
[----:B------:R0:W-:Y:S04]  /*3df30*/  STL.64 [R1+0x78], R18 ;  /* 0x0000781201007387 */ /* 0x0001e80000100a00 */
[----:B0-----:R-:W2:Y:S04]  /*3df40*/  LDL.LU.64 R18, [R1+0x2f48] ;  /* 0x002f480001127983 */ /* 0x001ea80000300a00 */
[----:B------:R-:W2:Y:S02]  /*3df50*/  LDL.LU.64 R16, [R1+0x2f40] ;  /* 0x002f400001107983 */ /* 0x000ea40000300a00 */
[----:B--2---:R-:W-:Y:S02]  /*3df60*/  HMMA.16816.F32 R20, R24, R22, R16 ;  /* 0x000000161814723c */ /* 0x004fe40000001810 */
[----:B------:R-:W2:Y:S04]  /*3df70*/  LDL.LU.64 R18, [R1+0x2f38] ;  /* 0x002f380001127983 */ /* 0x000ea80000300a00 */
[----:B------:R-:W4:-:S13]  /*3df80*/  LDL.LU.64 R16, [R1+0x2f30] ;  /* 0x002f300001107983 */ /* 0x000f1a0000300a00 */
[----:B------:R-:W-:Y:S04]  /*3df90*/  STL.64 [R1+0x160], R20 ;  /* 0x0001601401007387 */ /* 0x000fe80000100a00 */
        /* <DEDUP_REMOVED lines=20> */
[----:B0-----:R-:W-:Y:S04]  /*3e0e0*/  STL.64 [R1], R20 ;  /* 0x0000001401007387 */ /* 0x001fe80000100a00 */
[----:B------:R2:W-:Y:S02]  /*3e0f0*/  STL.64 [R1+0x8], R22 ;  /* 0x0000081601007387 */ /* 0x0005e40000100a00 */
[----:B--2---:R-:W-:-:S02]  /*3e100*/  IMAD.MOV.U32 R22, RZ, RZ, R19 ;  /* 0x000000ffff167224 */ /* 0x004fc400078e0013 */
[----:B------:R-:W-:-:S05]  /*3e110*/  IMAD.MOV.U32 R23, RZ, RZ, R18 ;  /* 0x000000ffff177224 */ /* 0x000fca00078e0012 */
[----:B------:R4:W-:Y:S02]  /*3e120*/  STL.64 [R1+0x2eb0], R22 ;  /* 0x002eb01601007387 */ /* 0x0009e40000100a00 */
[----:B----4-:R-:W-:Y:S02]  /*3e130*/  IMAD.MOV.U32 R22, RZ, RZ, R17 ;  /* 0x000000ffff167224 */ /* 0x010fe400078e0011 */
[----:B------:R-:W-:Y:S02]  /*3e140*/  IMAD.MOV.U32 R23, RZ, RZ, R16 ;  /* 0x000000ffff177224 */ /* 0x000fe400078e0010 */
[----:B------:R-:W0:Y:S04]  /*3e150*/  LDSM.16.M88.4 R16, [R8+UR5+0x6800] ;  /* 0x006800050810783b */ /* 0x000e280008000200 */
[----:B------:R-:W-:Y:S04]  /*3e160*/  STL.64 [R1+0x2ec8], R22 ;  /* 0x002ec81601007387 */ /* 0x000fe80000100a00 */
[----:B0-----:R0:W-:Y:S04]  /*3e170*/  STL [R1+0x270c], R18 ;  /* 0x00270c1201007387 */ /* 0x0011e80000100800 */
[----:B------:R1:W-:Y:S04]  /*3e180*/  STL [R1+0x2708], R19 ;  /* 0x0027081301007387 */ /* 0x0003e80000100800 */
[----:B------:R2:W-:Y:S04]  /*3e190*/  STL.64 [R1+0x2e18], R16 ;  /* 0x002e181001007387 */ /* 0x0005e80000100a00 */
[----:B0-----:R-:W4:Y:S01]  /*3e1a0*/  LDL.LU R18, [R1+0xf8] ;  /* 0x0000f80001127983 */ /* 0x001f220000300800 */
[----:B------:R-:W-:-:S02]  /*3e1b0*/  IMAD.MOV.U32 R22, RZ, RZ, R9 ;  /* 0x000000ffff167224 */ /* 0x000fc400078e0009 */
[----:B------:R-:W-:Y:S02]  /*3e1c0*/  IMAD.MOV.U32 R23, RZ, RZ, R13 ;  /* 0x000000ffff177224 */ /* 0x000fe400078e000d */
[----:B-1----:R-:W-:Y:S02]  /*3e1d0*/  IMAD.MOV.U32 R19, RZ, RZ, R12 ;  /* 0x000000ffff137224 */ /* 0x002fe400078e000c */
[----:B------:R-:W3:Y:S04]  /*3e1e0*/  LDL.LU R12, [R1+0x2f2c] ;  /* 0x002f2c00010c7983 */ /* 0x000ee80000300800 */
[----:B------:R-:W3:Y:S04]  /*3e1f0*/  LDL.LU R9, [R1+0x2f28] ;  /* 0x002f280001097983 */ /* 0x000ee80000300800 */
[----:B------:R-:W3:Y:S04]  /*3e200*/  LDL.LU R13, [R1+0x2f24] ;  /* 0x002f2400010d7983 */ /* 0x000ee80000300800 */
[----:B------:R-:W-:Y:S04]  /*3e210*/  STL.64 [R1+0x2ee0], R22 ;  /* 0x002ee01601007387 */ /* 0x000fe80000100a00 */
[----:B----4-:R0:W-:Y:S04]  /*3e220*/  STL.64 [R1+0x2ea8], R18 ;  /* 0x002ea81201007387 */ /* 0x0101e80000100a00 */
[----:B--2---:R-:W2:Y:S04]  /*3e230*/  LDL.LU R16, [R1+0xa90] ;  /* 0x000a900001107983 */ /* 0x004ea80000300800 */
[----:B------:R-:W2:Y:S04]  /*3e240*/  LDL.LU R17, [R1+0xa94] ;  /* 0x000a940001117983 */ /* 0x000ea80000300800 */
[----:B0-----:R-:W4:Y:S04]  /*3e250*/  LDL.LU R18, [R1+0xa98] ;  /* 0x000a980001127983 */ /* 0x001f280000300800 */
[----:B------:R-:W4:Y:S04]  /*3e260*/  LDL.LU R19, [R1+0xa9c] ;  /* 0x000a9c0001137983 */ /* 0x000f280000300800 */
[----:B------:R-:W2:Y:S01]  /*3e270*/  LDL.LU R22, [R1+0x148] ;  /* 0x0001480001167983 */ /* 0x000ea20000300800 */
[----:B---3--:R-:W-:-:S03]  /*3e280*/  IMAD.MOV.U32 R23, RZ, RZ, R12 ;  /* 0x000000ffff177224 */ /* 0x008fc600078e000c */
[----:B------:R-:W3:Y:S04]  /*3e290*/  LDL.LU R12, [R1+0x2f20] ;  /* 0x002f2000010c7983 */ /* 0x000ee80000300800 */
[----:B--2---:R-:W-:Y:S04]  /*3e2a0*/  STL.64 [R1+0x2ef8], R22 ;  /* 0x002ef81601007387 */ /* 0x004fe80000100a00 */
[----:B----4-:R-:W-:Y:S04]  /*3e2b0*/  STL.64 [R1+0x2ec0], R18 ;  /* 0x002ec01201007387 */ /* 0x010fe80000100a00 */
[----:B------:R0:W-:Y:S04]  /*3e2c0*/  STL.64 [R1+0x2eb8], R16 ;  /* 0x002eb81001007387 */ /* 0x0001e80000100a00 */
[----:B0-----:R-:W2:Y:S04]  /*3e2d0*/  LDL.LU R16, [R1+0xaa0] ;  /* 0x000aa00001107983 */ /* 0x001ea80000300800 */
[----:B------:R-:W2:Y:S04]  /*3e2e0*/  LDL.LU R17, [R1+0xaa4] ;  /* 0x000aa40001117983 */ /* 0x000ea80000300800 */
[----:B------:R-:W4:Y:S04]  /*3e2f0*/  LDL.LU R18, [R1+0xaa8] ;  /* 0x000aa80001127983 */ /* 0x000f280000300800 */
[----:B------:R-:W4:Y:S01]  /*3e300*/  LDL.LU R19, [R1+0xaac] ;  /* 0x000aac0001137983 */ /* 0x000f220000300800 */
[----:B------:R-:W-:-:S02]  /*3e310*/  IMAD.MOV.U32 R22, RZ, RZ, R13 ;  /* 0x000000ffff167224 */ /* 0x000fc400078e000d */
[----:B------:R-:W-:Y:S01]  /*3e320*/  IMAD.MOV.U32 R23, RZ, RZ, R9 ;  /* 0x000000ffff177224 */ /* 0x000fe200078e0009 */
[----:B------:R-:W2:Y:S04]  /*3e330*/  LDL.LU R13, [R1+0x2f1c] ;  /* 0x002f1c00010d7983 */ /* 0x000ea80000300800 */
[----:B------:R-:W3:Y:S04]  /*3e340*/  LDL.LU R9, [R1+0x2f18] ;  /* 0x002f180001097983 */ /* 0x000ee80000300800 */
[----:B----4-:R-:W-:Y:S04]  /*3e350*/  STL.64 [R1+0x2ed8], R18 ;  /* 0x002ed81201007387 */ /* 0x010fe80000100a00 */
[----:B--2---:R0:W-:Y:S04]  /*3e360*/  STL.64 [R1+0x2ed0], R16 ;  /* 0x002ed01001007387 */ /* 0x0041e80000100a00 */
[----:B0-----:R-:W2:Y:S04]  /*3e370*/  LDL.LU R16, [R1+0x8a0] ;  /* 0x0008a00001107983 */ /* 0x001ea80000300800 */
[----:B------:R-:W2:Y:S01]  /*3e380*/  LDL.LU R17, [R1+0x8a4] ;  /* 0x0008a40001117983 */ /* 0x000ea20000300800 */
[----:B---3--:R-:W-:-:S02]  /*3e390*/  IMAD.MOV.U32 R18, RZ, RZ, R12 ;  /* 0x000000ffff127224 */ /* 0x008fc400078e000c */
[----:B------:R-:W-:Y:S01]  /*3e3a0*/  IMAD.MOV.U32 R19, RZ, RZ, R13 ;  /* 0x000000ffff137224 */ /* 0x000fe200078e000d */
[----:B------:R-:W3:Y:S04]  /*3e3b0*/  LDL.LU R12, [R1+0x2f14] ;  /* 0x002f1400010c7983 */ /* 0x000ee80000300800 */
[----:B------:R-:W4:Y:S04]  /*3e3c0*/  LDL.LU R13, [R1+0x2f10] ;  /* 0x002f1000010d7983 */ /* 0x000f280000300800 */
[----:B------:R-:W-:Y:S04]  /*3e3d0*/  STL.64 [R1+0x2ef0], R18 ;  /* 0x002ef01201007387 */ /* 0x000fe80000100a00 */
[----:B--2---:R0:W-:Y:S04]  /*3e3e0*/  STL.64 [R1+0x2ee8], R16 ;  /* 0x002ee81001007387 */ /* 0x0041e80000100a00 */
[----:B0-----:R-:W2:Y:S04]  /*3e3f0*/  LDL.LU R16, [R1+0x890] ;  /* 0x0008900001107983 */ /* 0x001ea80000300800 */
[----:B------:R-:W2:Y:S04]  /*3e400*/  LDL.LU R17, [R1+0x894] ;  /* 0x0008940001117983 */ /* 0x000ea80000300800 */
[----:B------:R-:W2:Y:S04]  /*3e410*/  LDL.LU R18, [R1+0x898] ;  /* 0x0008980001127983 */ /* 0x000ea80000300800 */
[----:B------:R-:W2:Y:S04]  /*3e420*/  LDL.LU R19, [R1+0x89c] ;  /* 0x00089c0001137983 */ /* 0x000ea80000300800 */
[----:B--2---:R-:W-:Y:S04]  /*3e430*/  STL.64 [R1+0x2f08], R18 ;  /* 0x002f081201007387 */ /* 0x004fe80000100a00 */
[----:B------:R0:W-:Y:S04]  /*3e440*/  STL.64 [R1+0x2f00], R16 ;  /* 0x002f001001007387 */ /* 0x0001e80000100a00 */
[----:B0-----:R-:W2:Y:S04]  /*3e450*/  LDL.LU R16, [R1+0x880] ;  /* 0x0008800001107983 */ /* 0x001ea80000300800 */
[----:B------:R-:W2:Y:S01]  /*3e460*/  LDL.LU R17, [R1+0x884] ;  /* 0x0008840001117983 */ /* 0x000ea20000300800 */
[----:B----4-:R-:W-:-:S02]  /*3e470*/  IMAD.MOV.U32 R18, RZ, RZ, R13 ;  /* 0x000000ffff127224 */ /* 0x010fc400078e000d */
[----:B---3--:R-:W-:Y:S02]  /*3e480*/  IMAD.MOV.U32 R19, RZ, RZ, R12 ;  /* 0x000000ffff137224 */ /* 0x008fe400078e000c */
[----:B------:R-:W0:Y:S04]  /*3e490*/  LDSM.16.M88.4 R12, [R8+UR5+0x7000] ;  /* 0x00700005080c783b */ /* 0x000e280008000200 */
[----:B0-----:R-:W-:Y:S04]  /*3e4a0*/  STL [R1+0x2604], R14 ;  /* 0x0026040e01007387 */ /* 0x001fe80000100800 */
[----:B------:R0:W-:Y:S02]  /*3e4b0*/  STL [R1+0x2600], R15 ;  /* 0x0026000f01007387 */ /* 0x0001e40000100800 */
[----:B0-----:R-:W-:-:S02]  /*3e4c0*/  IMAD.MOV.U32 R15, RZ, RZ, R9 ;  /* 0x000000ffff0f7224 */ /* 0x001fc400078e0009 */
[----:B------:R-:W0:Y:S04]  /*3e4d0*/  LDSM.16.M88.4 R8, [R8+UR5+0x7800] ;  /* 0x007800050808783b */ /* 0x000e280008000200 */
[----:B------:R1:W-:Y:S04]  /*3e4e0*/  STL.64 [R1+0x2e68], R12 ;  /* 0x002e680c01007387 */ /* 0x0003e80000100a00 */
[----:B-1----:R-:W3:Y:S04]  /*3e4f0*/  LDL.LU R12, [R1+0xa70] ;  /* 0x000a7000010c7983 */ /* 0x002ee80000300800 */
[----:B------:R-:W3:Y:S04]  /*3e500*/  LDL.LU R13, [R1+0xa74] ;  /* 0x000a7400010d7983 */ /* 0x000ee80000300800 */
[----:B------:R-:W3:Y:S04]  /*3e510*/  LDL.LU R14, [R1+0xa78] ;  /* 0x000a7800010e7983 */ /* 0x000ee80000300800 */
[----:B0-----:R0:W-:Y:S04]  /*3e520*/  STL [R1+0x2464], R10 ;  /* 0x0024640a01007387 */ /* 0x0011e80000100800 */
[----:B------:R1:W-:Y:S01]  /*3e530*/  STL [R1+0x2460], R11 ;  /* 0x0024600b01007387 */ /* 0x0003e20000100800 */
[----:B0-----:R-:W-:-:S02]  /*3e540*/  IMAD.MOV.U32 R10, RZ, RZ, R5 ;  /* 0x000000ffff0a7224 */ /* 0x001fc400078e0005 */
[----:B-1----:R-:W-:Y:S02]  /*3e550*/  IMAD.MOV.U32 R11, RZ, RZ, R4 ;  /* 0x000000ffff0b7224 */ /* 0x002fe400078e0004 */
[----:B------:R-:W0:Y:S04]  /*3e560*/  LDSM.16.MT88.4 R4, [R28+UR5+0xa080] ;  /* 0x00a080051c04783b */ /* 0x000e280008004200 */
[----:B------:R-:W-:Y:S04]  /*3e570*/  STL.64 [R1+0x2d98], R8 ;  /* 0x002d980801007387 */ /* 0x000fe80000100a00 */
[----:B0-----:R-:W-:Y:S04]  /*3e580*/  STL.64 [R1+0x2d68], R6 ;  /* 0x002d680601007387 */ /* 0x001fe80000100a00 */
[----:B------:R0:W-:Y:S04]  /*3e590*/  STL.64 [R1+0x2d60], R4 ;  /* 0x002d600401007387 */ /* 0x0001e80000100a00 */
[----:B0-----:R-:W4:Y:S04]  /*3e5a0*/  LDL.LU R4, [R1+0xa80] ;  /* 0x000a800001047983 */ /* 0x001f280000300800 */
[----:B------:R-:W4:Y:S04]  /*3e5b0*/  LDL.LU R5, [R1+0xa84] ;  /* 0x000a840001057983 */ /* 0x000f280000300800 */
[----:B------:R-:W4:Y:S04]  /*3e5c0*/  LDL.LU R6, [R1+0xa88] ;  /* 0x000a880001067983 */ /* 0x000f280000300800 */
[----:B------:R-:W4:Y:S01]  /*3e5d0*/  LDL.LU R7, [R1+0xa8c] ;  /* 0x000a8c0001077983 */ /* 0x000f220000300800 */
        /* <DEDUP_REMOVED lines=25> */
[----:B------:R-:W3:-:S15]  /*3e770*/  LDL.LU.64 R18, [R1+0x2ea8] ;  /* 0x002ea80001127983 */ /* 0x000ede0000300a00 */
[----:B------:R-:W-:Y:S02]  /*3e780*/  NOP ;  /* 0x0000000000007918 */ /* 0x000fe40000000000 */
[----:B------:R-:W-:Y:S04]  /*3e790*/  STL.64 [R1+0x110], R20 ;  /* 0x0001101401007387 */ /* 0x000fe80000100a00 */
[----:B------:R0:W-:Y:S04]  /*3e7a0*/  STL.64 [R1+0x118], R22 ;  /* 0x0001181601007387 */ /* 0x0001e80000100a00 */
[----:B0-----:R-:W2:Y:S01]  /*3e7b0*/  LDL.LU.64 R22, [R1+0x2ea0] ;  /* 0x002ea00001167983 */ /* 0x001ea20000300a00 */
[----:B----4-:R-:W-:Y:S03]  /*3e7c0*/  HMMA.16816.F32 R8, R24, R10, R4 ;  /* 0x0000000a1808723c */ /* 0x010fe60000001804 */
[----:B------:R-:W4:-:S15]  /*3e7d0*/  LDL.LU.64 R20, [R1+0x2e98] ;  /* 0x002e980001147983 */ /* 0x000f1e0000300a00 */
[----:B------:R-:W-:Y:S01]  /*3e7e0*/  NOP ;  /* 0x0000000000007918 */ /* 0x000fe20000000000 */
[----:B------:R2:W-:Y:S04]  /*3e7f0*/  STL.64 [R1+0x100], R8 ;  /* 0x0001000801007387 */ /* 0x0005e80000100a00 */
[----:B------:R-:W-:Y:S01]  /*3e800*/  STL.64 [R1+0x108], R10 ;  /* 0x0001080a01007387 */ /* 0x000fe20000100a00 */
[----:B---3--:R-:W-:-:S15]  /*3e810*/  HMMA.16816.F32 R4, R24, R18, R12 ;  /* 0x000000121804723c */ /* 0x008fde000000180c */
[----:B------:R-:W-:-:S04]  /*3e820*/  NOP ;  /* 0x0000000000007918 */ /* 0x000fc80000000000 */
[----:B------:R-:W-:Y:S04]  /*3e830*/  STL.64 [R1+0xf0], R4 ;  /* 0x0000f00401007387 */ /* 0x000fe80000100a00 */
[----:B------:R-:W-:Y:S01]  /*3e840*/  STL.64 [R1+0xf8], R6 ;  /* 0x0000f80601007387 */ /* 0x000fe20000100a00 */
[----:B--2---:R-:W-:Y:S02]  /*3e850*/  IMAD.MOV.U32 R8, RZ, RZ, R23 ;  /* 0x000000ffff087224 */ /* 0x004fe400078e0017 */
[----:B------:R-:W-:Y:S02]  /*3e860*/  IMAD.MOV.U32 R9, RZ, RZ, R22 ;  /* 0x000000ffff097224 */ /* 0x000fe400078e0016 */
[----:B------:R-:W-:Y:S02]  /*3e870*/  IMAD.MOV.U32 R22, RZ, RZ, R0 ;  /* 0x000000ffff167224 */ /* 0x000fe400078e0000 */
[----:B------:R-:W-:Y:S01]  /*3e880*/  IMAD.MOV.U32 R23, RZ, RZ, R2 ;  /* 0x000000ffff177224 */ /* 0x000fe200078e0002 */
[----:B------:R-:W-:Y:S04]  /*3e890*/  STL.64 [R1+0x2e20], R8 ;  /* 0x002e200801007387 */ /* 0x000fe80000100a00 */
[----:B------:R-:W2:Y:S04]  /*3e8a0*/  LDL.LU R0, [R1+0x2e94] ;  /* 0x002e940001007983 */ /* 0x000ea80000300800 */
[----:B------:R-:W3:Y:S04]  /*3e8b0*/  LDL.LU R2, [R1+0x2e90] ;  /* 0x002e900001027983 */ /* 0x000ee80000300800 */
[----:B------:R0:W-:Y:S02]  /*3e8c0*/  STL.64 [R1+0x2e70], R22 ;  /* 0x002e701601007387 */ /* 0x0001e40000100a00 */
[----:B0-----:R-:W-:-:S02]  /*3e8d0*/  IMAD.MOV.U32 R22, RZ, RZ, R3 ;  /* 0x000000ffff167224 */ /* 0x001fc400078e0003 */
[----:B------:R-:W-:Y:S01]  /*3e8e0*/  IMAD.MOV.U32 R23, RZ, RZ, R29 ;  /* 0x000000ffff177224 */ /* 0x000fe200078e001d */
[----:B------:R-:W2:Y:S04]  /*3e8f0*/  LDL.LU R3, [R1+0x2e8c] ;  /* 0x002e8c0001037983 */ /* 0x000ea80000300800 */
[----:B------:R-:W2:Y:S04]  /*3e900*/  LDL.LU R29, [R1+0x2e88] ;  /* 0x002e8800011d7983 */ /* 0x000ea80000300800 */
[----:B------:R-:W2:Y:S04]  /*3e910*/  LDL.LU R12, [R1+0x8e0] ;  /* 0x0008e000010c7983 */ /* 0x000ea80000300800 */
[----:B------:R-:W2:Y:S04]  /*3e920*/  LDL.LU R13, [R1+0x8e4] ;  /* 0x0008e400010d7983 */ /* 0x000ea80000300800 */
[----:B------:R-:W2:Y:S04]  /*3e930*/  LDL.LU R14, [R1+0x8e8] ;  /* 0x0008e800010e7983 */ /* 0x000ea80000300800 */
[----:B------:R-:W2:Y:S01]  /*3e940*/  LDL.LU R15, [R1+0x8ec] ;  /* 0x0008ec00010f7983 */ /* 0x000ea20000300800 */
[----:B----4-:R-:W-:-:S02]  /*3e950*/  IMAD.MOV.U32 R16, RZ, RZ, R21 ;  /* 0x000000ffff107224 */ /* 0x010fc400078e0015 */
[----:B------:R-:W-:Y:S01]  /*3e960*/  IMAD.MOV.U32 R17, RZ, RZ, R20 ;  /* 0x000000ffff117224 */ /* 0x000fe200078e0014 */
[----:B--2---:R-:W-:Y:S04]  /*3e970*/  STL.64 [R1+0x2e80], R14 ;  /* 0x002e800e01007387 */ /* 0x004fe80000100a00 */
[----:B------:R0:W-:Y:S04]  /*3e980*/  STL.64 [R1+0x2e78], R12 ;  /* 0x002e780c01007387 */ /* 0x0001e80000100a00 */
[----:B0-----:R-:W2:Y:S04]  /*3e990*/  LDL.LU R12, [R1+0xa60] ;  /* 0x000a6000010c7983 */ /* 0x001ea80000300800 */
[----:B------:R-:W2:Y:S04]  /*3e9a0*/  LDL.LU R13, [R1+0xa64] ;  /* 0x000a6400010d7983 */ /* 0x000ea80000300800 */
[----:B------:R-:W2:Y:S04]  /*3e9b0*/  LDL.LU R14, [R1+0xa68] ;  /* 0x000a6800010e7983 */ /* 0x000ea80000300800 */
[----:B------:R-:W2:Y:S04]  /*3e9c0*/  LDL.LU R15, [R1+0xa6c] ;  /* 0x000a6c00010f7983 */ /* 0x000ea80000300800 */
[----:B------:R0:W-:Y:S04]  /*3e9d0*/  STL.64 [R1+0x2e28], R16 ;  /* 0x002e281001007387 */ /* 0x0001e80000100a00 */
[----:B0-----:R-:W4:Y:S04]  /*3e9e0*/  LDL.64 R16, [R1+0xb0] ;  /* 0x0000b00001107983 */ /* 0x001f280000100a00 */
[----:B----4-:R0:W-:Y:S04]  /*3e9f0*/  STL.64 [R1+0x2e40], R16 ;  /* 0x002e401001007387 */ /* 0x0101e80000100a00 */
[----:B0-----:R-:W4:Y:S04]  /*3ea00*/  LDL.64 R16, [R1+0xc0] ;  /* 0x0000c00001107983 */ /* 0x001f280000100a00 */
[----:B------:R-:W3:Y:S04]  /*3ea10*/  LDL.LU R8, [R1+0x530] ;  /* 0x0005300001087983 */ /* 0x000ee80000300800 */
        /* <DEDUP_REMOVED lines=8> */
[----:B------:R-:W3:Y:S04]  /*3eaa0*/  LDL.LU R10, [R1+0x8b8] ;  /* 0x0008b800010a7983 */ /* 0x000ee80000300800 */
[----:B------:R-:W3:Y:S01]  /*3eab0*/  LDL.LU R11, [R1+0x8bc] ;  /* 0x0008bc00010b7983 */ /* 0x000ee20000300800 */
[----:B------:R-:W-:-:S02]  /*3eac0*/  IMAD.MOV.U32 R6, RZ, RZ, R2 ;  /* 0x000000ffff067224 */ /* 0x000fc400078e0002 */
[----:B------:R-:W-:Y:S02]  /*3ead0*/  IMAD.MOV.U32 R7, RZ, RZ, R0 ;  /* 0x000000ffff077224 */ /* 0x000fe400078e0000 */
[----:B------:R-:W-:Y:S02]  /*3eae0*/  IMAD.MOV.U32 R2, RZ, RZ, R22 ;  /* 0x000000ffff027224 */ /* 0x000fe400078e0016 */
[----:B------:R-:W-:Y:S01]  /*3eaf0*/  IMAD.MOV.U32 R0, RZ, RZ, R23 ;  /* 0x000000ffff007224 */ /* 0x000fe200078e0017 */
[----:B---3--:R-:W-:Y:S04]  /*3eb00*/  STL.64 [R1+0x2e50], R10 ;  /* 0x002e500a01007387 */ /* 0x008fe80000100a00 */
[----:B--2---:R0:W-:Y:S04]  /*3eb10*/  STL.64 [R1+0x2e48], R8 ;  /* 0x002e480801007387 */ /* 0x0041e80000100a00 */
[----:B0-----:R-:W2:Y:S04]  /*3eb20*/  LDL.LU R8, [R1+0x8c0] ;  /* 0x0008c00001087983 */ /* 0x001ea80000300800 */
[----:B------:R-:W2:Y:S04]  /*3eb30*/  LDL.LU R9, [R1+0x8c4] ;  /* 0x0008c40001097983 */ /* 0x000ea80000300800 */
[----:B------:R-:W2:Y:S04]  /*3eb40*/  LDL.LU R10, [R1+0x8c8] ;  /* 0x0008c800010a7983 */ /* 0x000ea80000300800 */
[----:B------:R-:W2:Y:S04]  /*3eb50*/  LDL.LU R11, [R1+0x8cc] ;  /* 0x0008cc00010b7983 */ /* 0x000ea80000300800 */
[----:B------:R-:W3:Y:S04]  /*3eb60*/  LDL.LU.64 R14, [R1+0x2e80] ;  /* 0x002e8000010e7983 */ /* 0x000ee80000300a00 */
[----:B------:R-:W3:Y:S04]  /*3eb70*/  LDL.LU.64 R12, [R1+0x2e78] ;  /* 0x002e7800010c7983 */ /* 0x000ee80000300a00 */
[----:B------:R-:W3:Y:S01]  /*3eb80*/  LDL.LU.64 R22, [R1+0x2e70] ;  /* 0x002e700001167983 */ /* 0x000ee20000300a00 */
[----:B------:R-:W-:-:S02]  /*3eb90*/  IMAD.MOV.U32 R5, RZ, RZ, R3 ;  /* 0x000000ffff057224 */ /* 0x000fc400078e0003 */
[----:B------:R-:W-:Y:S02]  /*3eba0*/  IMAD.MOV.U32 R4, RZ, RZ, R29 ;  /* 0x000000ffff047224 */ /* 0x000fe400078e001d */
[----:B------:R-:W-:Y:S02]  /*3ebb0*/  IMAD.MOV.U32 R3, RZ, RZ, R21 ;  /* 0x000000ffff037224 */ /* 0x000fe400078e0015 */
[----:B------:R-:W-:Y:S01]  /*3ebc0*/  IMAD.MOV.U32 R29, RZ, RZ, R20 ;  /* 0x000000ffff1d7224 */ /* 0x000fe200078e0014 */
[----:B------:R-:W-:Y:S04]  /*3ebd0*/  STL [R1+0x26d4], R0 ;  /* 0x0026d40001007387 */ /* 0x000fe80000100800 */
[----:B------:R-:W-:Y:S04]  /*3ebe0*/  STL [R1+0x26d0], R2 ;  /* 0x0026d00201007387 */ /* 0x000fe80000100800 */
[----:B------:R-:W-:Y:S04]  /*3ebf0*/  STL [R1+0x26ac], R3 ;  /* 0x0026ac0301007387 */ /* 0x000fe80000100800 */
[----:B------:R-:W-:Y:S01]  /*3ec00*/  STL [R1+0x26a8], R29 ;  /* 0x0026a81d01007387 */ /* 0x000fe20000100800 */
[----:B---3--:R-:W-:Y:S03]  /*3ec10*/  HMMA.16816.F32 R24, R24, R22, R12 ;  /* 0x000000161818723c */ /* 0x008fe6000000180c */
[----:B------:R-:W3:Y:S04]  /*3ec20*/  LDL.LU.64 R12, [R1+0x2e68] ;  /* 0x002e6800010c7983 */ /* 0x000ee80000300a00 */
[----:B------:R-:W2:Y:S04]  /*3ec30*/  LDL.LU.64 R22, [R1+0x2e60] ;  /* 0x002e600001167983 */ /* 0x000ea80000300a00 */
[----:B------:R-:W2:Y:S08]  /*3ec40*/  LDL.LU.64 R20, [R1+0x2e58] ;  /* 0x002e580001147983 */ /* 0x000eb00000300a00 */
[----:B------:R-:W-:-:S02]  /*3ec50*/  IMAD.MOV.U32 R15, RZ, RZ, R27 ;  /* 0x000000ffff0f7224 */ /* 0x000fc400078e001b */
[----:B------:R-:W-:Y:S01]  /*3ec60*/  IMAD.MOV.U32 R14, RZ, RZ, R26 ;  /* 0x000000ffff0e7224 */ /* 0x000fe200078e001a */
[----:B------:R0:W-:Y:S04]  /*3ec70*/  STL.64 [R1+0xd0], R24 ;  /* 0x0000d01801007387 */ /* 0x0001e80000100a00 */
[----:B0-----:R-:W3:Y:S04]  /*3ec80*/  LDL.64 R24, [R1+0x90] ;  /* 0x0000900001187983 */ /* 0x001ee80000100a00 */
[----:B------:R4:W-:Y:S04]  /*3ec90*/  STL [R1+0x26dc], R15 ;  /* 0x0026dc0f01007387 */ /* 0x0009e80000100800 */
[----:B------:R0:W-:Y:S01]  /*3eca0*/  STL [R1+0x26d8], R14 ;  /* 0x0026d80e01007387 */ /* 0x0001e20000100800 */
[----:B----4-:R-:W-:-:S02]  /*3ecb0*/  IMAD.MOV.U32 R15, RZ, RZ, R16 ;  /* 0x000000ffff0f7224 */ /* 0x010fc400078e0010 */
[----:B0-----:R-:W-:Y:S01]  /*3ecc0*/  IMAD.MOV.U32 R14, RZ, RZ, R17 ;  /* 0x000000ffff0e7224 */ /* 0x001fe200078e0011 */
[----:B--2---:R-:W-:-:S15]  /*3ecd0*/  HMMA.16816.F32 R8, R20, R16, R8 ;  /* 0x000000101408723c */ /* 0x004fde0000001808 */
[----:B------:R-:W-:-:S04]  /*3ece0*/  NOP ;  /* 0x0000000000007918 */ /* 0x000fc80000000000 */
[----:B------:R-:W-:Y:S04]  /*3ecf0*/  STL.64 [R1+0x590], R8 ;  /* 0x0005900801007387 */ /* 0x000fe80000100a00 */
[----:B------:R0:W-:Y:S04]  /*3ed00*/  STL.64 [R1+0x598], R10 ;  /* 0x0005980a01007387 */ /* 0x0001e80000100a00 */
[----:B0-----:R-:W2:Y:S04]  /*3ed10*/  LDL.LU.64 R10, [R1+0x2e50] ;  /* 0x002e5000010a7983 */ /* 0x001ea80000300a00 */
[----:B------:R-:W2:Y:S04]  /*3ed20*/  LDL.LU.64 R8, [R1+0x2e48] ;  /* 0x002e480001087983 */ /* 0x000ea80000300a00 */
[----:B------:R-:W2:Y:S04]  /*3ed30*/  LDL.LU.64 R16, [R1+0x2e40] ;  /* 0x002e400001107983 */ /* 0x000ea80000300a00 */
[----:B------:R-:W-:Y:S04]  /*3ed40*/  STL.64 [R1+0x2d78], R14 ;  /* 0x002d780e01007387 */ /* 0x000fe80000100a00 */
[----:B---3--:R0:W-:Y:S04]  /*3ed50*/  STL.64 [R1+0x2d70], R12 ;  /* 0x002d700c01007387 */ /* 0x0081e80000100a00 */
[----:B0-----:R-:W3:Y:S04]  /*3ed60*/  LDL.LU R12, [R1+0x520] ;  /* 0x00052000010c7983 */ /* 0x001ee80000300800 */
[----:B------:R-:W3:Y:S04]  /*3ed70*/  LDL.LU R13, [R1+0x524] ;  /* 0x00052400010d7983 */ /* 0x000ee80000300800 */
[----:B------:R-:W3:Y:S04]  /*3ed80*/  LDL.LU R14, [R1+0x528] ;  /* 0x00052800010e7983 */ /* 0x000ee80000300800 */
[----:B------:R-:W3:Y:S01]  /*3ed90*/  LDL.LU R15, [R1+0x52c] ;  /* 0x00052c00010f7983 */ /* 0x000ee20000300800 */
        /* <DEDUP_REMOVED lines=8> */
[----:B------:R-:W2:Y:S01]  /*3ee20*/  LDL.LU.64 R16, [R1+0x2e28] ;  /* 0x002e280001107983 */ /* 0x000ea20000300a00 */
[C---:B---3--:R-:W-:Y:S03]  /*3ee30*/  HMMA.16816.F32 R12, R20.reuse, R24, R12 ;  /* 0x00000018140c723c */ /* 0x048fe6000000180c */
[----:B------:R-:W-:Y:S04]  /*3ee40*/  STL [R1+0x2d44], R3 ;  /* 0x002d440301007387 */ /* 0x000fe80000100800 */
[----:B------:R-:W-:Y:S01]  /*3ee50*/  STL [R1+0x2d40], R29 ;  /* 0x002d401d01007387 */ /* 0x000fe20000100800 */
[----:B--2---:R-:W-:Y:S03]  /*3ee60*/  HMMA.16816.F32 R16, R20, R16, R8 ;  /* 0x000000101410723c */ /* 0x004fe60000001808 */
[----:B------:R-:W2:-:S15]  /*3ee70*/  LDL.LU.64 R8, [R1+0x2e20] ;  /* 0x002e200001087983 */ /* 0x000e9e0000300a00 */
[----:B------:R-:W-:Y:S01]  /*3ee80*/  NOP ;  /* 0x0000000000007918 */ /* 0x000fe20000000000 */
[----:B------:R0:W-:Y:S04]  /*3ee90*/  STL.64 [R1+0x570], R16 ;  /* 0x0005701001007387 */ /* 0x0001e80000100a00 */
[----:B------:R-:W-:Y:S04]  /*3eea0*/  STL.64 [R1+0x578], R18 ;  /* 0x0005781201007387 */ /* 0x000fe80000100a00 */
[----:B0-----:R-:W3:Y:S04]  /*3eeb0*/  LDL.LU.64 R16, [R1+0x2e18] ;  /* 0x002e180001107983 */ /* 0x001ee80000300a00 */
[----:B------:R-:W-:Y:S04]  /*3eec0*/  STL [R1+0x2d48], R28 ;  /* 0x002d481c01007387 */ /* 0x000fe80000100800 */
[----:B------:R0:W-:Y:S04]  /*3eed0*/  STL.64 [R1+0x560], R12 ;  /* 0x0005600c01007387 */ /* 0x0001e80000100a00 */
[----:B------:R-:W-:Y:S04]  /*3eee0*/  STL.64 [R1+0x568], R14 ;  /* 0x0005680e01007387 */ /* 0x000fe80000100a00 */
[----:B0-----:R-:W4:Y:S01]  /*3eef0*/  LDL.64 R12, [R1] ;  /* 0x00000000010c7983 */ /* 0x001f220000100a00 */
[----:B------:R-:W-:-:S02]  /*3ef00*/  IMAD.MOV.U32 R29, RZ, RZ, R25 ;  /* 0x000000ffff1d7224 */ /* 0x000fc400078e0019 */
[----:B------:R-:W-:Y:S01]  /*3ef10*/  IMAD.MOV.U32 R3, RZ, RZ, R24 ;  /* 0x000000ffff037224 */ /* 0x000fe200078e0018 */
[C---:B--2---:R-:W-:Y:S01]  /*3ef20*/  HMMA.16816.F32 R4, R20.reuse, R8, R4 ;  /* 0x000000081404723c */ /* 0x044fe20000001804 */
[----:B----4-:R-:W-:Y:S04]  /*3ef30*/  STL.64 [R1+0x2d90], R12 ;  /* 0x002d900c01007387 */ /* 0x010fe80000100a00 */
[----:B------:R-:W-:Y:S04]  /*3ef40*/  STL [R1+0x2d50], R29 ;  /* 0x002d501d01007387 */ /* 0x000fe80000100800 */
[----:B------:R-:W-:Y:S04]  /*3ef50*/  STL [R1+0x2d4c], R3 ;  /* 0x002d4c0301007387 */ /* 0x000fe80000100800 */
[----:B------:R-:W2:Y:S06]  /*3ef60*/  LDL.LU R8, [R1+0xa00] ;  /* 0x000a000001087983 */ /* 0x000eac0000300800 */
[----:B------:R-:W-:Y:S04]  /*3ef70*/  STL.64 [R1+0x550], R4 ;  /* 0x0005500401007387 */ /* 0x000fe80000100a00 */
[----:B------:R-:W-:Y:S04]  /*3ef80*/  STL.64 [R1+0x558], R6 ;  /* 0x0005580601007387 */ /* 0x000fe80000100a00 */
[----:B------:R-:W2:Y:S04]  /*3ef90*/  LDL.LU R9, [R1+0xa04] ;  /* 0x000a040001097983 */ /* 0x000ea80000300800 */
[----:B------:R-:W4:Y:S04]  /*3efa0*/  LDL.LU R10, [R1+0xa08] ;  /* 0x000a0800010a7983 */ /* 0x000f280000300800 */
[----:B------:R-:W4:Y:S04]  /*3efb0*/  LDL.LU R11, [R1+0xa0c] ;  /* 0x000a0c00010b7983 */ /* 0x000f280000300800 */
[----:B----4-:R-:W-:Y:S04]  /*3efc0*/  STL.64 [R1+0x2da8], R10 ;  /* 0x002da80a01007387 */ /* 0x010fe80000100a00 */
[----:B--2---:R0:W-:Y:S04]  /*3efd0*/  STL.64 [R1+0x2da0], R8 ;  /* 0x002da00801007387 */ /* 0x0041e80000100a00 */
[----:B0-----:R-:W2:Y:S04]  /*3efe0*/  LDL R8, [R1+0x20] ;  /* 0x0000200001087983 */ /* 0x001ea80000100800 */
[----:B------:R-:W2:Y:S04]  /*3eff0*/  LDL R9, [R1+0x24] ;  /* 0x0000240001097983 */ /* 0x000ea80000100800 */
[----:B--2---:R0:W-:Y:S04]  /*3f000*/  STL.64 [R1+0x2db8], R8 ;  /* 0x002db80801007387 */ /* 0x0041e80000100a00 */
[----:B0-----:R-:W2:Y:S04]  /*3f010*/  LDL R8, [R1+0x30] ;  /* 0x0000300001087983 */ /* 0x001ea80000100800 */
[----:B------:R-:W2:Y:S04]  /*3f020*/  LDL R9, [R1+0x34] ;  /* 0x0000340001097983 */ /* 0x000ea80000100800 */
[----:B--2---:R-:W-:Y:S04]  /*3f030*/  STL.64 [R1+0x2dd0], R8 ;  /* 0x002dd00801007387 */ /* 0x004fe80000100a00 */
[----:B------:R-:W2:Y:S04]  /*3f040*/  LDL.64 R12, [R1+0x10] ;  /* 0x00001000010c7983 */ /* 0x000ea80000100a00 */
[----:B--2---:R0:W-:Y:S04]  /*3f050*/  STL.64 [R1+0x2db0], R12 ;  /* 0x002db00c01007387 */ /* 0x0041e80000100a00 */
[----:B0-----:R-:W2:Y:S04]  /*3f060*/  LDL.LU R12, [R1+0xa10] ;  /* 0x000a1000010c7983 */ /* 0x001ea80000300800 */
[----:B------:R-:W2:Y:S04]  /*3f070*/  LDL.LU R13, [R1+0xa14] ;  /* 0x000a1400010d7983 */ /* 0x000ea80000300800 */
[----:B------:R-:W4:Y:S04]  /*3f080*/  LDL.LU R14, [R1+0xa18] ;  /* 0x000a1800010e7983 */ /* 0x000f280000300800 */
[----:B------:R-:W4:Y:S04]  /*3f090*/  LDL.LU R15, [R1+0xa1c] ;  /* 0x000a1c00010f7983 */ /* 0x000f280000300800 */
[----:B------:R-:W2:Y:S04]  /*3f0a0*/  LDL.LU R24, [R1+0x500] ;  /* 0x0005000001187983 */ /* 0x000ea80000300800 */
[----:B------:R-:W2:Y:S04]  /*3f0b0*/  LDL.LU R25, [R1+0x504] ;  /* 0x0005040001197983 */ /* 0x000ea80000300800 */
[----:B------:R-:W2:Y:S04]  /*3f0c0*/  LDL.LU R26, [R1+0x508] ;  /* 0x00050800011a7983 */ /* 0x000ea80000300800 */
[----:B------:R-:W2:Y:S04]  /*3f0d0*/  LDL.LU R27, [R1+0x50c] ;  /* 0x00050c00011b7983 */ /* 0x000ea80000300800 */
[----:B------:R-:W2:Y:S04]  /*3f0e0*/  LDL.64 R8, [R1+0x40] ;  /* 0x0000400001087983 */ /* 0x000ea80000100a00 */
[----:B------:R-:W3:Y:S04]  /*3f0f0*/  LDL.64 R4, [R1+0x70] ;  /* 0x0000700001047983 */ /* 0x000ee80000100a00 */
[----:B--2---:R0:W-:Y:S04]  /*3f100*/  STL.64 [R1+0x2de8], R8 ;  /* 0x002de80801007387 */ /* 0x0041e80000100a00 */
[----:B0-----:R-:W2:Y:S04]  /*3f110*/  LDL.64 R8, [R1+0x50] ;  /* 0x0000500001087983 */ /* 0x001ea80000100a00 */
[----:B--2---:R-:W-:Y:S04]  /*3f120*/  STL.64 [R1+0x2e00], R8 ;  /* 0x002e000801007387 */ /* 0x004fe80000100a00 */
[----:B----4-:R-:W-:Y:S04]  /*3f130*/  STL.64 [R1+0x2dc8], R14 ;  /* 0x002dc80e01007387 */ /* 0x010fe80000100a00 */
[----:B------:R0:W-:Y:S04]  /*3f140*/  STL.64 [R1+0x2dc0], R12 ;  /* 0x002dc00c01007387 */ /* 0x0001e80000100a00 */
[----:B0-----:R-:W2:Y:S04]  /*3f150*/  LDL.LU R12, [R1+0xa20] ;  /* 0x000a2000010c7983 */ /* 0x001ea80000300800 */
[----:B------:R-:W2:Y:S04]  /*3f160*/  LDL.LU R13, [R1+0xa24] ;  /* 0x000a2400010d7983 */ /* 0x000ea80000300800 */
[----:B------:R-:W4:Y:S04]  /*3f170*/  LDL.LU R14, [R1+0xa28] ;  /* 0x000a2800010e7983 */ /* 0x000f280000300800 */
[----:B------:R-:W4:Y:S04]  /*3f180*/  LDL.LU R15, [R1+0xa2c] ;  /* 0x000a2c00010f7983 */ /* 0x000f280000300800 */
[----:B------:R-:W2:Y:S04]  /*3f190*/  LDL R8, [R1+0x60] ;  /* 0x0000600001087983 */ /* 0x000ea80000100800 */
[----:B------:R-:W3:Y:S04]  /*3f1a0*/  LDL R9, [R1+0x64] ;  /* 0x0000640001097983 */ /* 0x000ee80000100800 */
[----:B----4-:R-:W-:Y:S04]  /*3f1b0*/  STL.64 [R1+0x2de0], R14 ;  /* 0x002de00e01007387 */ /* 0x010fe80000100a00 */
[----:B--2---:R0:W-:Y:S04]  /*3f1c0*/  STL.64 [R1+0x2dd8], R12 ;  /* 0x002dd80c01007387 */ /* 0x0041e80000100a00 */
[----:B0-----:R-:W2:Y:S04]  /*3f1d0*/  LDL.LU R12, [R1+0xa30] ;  /* 0x000a3000010c7983 */ /* 0x001ea80000300800 */
[----:B------:R-:W2:Y:S04]  /*3f1e0*/  LDL.LU R13, [R1+0xa34] ;  /* 0x000a3400010d7983 */ /* 0x000ea80000300800 */
[----:B------:R-:W4:Y:S04]  /*3f1f0*/  LDL.LU R14, [R1+0xa38] ;  /* 0x000a3800010e7983 */ /* 0x000f280000300800 */
[----:B------:R-:W4:Y:S01]  /*3f200*/  LDL.LU R15, [R1+0xa3c] ;  /* 0x000a3c00010f7983 */ /* 0x000f220000300800 */
[----:B---3--:R-:W-:Y:S03]  /*3f210*/  HMMA.16816.F32 R24, R20, R4, R24 ;  /* 0x000000041418723c */ /* 0x008fe60000001818 */
[----:B----4-:R-:W-:Y:S04]  /*3f220*/  STL.64 [R1+0x2df8], R14 ;  /* 0x002df80e01007387 */ /* 0x010fe80000100a00 */
[----:B--2---:R0:W-:Y:S04]  /*3f230*/  STL.64 [R1+0x2df0], R12 ;  /* 0x002df00c01007387 */ /* 0x0041e80000100a00 */
[----:B0-----:R-:W2:Y:S04]  /*3f240*/  LDL.LU R12, [R1+0xa40] ;  /* 0x000a4000010c7983 */ /* 0x001ea80000300800 */
[----:B------:R-:W2:Y:S04]  /*3f250*/  LDL.LU R13, [R1+0xa44] ;  /* 0x000a4400010d7983 */ /* 0x000ea80000300800 */
[----:B------:R-:W3:Y:S04]  /*3f260*/  LDL.LU R14, [R1+0xa48] ;  /* 0x000a4800010e7983 */ /* 0x000ee80000300800 */
[----:B------:R-:W3:Y:S01]  /*3f270*/  LDL.LU R15, [R1+0xa4c] ;  /* 0x000a4c00010f7983 */ /* 0x000ee20000300800 */
[----:B------:R-:W-:Y:S01]  /*3f280*/  LOP3.LUT R19, R28, 0x20, RZ, 0x3c, !PT ;  /* 0x000000201c137812 */ /* 0x000fe200078e3cff */
[----:B------:R-:W-:-:S02]  /*3f290*/  IMAD.MOV.U32 R28, RZ, RZ, R4 ;  /* 0x000000ffff1c7224 */ /* 0x000fc400078e0004 */
[----:B------:R-:W-:Y:S01]  /*3f2a0*/  IMAD.MOV.U32 R18, RZ, RZ, R5 ;  /* 0x000000ffff127224 */ /* 0x000fe200078e0005 */
        /* <DEDUP_REMOVED lines=8> */
[----:B------:R-:W3:Y:S04]  /*3f330*/  LDL.LU R4, [R1+0x840] ;  /* 0x0008400001047983 */ /* 0x000ee80000300800 */
[----:B------:R-:W3:Y:S04]  /*3f340*/  LDL.LU R5, [R1+0x844] ;  /* 0x0008440001057983 */ /* 0x000ee80000300800 */
[----:B------:R-:W4:Y:S04]  /*3f350*/  LDL.LU R6, [R1+0x848] ;  /* 0x0008480001067983 */ /* 0x000f280000300800 */
[----:B------:R-:W4:Y:S04]  /*3f360*/  LDL.LU R7, [R1+0x84c] ;  /* 0x00084c0001077983 */ /* 0x000f280000300800 */
[----:B------:R-:W0:Y:S01]  /*3f370*/  LDSM.16.MT88.4 R24, [R19+UR5+0xa000] ;  /* 0x00a000051318783b */ /* 0x000e220008004200 */
[C---:B--2---:R-:W-:Y:S03]  /*3f380*/  HMMA.16816.F32 R8, R20.reuse, R8, R12 ;  /* 0x000000081408723c */ /* 0x044fe6000000180c */
[----:B----4-:R-:W-:Y:S04]  /*3f390*/  STL.64 [R1+0x2d88], R6 ;  /* 0x002d880601007387 */ /* 0x010fe80000100a00 */
[----:B---3--:R1:W-:Y:S04]  /*3f3a0*/  STL.64 [R1+0x2d80], R4 ;  /* 0x002d800401007387 */ /* 0x0083e80000100a00 */
[----:B-1----:R-:W2:Y:S04]  /*3f3b0*/  LDL.LU R4, [R1+0x860] ;  /* 0x0008600001047983 */ /* 0x002ea80000300800 */
[----:B------:R-:W2:Y:S04]  /*3f3c0*/  LDL.LU R5, [R1+0x864] ;  /* 0x0008640001057983 */ /* 0x000ea80000300800 */
[----:B------:R-:W2:Y:S04]  /*3f3d0*/  LDL.LU R6, [R1+0x868] ;  /* 0x0008680001067983 */ /* 0x000ea80000300800 */
[----:B------:R-:W2:Y:S04]  /*3f3e0*/  LDL.LU R7, [R1+0x86c] ;  /* 0x00086c0001077983 */ /* 0x000ea80000300800 */
[----:B------:R-:W-:Y:S04]  /*3f3f0*/  STL [R1+0x2d58], R18 ;  /* 0x002d581201007387 */ /* 0x000fe80000100800 */
[----:B------:R-:W-:Y:S04]  /*3f400*/  STL [R1+0x2d54], R28 ;  /* 0x002d541c01007387 */ /* 0x000fe80000100800 */
[----:B0-----:R-:W-:Y:S04]  /*3f410*/  STL.64 [R1+0x2c40], R26 ;  /* 0x002c401a01007387 */ /* 0x001fe80000100a00 */
[----:B------:R0:W-:Y:S04]  /*3f420*/  STL.64 [R1+0x2c38], R24 ;  /* 0x002c381801007387 */ /* 0x0001e80000100a00 */
[----:B0-----:R-:W3:Y:S04]  /*3f430*/  LDL.LU R24, [R1+0x850] ;  /* 0x0008500001187983 */ /* 0x001ee80000300800 */
[----:B------:R-:W3:Y:S04]  /*3f440*/  LDL.LU R25, [R1+0x854] ;  /* 0x0008540001197983 */ /* 0x000ee80000300800 */
[----:B------:R-:W3:Y:S04]  /*3f450*/  LDL.LU R26, [R1+0x858] ;  /* 0x00085800011a7983 */ /* 0x000ee80000300800 */
[----:B------:R-:W3:Y:S04]  /*3f460*/  LDL.LU R27, [R1+0x85c] ;  /* 0x00085c00011b7983 */ /* 0x000ee80000300800 */
[----:B------:R-:W4:Y:S04]  /*3f470*/  LDL.LU.64 R14, [R1+0x2e10] ;  /* 0x002e1000010e7983 */ /* 0x000f280000300a00 */
[----:B------:R-:W4:Y:S04]  /*3f480*/  LDL.LU.64 R12, [R1+0x2e08] ;  /* 0x002e0800010c7983 */ /* 0x000f280000300a00 */
[----:B------:R0:W-:Y:S04]  /*3f490*/  STL.64 [R1+0x8c0], R8 ;  /* 0x0008c00801007387 */ /* 0x0001e80000100a00 */
[----:B------:R-:W-:Y:S04]  /*3f4a0*/  STL.64 [R1+0x8c8], R10 ;  /* 0x0008c80a01007387 */ /* 0x000fe80000100a00 */
[----:B0-----:R-:W4:Y:S02]  /*3f4b0*/  LDL.LU.64 R8, [R1+0x2e00] ;  /* 0x002e000001087983 */ /* 0x001f240000300a00 */
        /* <DEDUP_REMOVED lines=25> */
[----:B------:R-:W4:-:S15]  /*3f650*/  LDL.LU.64 R12, [R1+0x2db0] ;  /* 0x002db000010c7983 */ /* 0x000f1e0000300a00 */
[----:B------:R-:W-:Y:S02]  /*3f660*/  NOP ;  /* 0x0000000000007918 */ /* 0x000fe40000000000 */
[----:B------:R-:W-:Y:S04]  /*3f670*/  STL.64 [R1+0x880], R8 ;  /* 0x0008800801007387 */ /* 0x000fe80000100a00 */
[----:B------:R0:W-:Y:S04]  /*3f680*/  STL.64 [R1+0x888], R10 ;  /* 0x0008880a01007387 */ /* 0x0001e80000100a00 */
[----:B0-----:R-:W4:Y:S04]  /*3f690*/  LDL.LU.64 R10, [R1+0x2da8] ;  /* 0x002da800010a7983 */ /* 0x001f280000300a00 */
[----:B------:R-:W4:Y:S02]  /*3f6a0*/  LDL.LU.64 R8, [R1+0x2da0] ;  /* 0x002da00001087983 */ /* 0x000f240000300a00 */
[----:B----4-:R-:W-:-:S15]  /*3f6b0*/  HMMA.16816.F32 R8, R20, R12, R8 ;  /* 0x0000000c1408723c */ /* 0x010fde0000001808 */
[----:B------:R-:W-:-:S04]  /*3f6c0*/  NOP ;  /* 0x0000000000007918 */ /* 0x000fc80000000000 */
[----:B------:R0:W-:Y:S04]  /*3f6d0*/  STL.64 [R1+0x870], R8 ;  /* 0x0008700801007387 */ /* 0x0001e80000100a00 */
[----:B------:R1:W-:Y:S04]  /*3f6e0*/  STL.64 [R1+0x878], R10 ;  /* 0x0008780a01007387 */ /* 0x0003e80000100a00 */
[----:B0-----:R-:W4:Y:S01]  /*3f6f0*/  LDL.LU.64 R8, [R1+0x2d98] ;  /* 0x002d980001087983 */ /* 0x001f220000300a00 */
[----:B-1----:R-:W-:Y:S02]  /*3f700*/  IMAD.MOV.U32 R11, RZ, RZ, R12 ;  /* 0x000000ffff0b7224 */ /* 0x002fe400078e000c */
[----:B------:R-:W-:-:S02]  /*3f710*/  IMAD.MOV.U32 R10, RZ, RZ, R13 ;  /* 0x000000ffff0a7224 */ /* 0x000fc400078e000d */
[----:B------:R-:W2:Y:S01]  /*3f720*/  LDL.LU.64 R12, [R1+0x2d90] ;  /* 0x002d9000010c7983 */ /* 0x000ea20000300a00 */
[C---:B---3--:R-:W-:Y:S08]  /*3f730*/  HMMA.16816.F32 R24, R20.reuse, R16, R24 ;  /* 0x000000101418723c */ /* 0x048ff00000001818 */
        /* <DEDUP_REMOVED lines=9> */
[----:B------:R-:W2:Y:S04]  /*3f7d0*/  LDL.LU.64 R12, [R1+0x2d70] ;  /* 0x002d7000010c7983 */ /* 0x000ea80000300a00 */
[----:B------:R-:W-:Y:S04]  /*3f7e0*/  STL [R1+0x2cf0], R19 ;  /* 0x002cf01301007387 */ /* 0x000fe80000100800 */
[----:B------:R-:W-:Y:S04]  /*3f7f0*/  STL.64 [R1+0x2ce8], R16 ;  /* 0x002ce81001007387 */ /* 0x000fe80000100a00 */
[----:B------:R0:W-:Y:S04]  /*3f800*/  STL.64 [R1+0x850], R24 ;  /* 0x0008501801007387 */ /* 0x0001e80000100a00 */
[----:B------:R1:W-:Y:S04]  /*3f810*/  STL.64 [R1+0x858], R26 ;  /* 0x0008581a01007387 */ /* 0x0003e80000100a00 */
[----:B0-----:R-:W2:Y:S04]  /*3f820*/  LDL.LU R24, [R1+0x6b0] ;  /* 0x0006b00001187983 */ /* 0x001ea80000300800 */
[----:B------:R-:W2:Y:S04]  /*3f830*/  LDL.LU R25, [R1+0x6b4] ;  /* 0x0006b40001197983 */ /* 0x000ea80000300800 */
[----:B-1----:R-:W2:Y:S04]  /*3f840*/  LDL.LU R26, [R1+0x6b8] ;  /* 0x0006b800011a7983 */ /* 0x002ea80000300800 */
[----:B------:R-:W2:Y:S04]  /*3f850*/  LDL.LU R27, [R1+0x6bc] ;  /* 0x0006bc00011b7983 */ /* 0x000ea80000300800 */
[----:B--2---:R-:W-:Y:S04]  /*3f860*/  STL.64 [R1+0x2c60], R26 ;  /* 0x002c601a01007387 */ /* 0x004fe80000100a00 */
[----:B------:R0:W-:Y:S04]  /*3f870*/  STL.64 [R1+0x2c58], R24 ;  /* 0x002c581801007387 */ /* 0x0001e80000100a00 */
[----:B0-----:R-:W4:Y:S04]  /*3f880*/  LDL.LU R24, [R1+0x4f0] ;  /* 0x0004f00001187983 */ /* 0x001f280000300800 */
[----:B------:R-:W4:Y:S04]  /*3f890*/  LDL.LU R25, [R1+0x4f4] ;  /* 0x0004f40001197983 */ /* 0x000f280000300800 */
[----:B------:R-:W4:Y:S04]  /*3f8a0*/  LDL.LU R26, [R1+0x4f8] ;  /* 0x0004f800011a7983 */ /* 0x000f280000300800 */
[----:B------:R-:W4:Y:S01]  /*3f8b0*/  LDL.LU R27, [R1+0x4fc] ;  /* 0x0004fc00011b7983 */ /* 0x000f220000300800 */
[----:B------:R-:W-:-:S15]  /*3f8c0*/  HMMA.16816.F32 R4, R20, R12, R4 ;  /* 0x0000000c1404723c */ /* 0x000fde0000001804 */
[----:B------:R-:W-:-:S04]  /*3f8d0*/  NOP ;  /* 0x0000000000007918 */ /* 0x000fc80000000000 */
[----:B------:R-:W-:Y:S04]  /*3f8e0*/  STL.64 [R1+0x840], R4 ;  /* 0x0008400401007387 */ /* 0x000fe80000100a00 */
[----:B------:R0:W-:Y:S04]  /*3f8f0*/  STL.64 [R1+0x848], R6 ;  /* 0x0008480601007387 */ /* 0x0001e80000100a00 */
[----:B0-----:R-:W2:Y:S04]  /*3f900*/  LDL.LU.64 R6, [R1+0x2d68] ;  /* 0x002d680001067983 */ /* 0x001ea80000300a00 */
[----:B------:R-:W2:Y:S04]  /*3f910*/  LDL.LU.64 R4, [R1+0x2d60] ;  /* 0x002d600001047983 */ /* 0x000ea80000300a00 */
[----:B------:R3:W-:Y:S01]  /*3f920*/  STL.64 [R1+0x2c78], R12 ;  /* 0x002c780c01007387 */ /* 0x0007e20000100a00 */
[----:B----4-:R-:W-:Y:S03]  /*3f930*/  HMMA.16816.F32 R24, R20, R8, R24 ;  /* 0x000000081418723c */ /* 0x010fe60000001818 */
[----:B------:R-:W2:-:S15]  /*3f940*/  LDL.LU R20, [R1+0x2c0] ;  /* 0x0002c00001147983 */ /* 0x000e9e0000300800 */
[----:B------:R-:W-:Y:S01]  /*3f950*/  NOP ;  /* 0x0000000000007918 */ /* 0x000fe20000000000 */
[----:B------:R0:W-:Y:S04]  /*3f960*/  STL.64 [R1+0x530], R24 ;  /* 0x0005301801007387 */ /* 0x0001e80000100a00 */
[----:B------:R-:W-:Y:S04]  /*3f970*/  STL.64 [R1+0x538], R26 ;  /* 0x0005381a01007387 */ /* 0x000fe80000100a00 */
[----:B------:R-:W2:Y:S04]  /*3f980*/  LDL.LU R21, [R1+0x2c4] ;  /* 0x0002c40001157983 */ /* 0x000ea80000300800 */
[----:B------:R-:W2:Y:S04]  /*3f990*/  LDL.LU R22, [R1+0x2c8] ;  /* 0x0002c80001167983 */ /* 0x000ea80000300800 */
[----:B------:R-:W2:Y:S01]  /*3f9a0*/  LDL.LU R23, [R1+0x2cc] ;  /* 0x0002cc0001177983 */ /* 0x000ea20000300800 */
[----:B---3--:R-:W-:-:S02]  /*3f9b0*/  IMAD.MOV.U32 R12, RZ, RZ, R15 ;  /* 0x000000ffff0c7224 */ /* 0x008fc400078e000f */
[----:B------:R-:W-:Y:S02]  /*3f9c0*/  IMAD.MOV.U32 R13, RZ, RZ, R14 ;  /* 0x000000ffff0d7224 */ /* 0x000fe400078e000e */
[----:B0-----:R-:W-:Y:S02]  /*3f9d0*/  IMAD.MOV.U32 R24, RZ, RZ, R11 ;  /* 0x000000ffff187224 */ /* 0x001fe400078e000b */
[----:B------:R-:W-:-:S05]  /*3f9e0*/  IMAD.MOV.U32 R25, RZ, RZ, R10 ;  /* 0x000000ffff197224 */ /* 0x000fca00078e000a */
[----:B------:R-:W-:Y:S01]  /*3f9f0*/  STL.64 [R1+0x2c70], R24 ;  /* 0x002c701801007387 */ /* 0x000fe20000100a00 */
[----:B--2---:R-:W-:-:S15]  /*3fa00*/  HMMA.16816.F32 R12, R4, R12, R20 ;  /* 0x0000000c040c723c */ /* 0x004fde0000001814 */
[----:B------:R-:W-:-:S04]  /*3fa10*/  NOP ;  /* 0x0000000000007918 */ /* 0x000fc80000000000 */
[----:B------:R0:W-:Y:S01]  /*3fa20*/  STL.64 [R1+0x340], R12 ;  /* 0x0003400c01007387 */ /* 0x0001e20000100a00 */
[----:B------:R-:W-:Y:S02]  /*3fa30*/  IMAD.MOV.U32 R10, RZ, RZ, R14 ;  /* 0x000000ffff0a7224 */ /* 0x000fe400078e000e */
[----:B------:R-:W-:Y:S01]  /*3fa40*/  IMAD.MOV.U32 R11, RZ, RZ, R15 ;  /* 0x000000ffff0b7224 */ /* 0x000fe200078e000f */
[----:B0-----:R-:W2:Y:S04]  /*3fa50*/  LDL.LU R12, [R1+0x7f0] ;  /* 0x0007f000010c7983 */ /* 0x001ea80000300800 */
[----:B------:R-:W2:Y:S04]  /*3fa60*/  LDL.LU R13, [R1+0x7f4] ;  /* 0x0007f400010d7983 */ /* 0x000ea80000300800 */
[----:B------:R-:W3:Y:S04]  /*3fa70*/  LDL.LU R14, [R1+0x7f8] ;  /* 0x0007f800010e7983 */ /* 0x000ee80000300800 */
[----:B------:R-:W3:Y:S04]  /*3fa80*/  LDL.LU R15, [R1+0x7fc] ;  /* 0x0007fc00010f7983 */ /* 0x000ee80000300800 */
[----:B---3--:R-:W-:Y:S04]  /*3fa90*/  STL.64 [R1+0x2c88], R14 ;  /* 0x002c880e01007387 */ /* 0x008fe80000100a00 */
[----:B--2---:R0:W-:Y:S04]  /*3faa0*/  STL.64 [R1+0x2c80], R12 ;  /* 0x002c800c01007387 */ /* 0x0041e80000100a00 */
[----:B0-----:R-:W2:Y:S04]  /*3fab0*/  LDL.64 R12, [R1+0x30] ;  /* 0x00003000010c7983 */ /* 0x001ea80000100a00 */
[----:B--2---:R0:W-:Y:S02]  /*3fac0*/  STL.64 [R1+0x2c98], R12 ;  /* 0x002c980c01007387 */ /* 0x0041e40000100a00 */
[----:B0-----:R-:W-:-:S02]  /*3fad0*/  IMAD.MOV.U32 R12, RZ, RZ, R18 ;  /* 0x000000ffff0c7224 */ /* 0x001fc400078e0012 */
[----:B------:R-:W-:Y:S01]  /*3fae0*/  IMAD.MOV.U32 R13, RZ, RZ, R28 ;  /* 0x000000ffff0d7224 */ /* 0x000fe200078e001c */
[----:B------:R-:W2:Y:S04]  /*3faf0*/  LDL.LU R18, [R1+0x2d58] ;  /* 0x002d580001127983 */ /* 0x000ea80000300800 */
[----:B------:R-:W3:Y:S04]  /*3fb00*/  LDL.LU R28, [R1+0x2d54] ;  /* 0x002d5400011c7983 */ /* 0x000ee80000300800 */
[----:B------:R0:W-:Y:S04]  /*3fb10*/  STL.64 [R1+0x2cb0], R12 ;  /* 0x002cb00c01007387 */ /* 0x0001e80000100a00 */
[----:B------:R-:W4:Y:S01]  /*3fb20*/  LDL.64 R24, [R1+0x20] ;  /* 0x0000200001187983 */ /* 0x000f220000100a00 */
[----:B0-----:R-:W-:-:S02]  /*3fb30*/  IMAD.MOV.U32 R12, RZ, RZ, R29 ;  /* 0x000000ffff0c7224 */ /* 0x001fc400078e001d */
[----:B------:R-:W-:Y:S02]  /*3fb40*/  IMAD.MOV.U32 R13, RZ, RZ, R3 ;  /* 0x000000ffff0d7224 */ /* 0x000fe400078e0003 */
[----:B--2---:R-:W-:Y:S02]  /*3fb50*/  IMAD.MOV.U32 R21, RZ, RZ, R18 ;  /* 0x000000ffff157224 */ /* 0x004fe400078e0012 */
[----:B---3--:R-:W-:Y:S01]  /*3fb60*/  IMAD.MOV.U32 R20, RZ, RZ, R28 ;  /* 0x000000ffff147224 */ /* 0x008fe200078e001c */
[----:B----4-:R0:W-:Y:S04]  /*3fb70*/  STL.64 [R1+0x2c90], R24 ;  /* 0x002c901801007387 */ /* 0x0101e80000100a00 */
[----:B0-----:R-:W2:Y:S04]  /*3fb80*/  LDL.LU R24, [R1+0x800] ;  /* 0x0008000001187983 */ /* 0x001ea80000300800 */
[----:B------:R-:W2:Y:S04]  /*3fb90*/  LDL.LU R25, [R1+0x804] ;  /* 0x0008040001197983 */ /* 0x000ea80000300800 */
[----:B------:R-:W3:Y:S04]  /*3fba0*/  LDL.LU R26, [R1+0x808] ;  /* 0x00080800011a7983 */ /* 0x000ee80000300800 */
[----:B------:R-:W3:Y:S04]  /*3fbb0*/  LDL.LU R27, [R1+0x80c] ;  /* 0x00080c00011b7983 */ /* 0x000ee80000300800 */
[----:B------:R-:W4:Y:S04]  /*3fbc0*/  LDL.LU R29, [R1+0x2d50] ;  /* 0x002d5000011d7983 */ /* 0x000f280000300800 */
[----:B------:R-:W2:Y:S04]  /*3fbd0*/  LDL.LU R3, [R1+0x2d4c] ;  /* 0x002d4c0001037983 */ /* 0x000ea80000300800 */
[----:B------:R-:W2:Y:S04]  /*3fbe0*/  LDL.LU R28, [R1+0x2d48] ;  /* 0x002d4800011c7983 */ /* 0x000ea80000300800 */
[----:B------:R-:W-:Y:S04]  /*3fbf0*/  STL.64 [R1+0x2ce0], R20 ;  /* 0x002ce01401007387 */ /* 0x000fe80000100a00 */
[----:B------:R0:W-:Y:S04]  /*3fc00*/  STL.64 [R1+0x2cc8], R12 ;  /* 0x002cc80c01007387 */ /* 0x0001e80000100a00 */
        /* <DEDUP_REMOVED lines=8> */
[----:B--2---:R-:W-:Y:S04]  /*3fc90*/  STL.64 [R1+0x2d00], R18 ;  /* 0x002d001201007387 */ /* 0x004fe80000100a00 */
[----:B------:R0:W-:Y:S02]  /*3fca0*/  STL.64 [R1+0x2cf8], R16 ;  /* 0x002cf81001007387 */ /* 0x0001e40000100a00 */
[----:B0-----:R-:W-:-:S02]  /*3fcb0*/  IMAD.MOV.U32 R16, RZ, RZ, R3 ;  /* 0x000000ffff107224 */ /* 0x001fc400078e0003 */
[----:B----4-:R-:W-:Y:S01]  /*3fcc0*/  IMAD.MOV.U32 R17, RZ, RZ, R29 ;  /* 0x000000ffff117224 */ /* 0x010fe200078e001d */
[----:B------:R-:W2:Y:S04]  /*3fcd0*/  LDL.LU R3, [R1+0x2d44] ;  /* 0x002d440001037983 */ /* 0x000ea80000300800 */
[----:B------:R-:W4:Y:S04]  /*3fce0*/  LDL.LU R29, [R1+0x2d40] ;  /* 0x002d4000011d7983 */ /* 0x000f280000300800 */
[----:B------:R0:W-:Y:S04]  /*3fcf0*/  STL.64 [R1+0x2d10], R16 ;  /* 0x002d101001007387 */ /* 0x0001e80000100a00 */
[----:B0-----:R-:W2:Y:S04]  /*3fd00*/  LDL R16, [R1+0xa0] ;  /* 0x0000a00001107983 */ /* 0x001ea80000100800 */
[----:B------:R-:W2:Y:S04]  /*3fd10*/  LDL R17, [R1+0xa4] ;  /* 0x0000a40001117983 */ /* 0x000ea80000100800 */
[----:B--2---:R-:W-:Y:S04]  /*3fd20*/  STL.64 [R1+0x2d28], R16 ;  /* 0x002d281001007387 */ /* 0x004fe80000100a00 */
[----:B------:R-:W2:Y:S04]  /*3fd30*/  LDL.64 R20, [R1+0x80] ;  /* 0x0000800001147983 */ /* 0x000ea80000100a00 */
        /* <DEDUP_REMOVED lines=23> */
[----:B---3--:R-:W-:Y:S04]  /*3feb0*/  STL.64 [R1+0x2ca8], R26 ;  /* 0x002ca81a01007387 */ /* 0x008fe80000100a00 */
[----:B------:R0:W-:Y:S04]  /*3fec0*/  STL.64 [R1+0x2ca0], R24 ;  /* 0x002ca01801007387 */ /* 0x0001e80000100a00 */
[----:B0-----:R-:W3:Y:S04]  /*3fed0*/  LDL.LU R24, [R1+0x810] ;  /* 0x0008100001187983 */ /* 0x001ee80000300800 */
[----:B------:R-:W3:Y:S04]  /*3fee0*/  LDL.LU R25, [R1+0x814] ;  /* 0x0008140001197983 */ /* 0x000ee80000300800 */
[----:B------:R-:W3:Y:S04]  /*3fef0*/  LDL.LU R26, [R1+0x818] ;  /* 0x00081800011a7983 */ /* 0x000ee80000300800 */
[----:B------:R-:W3:Y:S01]  /*3ff00*/  LDL.LU R27, [R1+0x81c] ;  /* 0x00081c00011b7983 */ /* 0x000ee20000300800 */
[----:B----4-:R-:W-:-:S02]  /*3ff10*/  IMAD.MOV.U32 R16, RZ, RZ, R29 ;  /* 0x000000ffff107224 */ /* 0x010fc400078e001d */
[----:B------:R-:W-:-:S07]  /*3ff20*/  IMAD.MOV.U32 R17, RZ, RZ, R3 ;  /* 0x000000ffff117224 */ /* 0x000fce00078e0003 */
[----:B--2---:R-:W-:Y:S01]  /*3ff30*/  HMMA.16816.F32 R16, R4, R16, R20 ;  /* 0x000000100410723c */ /* 0x004fe20000001814 */
[----:B---3--:R-:W-:Y:S04]  /*3ff40*/  STL.64 [R1+0x2cc0], R26 ;  /* 0x002cc01a01007387 */ /* 0x008fe80000100a00 */
[----:B------:R0:W-:Y:S04]  /*3ff50*/  STL.64 [R1+0x2cb8], R24 ;  /* 0x002cb81801007387 */ /* 0x0001e80000100a00 */
[----:B0-----:R-:W2:Y:S04]  /*3ff60*/  LDL.LU R24, [R1+0x820] ;  /* 0x0008200001187983 */ /* 0x001ea80000300800 */
[----:B------:R-:W2:Y:S04]  /*3ff70*/  LDL.LU R25, [R1+0x824] ;  /* 0x0008240001197983 */ /* 0x000ea80000300800 */
[----:B------:R-:W2:Y:S04]  /*3ff80*/  LDL.LU R26, [R1+0x828] ;  /* 0x00082800011a7983 */ /* 0x000ea80000300800 */
[----:B------:R-:W2:Y:S04]  /*3ff90*/  LDL.LU R27, [R1+0x82c] ;  /* 0x00082c00011b7983 */ /* 0x000ea80000300800 */
[----:B------:R-:W-:Y:S04]  /*3ffa0*/  STL.64 [R1+0x2c50], R10 ;  /* 0x002c500a01007387 */ /* 0x000fe80000100a00 */
[----:B------:R0:W-:Y:S02]  /*3ffb0*/  STL.64 [R1+0x2c48], R8 ;  /* 0x002c480801007387 */ /* 0x0001e40000100a00 */
[----:B0-----:R-:W-:-:S02]  /*3ffc0*/  IMAD.MOV.U32 R8, RZ, RZ, R2 ;  /* 0x000000ffff087224 */ /* 0x001fc400078e0002 */
[----:B------:R-:W-:-:S05]  /*3ffd0*/  IMAD.MOV.U32 R9, RZ, RZ, R0 ;  /* 0x000000ffff097224 */ /* 0x000fca00078e0000 */
        /* <DEDUP_REMOVED lines=21> */
[----:B0-----:R-:W2:Y:S04]  /*40130*/  LDL.LU.64 R18, [R1+0x2d00] ;  /* 0x002d000001127983 */ /* 0x001ea80000300a00 */
[----:B------:R-:W2:Y:S01]  /*40140*/  LDL.LU.64 R16, [R1+0x2cf8] ;  /* 0x002cf80001107983 */ /* 0x000ea20000300a00 */
[----:B----4-:R-:W-:Y:S01]  /*40150*/  IMAD.MOV.U32 R3, RZ, RZ, R21 ;  /* 0x000000ffff037224 */ /* 0x010fe200078e0015 */
[----:B--2---:R-:W-:-:S15]  /*40160*/  HMMA.16816.F32 R16, R4, R20, R16 ;  /* 0x000000140410723c */ /* 0x004fde0000001810 */
[----:B------:R-:W-:-:S04]  /*40170*/  NOP ;  /* 0x0000000000007918 */ /* 0x000fc80000000000 */
[----:B------:R-:W-:Y:S04]  /*40180*/  STL.64 [R1+0x300], R16 ;  /* 0x0003001001007387 */ /* 0x000fe80000100a00 */
[----:B------:R0:W-:Y:S04]  /*40190*/  STL.64 [R1+0x308], R18 ;  /* 0x0003081201007387 */ /* 0x0001e80000100a00 */
[----:B0-----:R-:W2:Y:S04]  /*401a0*/  LDL.LU R19, [R1+0x2cf0] ;  /* 0x002cf00001137983 */ /* 0x001ea80000300800 */
[----:B------:R-:W4:Y:S01]  /*401b0*/  LDL.LU.64 R16, [R1+0x2ce8] ;  /* 0x002ce80001107983 */ /* 0x000f220000300a00 */
[----:B------:R-:W-:-:S03]  /*401c0*/  IMAD.MOV.U32 R18, RZ, RZ, R20 ;  /* 0x000000ffff127224 */ /* 0x000fc600078e0014 */
[----:B------:R-:W2:Y:S02]  /*401d0*/  LDL.LU.64 R20, [R1+0x2ce0] ;  /* 0x002ce00001147983 */ /* 0x000ea40000300a00 */
[----:B--2---:R-:W-:Y:S02]  /*401e0*/  HMMA.16816.F32 R20, R4, R20, R12 ;  /* 0x000000140414723c */ /* 0x004fe4000000180c */
[----:B------:R-:W2:Y:S04]  /*401f0*/  LDL.LU.64 R14, [R1+0x2cd8] ;  /* 0x002cd800010e7983 */ /* 0x000ea80000300a00 */
[----:B------:R-:W2:-:S13]  /*40200*/  LDL.LU.64 R12, [R1+0x2cd0] ;  /* 0x002cd000010c7983 */ /* 0x000e9a0000300a00 */
[----:B------:R-:W-:Y:S04]  /*40210*/  STL.64 [R1+0x2f0], R20 ;  /* 0x0002f01401007387 */ /* 0x000fe80000100a00 */
[----:B------:R-:W-:Y:S04]  /*40220*/  STL.64 [R1+0x2f8], R22 ;  /* 0x0002f81601007387 */ /* 0x000fe80000100a00 */
[----:B------:R-:W0:Y:S04]  /*40230*/  LDSM.16.MT88.4 R20, [R19+UR5+0xa080] ;  /* 0x00a080051314783b */ /* 0x000e280008004200 */
[----:B0-----:R-:W-:Y:S04]  /*40240*/  STL.64 [R1+0x2b18], R22 ;  /* 0x002b181601007387 */ /* 0x001fe80000100a00 */
[----:B------:R0:W-:Y:S04]  /*40250*/  STL.64 [R1+0x2b10], R20 ;  /* 0x002b101401007387 */ /* 0x0001e80000100a00 */
[----:B0-----:R-:W2:Y:S02]  /*40260*/  LDL.64 R20, [R1+0x60] ;  /* 0x0000600001147983 */ /* 0x001ea40000100a00 */
[----:B--2---:R-:W-:-:S15]  /*40270*/  HMMA.16816.F32 R12, R4, R20, R12 ;  /* 0x00000014040c723c */ /* 0x004fde000000180c */
[----:B------:R-:W-:-:S04]  /*40280*/  NOP ;  /* 0x0000000000007918 */ /* 0x000fc80000000000 */
[----:B------:R0:W-:Y:S04]  /*40290*/  STL.64 [R1+0x720], R12 ;  /* 0x0007200c01007387 */ /* 0x0001e80000100a00 */
[----:B------:R-:W-:Y:S04]  /*402a0*/  STL.64 [R1+0x728], R14 ;  /* 0x0007280e01007387 */ /* 0x000fe80000100a00 */
[----:B0-----:R-:W2:Y:S04]  /*402b0*/  LDL.LU.64 R12, [R1+0x2cc8] ;  /* 0x002cc800010c7983 */ /* 0x001ea80000300a00 */
[----:B------:R0:W-:Y:S04]  /*402c0*/  STL.64 [R1+0x2bd8], R20 ;  /* 0x002bd81401007387 */ /* 0x0001e80000100a00 */
[----:B0-----:R-:W3:Y:S04]  /*402d0*/  LDL.LU R20, [R1+0x6c0] ;  /* 0x0006c00001147983 */ /* 0x001ee80000300800 */
[----:B------:R-:W3:Y:S04]  /*402e0*/  LDL.LU R21, [R1+0x6c4] ;  /* 0x0006c40001157983 */ /* 0x000ee80000300800 */
[----:B------:R-:W3:Y:S04]  /*402f0*/  LDL.LU R22, [R1+0x6c8] ;  /* 0x0006c80001167983 */ /* 0x000ee80000300800 */
[----:B------:R-:W3:Y:S01]  /*40300*/  LDL.LU R23, [R1+0x6cc] ;  /* 0x0006cc0001177983 */ /* 0x000ee20000300800 */
        /* <DEDUP_REMOVED lines=12> */
[----:B--2---:R-:W-:Y:S01]  /*403d0*/  HMMA.16816.F32 R24, R4, R12, R24 ;  /* 0x0000000c0418723c */ /* 0x004fe20000001818 */
[----:B------:R-:W-:-:S02]  /*403e0*/  IMAD.MOV.U32 R2, RZ, RZ, R12 ;  /* 0x000000ffff027224 */ /* 0x000fc400078e000c */
[----:B------:R-:W-:-:S15]  /*403f0*/  IMAD.MOV.U32 R0, RZ, RZ, R13 ;  /* 0x000000ffff007224 */ /* 0x000fde00078e000d */
[----:B------:R-:W-:Y:S01]  /*40400*/  NOP ;  /* 0x0000000000007918 */ /* 0x000fe20000000000 */
[----:B------:R0:W-:Y:S04]  /*40410*/  STL.64 [R1+0x6f0], R24 ;  /* 0x0006f01801007387 */ /* 0x0001e80000100a00 */
[----:B------:R-:W-:Y:S04]  /*40420*/  STL.64 [R1+0x6f8], R26 ;  /* 0x0006f81a01007387 */ /* 0x000fe80000100a00 */
[----:B0-----:R-:W2:Y:S04]  /*40430*/  LDL.LU.64 R24, [R1+0x2c90] ;  /* 0x002c900001187983 */ /* 0x001ea80000300a00 */
[----:B------:R-:W2:Y:S04]  /*40440*/  LDL.LU.64 R14, [R1+0x2c88] ;  /* 0x002c8800010e7983 */ /* 0x000ea80000300a00 */
[----:B------:R-:W2:Y:S02]  /*40450*/  LDL.LU.64 R12, [R1+0x2c80] ;  /* 0x002c8000010c7983 */ /* 0x000ea40000300a00 */
[----:B--2---:R-:W-:-:S15]  /*40460*/  HMMA.16816.F32 R12, R4, R24, R12 ;  /* 0x00000018040c723c */ /* 0x004fde000000180c */
[----:B------:R-:W-:-:S04]  /*40470*/  NOP ;  /* 0x0000000000007918 */ /* 0x000fc80000000000 */
[----:B------:R0:W-:Y:S04]  /*40480*/  STL.64 [R1+0x6e0], R12 ;  /* 0x0006e00c01007387 */ /* 0x0001e80000100a00 */
[----:B------:R1:W-:Y:S04]  /*40490*/  STL.64 [R1+0x6e8], R14 ;  /* 0x0006e80e01007387 */ /* 0x0003e80000100a00 */
[----:B0-----:R-:W2:Y:S01]  /*404a0*/  LDL.LU.64 R12, [R1+0x2c78] ;  /* 0x002c7800010c7983 */ /* 0x001ea20000300a00 */
[----:B-1----:R-:W-:Y:S02]  /*404b0*/  IMAD.MOV.U32 R15, RZ, RZ, R24 ;  /* 0x000000ffff0f7224 */ /* 0x002fe400078e0018 */
[----:B------:R-:W-:-:S02]  /*404c0*/  IMAD.MOV.U32 R14, RZ, RZ, R25 ;  /* 0x000000ffff0e7224 */ /* 0x000fc400078e0019 */
[----:B------:R-:W3:Y:S02]  /*404d0*/  LDL.LU.64 R24, [R1+0x2c70] ;  /* 0x002c700001187983 */ /* 0x000ee40000300a00 */
[----:B---3--:R-:W-:Y:S02]  /*404e0*/  HMMA.16816.F32 R24, R4, R24, R8 ;  /* 0x000000180418723c */ /* 0x008fe40000001808 */
[----:B------:R-:W3:-:S15]  /*404f0*/  LDL.LU.64 R8, [R1+0x2c68] ;  /* 0x002c680001087983 */ /* 0x000ede0000300a00 */
[----:B------:R-:W-:Y:S02]  /*40500*/  NOP ;  /* 0x0000000000007918 */ /* 0x000fe40000000000 */
[----:B------:R-:W-:Y:S04]  /*40510*/  STL.64 [R1+0x6d0], R24 ;  /* 0x0006d01801007387 */ /* 0x000fe80000100a00 */
[----:B------:R0:W-:Y:S04]  /*40520*/  STL.64 [R1+0x6d8], R26 ;  /* 0x0006d81a01007387 */ /* 0x0001e80000100a00 */
[----:B0-----:R-:W4:Y:S04]  /*40530*/  LDL.LU.64 R26, [R1+0x2c60] ;  /* 0x002c6000011a7983 */ /* 0x001f280000300a00 */
[----:B------:R-:W4:Y:S01]  /*40540*/  LDL.LU.64 R24, [R1+0x2c58] ;  /* 0x002c580001187983 */ /* 0x000f220000300a00 */
[C---:B---3--:R-:W-:Y:S08]  /*40550*/  HMMA.16816.F32 R20, R4.reuse, R8, R20 ;  /* 0x000000080414723c */ /* 0x048ff00000001814 */
[C---:B----4-:R-:W-:Y:S01]  /*40560*/  HMMA.16816.F32 R8, R4.reuse, R16, R24 ;  /* 0x000000100408723c */ /* 0x050fe20000001818 */
[----:B------:R-:W3:Y:S10]  /*40570*/  LDL.LU R24, [R1+0x260] ;  /* 0x0002600001187983 */ /* 0x000ef40000300800 */
[----:B------:R-:W-:Y:S04]  /*40580*/  STL.64 [R1+0x6c0], R20 ;  /* 0x0006c01401007387 */ /* 0x000fe80000100a00 */
[----:B------:R-:W-:Y:S04]  /*40590*/  STL.64 [R1+0x6c8], R22 ;  /* 0x0006c81601007387 */ /* 0x000fe80000100a00 */
[----:B------:R0:W-:Y:S04]  /*405a0*/  STL.64 [R1+0x6b0], R8 ;  /* 0x0006b00801007387 */ /* 0x0001e80000100a00 */
[----:B------:R1:W-:Y:S04]  /*405b0*/  STL.64 [R1+0x6b8], R10 ;  /* 0x0006b80a01007387 */ /* 0x0003e80000100a00 */
[----:B------:R-:W3:Y:S04]  /*405c0*/  LDL.LU R25, [R1+0x264] ;  /* 0x0002640001197983 */ /* 0x000ee80000300800 */
[----:B------:R-:W3:Y:S04]  /*405d0*/  LDL.LU R26, [R1+0x268] ;  /* 0x00026800011a7983 */ /* 0x000ee80000300800 */
[----:B------:R-:W3:Y:S04]  /*405e0*/  LDL.LU R27, [R1+0x26c] ;  /* 0x00026c00011b7983 */ /* 0x000ee80000300800 */
[----:B0-----:R-:W2:Y:S04]  /*405f0*/  LDL.LU R8, [R1+0x6a0] ;  /* 0x0006a00001087983 */ /* 0x001ea80000300800 */
[----:B------:R-:W2:Y:S04]  /*40600*/  LDL.LU R9, [R1+0x6a4] ;  /* 0x0006a40001097983 */ /* 0x000ea80000300800 */
[----:B-1----:R-:W2:Y:S04]  /*40610*/  LDL.LU R10, [R1+0x6a8] ;  /* 0x0006a800010a7983 */ /* 0x002ea80000300800 */
[----:B------:R-:W2:Y:S04]  /*40620*/  LDL.LU R11, [R1+0x6ac] ;  /* 0x0006ac00010b7983 */ /* 0x000ea80000300800 */
[----:B------:R0:W-:Y:S04]  /*40630*/  STL.64 [R1+0x2be0], R16 ;  /* 0x002be01001007387 */ /* 0x0001e80000100a00 */
[----:B0-----:R-:W4:Y:S04]  /*40640*/  LDL.64 R16, [R1+0x90] ;  /* 0x0000900001107983 */ /* 0x001f280000100a00 */
[----:B------:R-:W-:Y:S04]  /*40650*/  STL [R1+0x2c00], R18 ;  /* 0x002c001201007387 */ /* 0x000fe80000100800 */
[----:B----4-:R0:W-:Y:S04]  /*40660*/  STL.64 [R1+0x2bf8], R16 ;  /* 0x002bf81001007387 */ /* 0x0101e80000100a00 */
[----:B0-----:R-:W4:Y:S04]  /*40670*/  LDL.64 R16, [R1+0xa0] ;  /* 0x0000a00001107983 */ /* 0x001f280000100a00 */
[----:B----4-:R0:W-:Y:S04]  /*40680*/  STL.64 [R1+0x2c18], R16 ;  /* 0x002c181001007387 */ /* 0x0101e80000100a00 */
[----:B0-----:R-:W4:Y:S04]  /*40690*/  LDL.64 R16, [R1+0xb0] ;  /* 0x0000b00001107983 */ /* 0x001f280000100a00 */
[----:B----4-:R0:W-:Y:S04]  /*406a0*/  STL.64 [R1+0x2c20], R16 ;  /* 0x002c201001007387 */ /* 0x0101e80000100a00 */
[----:B0-----:R-:W4:Y:S04]  /*406b0*/  LDL.64 R16, [R1+0xc0] ;  /* 0x0000c00001107983 */ /* 0x001f280000100a00 */
[----:B------:R-:W2:Y:S04]  /*406c0*/  LDL.LU R20, [R1+0x4a0] ;  /* 0x0004a00001147983 */ /* 0x000ea80000300800 */
        /* <DEDUP_REMOVED lines=25> */
[----:B------:R-:W3:Y:S04]  /*40860*/  LDL.LU.64 R8, [R1+0x2c48] ;  /* 0x002c480001087983 */ /* 0x000ee80000300a00 */
[----:B------:R4:W-:Y:S04]  /*40870*/  STL [R1+0x2b34], R12 ;  /* 0x002b340c01007387 */ /* 0x0009e80000100800 */
[----:B------:R0:W-:Y:S01]  /*40880*/  STL [R1+0x2b30], R13 ;  /* 0x002b300d01007387 */ /* 0x0001e20000100800 */
[----:B---3--:R-:W-:Y:S03]  /*40890*/  HMMA.16816.F32 R4, R4, R8, R24 ;  /* 0x000000080404723c */ /* 0x008fe60000001818 */
[----:B------:R-:W3:Y:S04]  /*408a0*/  LDL.LU.64 R26, [R1+0x2c40] ;  /* 0x002c4000011a7983 */ /* 0x000ee80000300a00 */
[----:B------:R-:W3:Y:S01]  /*408b0*/  LDL.LU.64 R24, [R1+0x2c38] ;  /* 0x002c380001187983 */ /* 0x000ee20000300a00 */
[----:B----4-:R-:W-:-:S02]  /*408c0*/  IMAD.MOV.U32 R12, RZ, RZ, R16 ;  /* 0x000000ffff0c7224 */ /* 0x010fc400078e0010 */
[----:B0-----:R-:W-:-:S09]  /*408d0*/  IMAD.MOV.U32 R13, RZ, RZ, R17 ;  /* 0x000000ffff0d7224 */ /* 0x001fd200078e0011 */
[----:B------:R0:W-:Y:S04]  /*408e0*/  STL.64 [R1+0x2e0], R4 ;  /* 0x0002e00401007387 */ /* 0x0001e80000100a00 */
[----:B------:R-:W-:Y:S04]  /*408f0*/  STL.64 [R1+0x2e8], R6 ;  /* 0x0002e80601007387 */ /* 0x000fe80000100a00 */
[----:B0-----:R-:W4:Y:S04]  /*40900*/  LDL.64 R4, [R1+0x70] ;  /* 0x0000700001047983 */ /* 0x001f280000100a00 */
[----:B--2---:R-:W-:Y:S04]  /*40910*/  STL.64 [R1+0x2b28], R10 ;  /* 0x002b280a01007387 */ /* 0x004fe80000100a00 */
[----:B------:R0:W-:Y:S04]  /*40920*/  STL.64 [R1+0x2b20], R8 ;  /* 0x002b200801007387 */ /* 0x0001e80000100a00 */
[----:B0-----:R-:W2:Y:S04]  /*40930*/  LDL.LU R8, [R1+0x4d0] ;  /* 0x0004d00001087983 */ /* 0x001ea80000300800 */
[----:B------:R-:W2:Y:S04]  /*40940*/  LDL.LU R9, [R1+0x4d4] ;  /* 0x0004d40001097983 */ /* 0x000ea80000300800 */
[----:B------:R-:W2:Y:S04]  /*40950*/  LDL.LU R10, [R1+0x4d8] ;  /* 0x0004d800010a7983 */ /* 0x000ea80000300800 */
[----:B------:R-:W2:Y:S01]  /*40960*/  LDL.LU R11, [R1+0x4dc] ;  /* 0x0004dc00010b7983 */ /* 0x000ea20000300800 */
[----:B---3--:R-:W-:-:S15]  /*40970*/  HMMA.16816.F32 R20, R24, R16, R20 ;  /* 0x000000101814723c */ /* 0x008fde0000001814 */
[----:B------:R-:W-:-:S04]  /*40980*/  NOP ;  /* 0x0000000000007918 */ /* 0x000fc80000000000 */
[----:B------:R-:W-:Y:S04]  /*40990*/  STL.64 [R1+0x520], R20 ;  /* 0x0005201401007387 */ /* 0x000fe80000100a00 */
[----:B------:R0:W-:Y:S04]  /*409a0*/  STL.64 [R1+0x528], R22 ;  /* 0x0005281601007387 */ /* 0x0001e80000100a00 */
[----:B0-----:R-:W3:Y:S04]  /*409b0*/  LDL.LU.64 R22, [R1+0x2c30] ;  /* 0x002c300001167983 */ /* 0x001ee80000300a00 */
[----:B------:R-:W3:Y:S04]  /*409c0*/  LDL.LU.64 R20, [R1+0x2c28] ;  /* 0x002c280001147983 */ /* 0x000ee80000300a00 */
[----:B------:R-:W2:Y:S04]  /*409d0*/  LDL.LU.64 R16, [R1+0x2c20] ;  /* 0x002c200001107983 */ /* 0x000ea80000300a00 */
[----:B------:R-:W-:Y:S04]  /*409e0*/  STL [R1+0x2b3c], R13 ;  /* 0x002b3c0d01007387 */ /* 0x000fe80000100800 */
[----:B------:R-:W-:Y:S01]  /*409f0*/  STL [R1+0x2b38], R12 ;  /* 0x002b380c01007387 */ /* 0x000fe20000100800 */
[----:B--2---:R-:W-:-:S15]  /*40a00*/  HMMA.16816.F32 R8, R24, R16, R8 ;  /* 0x000000101808723c */ /* 0x004fde0000001808 */
[----:B------:R-:W-:-:S04]  /*40a10*/  NOP ;  /* 0x0000000000007918 */ /* 0x000fc80000000000 */
[----:B------:R0:W-:Y:S04]  /*40a20*/  STL.64 [R1+0x510], R8 ;  /* 0x0005100801007387 */ /* 0x0001e80000100a00 */
[----:B------:R1:W-:Y:S01]  /*40a30*/  STL.64 [R1+0x518], R10 ;  /* 0x0005180a01007387 */ /* 0x0003e20000100a00 */
[----:B0-----:R-:W-:Y:S02]  /*40a40*/  IMAD.MOV.U32 R9, RZ, RZ, R16 ;  /* 0x000000ffff097224 */ /* 0x001fe400078e0010 */
[----:B------:R-:W-:Y:S02]  /*40a50*/  IMAD.MOV.U32 R8, RZ, RZ, R17 ;  /* 0x000000ffff087224 */ /* 0x000fe400078e0011 */
[----:B------:R-:W3:Y:S02]  /*40a60*/  LDL.LU.64 R16, [R1+0x2c18] ;  /* 0x002c180001107983 */ /* 0x000ee40000300a00 */
[----:B---3--:R-:W-:Y:S01]  /*40a70*/  HMMA.16816.F32 R20, R24, R16, R20 ;  /* 0x000000101814723c */ /* 0x008fe20000001814 */
[----:B-1----:R-:W-:-:S02]  /*40a80*/  IMAD.MOV.U32 R11, RZ, RZ, R16 ;  /* 0x000000ffff0b7224 */ /* 0x002fc400078e0010 */
[----:B------:R-:W-:-:S15]  /*40a90*/  IMAD.MOV.U32 R10, RZ, RZ, R17 ;  /* 0x000000ffff0a7224 */ /* 0x000fde00078e0011 */
[----:B------:R-:W-:Y:S01]  /*40aa0*/  NOP ;  /* 0x0000000000007918 */ /* 0x000fe20000000000 */
[----:B------:R-:W-:Y:S04]  /*40ab0*/  STL.64 [R1+0x500], R20 ;  /* 0x0005001401007387 */ /* 0x000fe80000100a00 */
[----:B------:R0:W-:Y:S04]  /*40ac0*/  STL.64 [R1+0x508], R22 ;  /* 0x0005081601007387 */ /* 0x0001e80000100a00 */
[----:B0-----:R-:W2:Y:S04]  /*40ad0*/  LDL.LU.64 R22, [R1+0x2c10] ;  /* 0x002c100001167983 */ /* 0x001ea80000300a00 */
[----:B------:R-:W2:Y:S04]  /*40ae0*/  LDL.LU.64 R20, [R1+0x2c08] ;  /* 0x002c080001147983 */ /* 0x000ea80000300a00 */
[----:B------:R-:W3:Y:S04]  /*40af0*/  LDL.LU R18, [R1+0x2c00] ;  /* 0x002c000001127983 */ /* 0x000ee80000300800 */
[----:B------:R-:W2:Y:S04]  /*40b00*/  LDL.LU.64 R16, [R1+0x2bf8] ;  /* 0x002bf80001107983 */ /* 0x000ea80000300a00 */
[----:B------:R-:W-:Y:S04]  /*40b10*/  STL.64 [R1+0x2b48], R10 ;  /* 0x002b480a01007387 */ /* 0x000fe80000100a00 */
[----:B------:R0:W-:Y:S04]  /*40b20*/  STL.64 [R1+0x2b40], R8 ;  /* 0x002b400801007387 */ /* 0x0001e80000100a00 */
[----:B0-----:R-:W3:Y:S01]  /*40b30*/  LDL.64 R8, [R1] ;  /* 0x0000000001087983 */ /* 0x001ee20000100a00 */
[----:B--2---:R-:W-:Y:S03]  /*40b40*/  HMMA.16816.F32 R20, R24, R16, R20 ;  /* 0x000000101814723c */ /* 0x004fe60000001814 */
[----:B---3--:R-:W-:Y:S04]  /*40b50*/  STL.64 [R1+0x2b60], R8 ;  /* 0x002b600801007387 */ /* 0x008fe80000100a00 */
[----:B------:R-:W-:-:S12]  /*40b60*/  STL [R1+0x2a98], R28 ;  /* 0x002a981c01007387 */ /* 0x000fd80000100800 */
[----:B------:R-:W-:Y:S04]  /*40b70*/  STL.64 [R1+0x4f0], R20 ;  /* 0x0004f01401007387 */ /* 0x000fe80000100a00 */
[----:B------:R0:W-:Y:S04]  /*40b80*/  STL.64 [R1+0x4f8], R22 ;  /* 0x0004f81601007387 */ /* 0x0001e80000100a00 */
[----:B0-----:R-:W2:Y:S04]  /*40b90*/  LDL.LU.64 R22, [R1+0x2bf0] ;  /* 0x002bf00001167983 */ /* 0x001ea80000300a00 */
[----:B------:R-:W2:Y:S01]  /*40ba0*/  LDL.LU.64 R20, [R1+0x2be8] ;  /* 0x002be80001147983 */ /* 0x000ea20000300a00 */
[----:B------:R-:W-:-:S02]  /*40bb0*/  IMAD.MOV.U32 R8, RZ, RZ, R18 ;  /* 0x000000ffff087224 */ /* 0x000fc400078e0012 */
[----:B------:R-:W-:Y:S02]  /*40bc0*/  IMAD.MOV.U32 R9, RZ, RZ, R3 ;  /* 0x000000ffff097224 */ /* 0x000fe400078e0003 */
[----:B------:R-:W-:Y:S02]  /*40bd0*/  IMAD.MOV.U32 R13, RZ, RZ, R16 ;  /* 0x000000ffff0d7224 */ /* 0x000fe400078e0010 */
[----:B------:R-:W-:Y:S02]  /*40be0*/  IMAD.MOV.U32 R12, RZ, RZ, R17 ;  /* 0x000000ffff0c7224 */ /* 0x000fe400078e0011 */
[----:B------:R-:W3:Y:S04]  /*40bf0*/  LDL.LU.64 R16, [R1+0x2be0] ;  /* 0x002be00001107983 */ /* 0x000ee80000300a00 */
[----:B------:R-:W-:Y:S01]  /*40c00*/  STL.64 [R1+0x2bc0], R12 ;  /* 0x002bc00c01007387 */ /* 0x000fe20000100a00 */
[----:B--2---:R-:W-:Y:S03]  /*40c10*/  HMMA.16816.F32 R8, R24, R8, R20 ;  /* 0x000000081808723c */ /* 0x004fe60000001814 */
[----:B------:R-:W2:-:S15]  /*40c20*/  LDL.LU.64 R20, [R1+0x2bd8] ;  /* 0x002bd80001147983 */ /* 0x000e9e0000300a00 */
[----:B------:R-:W-:Y:S01]  /*40c30*/  NOP ;  /* 0x0000000000007918 */ /* 0x000fe20000000000 */
[----:B------:R0:W-:Y:S04]  /*40c40*/  STL.64 [R1+0x4e0], R8 ;  /* 0x0004e00801007387 */ /* 0x0001e80000100a00 */
[----:B------:R-:W-:Y:S04]  /*40c50*/  STL.64 [R1+0x4e8], R10 ;  /* 0x0004e80a01007387 */ /* 0x000fe80000100a00 */
[----:B0-----:R-:W2:Y:S04]  /*40c60*/  LDL.64 R8, [R1+0x10] ;  /* 0x0000100001087983 */ /* 0x001ea80000100a00 */
[----:B--2---:R0:W-:Y:S04]  /*40c70*/  STL.64 [R1+0x2b78], R8 ;  /* 0x002b780801007387 */ /* 0x0041e80000100a00 */
[----:B0-----:R-:W2:Y:S04]  /*40c80*/  LDL.LU R8, [R1+0x490] ;  /* 0x0004900001087983 */ /* 0x001ea80000300800 */
[----:B------:R-:W2:Y:S04]  /*40c90*/  LDL.LU R9, [R1+0x494] ;  /* 0x0004940001097983 */ /* 0x000ea80000300800 */
[----:B------:R-:W2:Y:S04]  /*40ca0*/  LDL.LU R10, [R1+0x498] ;  /* 0x00049800010a7983 */ /* 0x000ea80000300800 */
[----:B------:R-:W2:Y:S01]  /*40cb0*/  LDL.LU R11, [R1+0x49c] ;  /* 0x00049c00010b7983 */ /* 0x000ea20000300800 */
[----:B----4-:R-:W-:-:S02]  /*40cc0*/  IMAD.MOV.U32 R19, RZ, RZ, R4 ;  /* 0x000000ffff137224 */ /* 0x010fc400078e0004 */
[----:B------:R-:W-:Y:S01]  /*40cd0*/  IMAD.MOV.U32 R18, RZ, RZ, R5 ;  /* 0x000000ffff127224 */ /* 0x000fe200078e0005 */
[----:B--2---:R-:W-:-:S15]  /*40ce0*/  HMMA.16816.F32 R8, R24, R4, R8 ;  /* 0x000000041808723c */ /* 0x004fde0000001808 */
[----:B------:R-:W-:-:S04]  /*40cf0*/  NOP ;  /* 0x0000000000007918 */ /* 0x000fc80000000000 */
[----:B------:R0:W-:Y:S04]  /*40d00*/  STL.64 [R1+0x4d0], R8 ;  /* 0x0004d00801007387 */ /* 0x0001e80000100a00 */
[----:B------:R-:W-:Y:S01]  /*40d10*/  STL.64 [R1+0x4d8], R10 ;  /* 0x0004d80a01007387 */ /* 0x000fe20000100a00 */
[----:B0-----:R-:W-:Y:S02]  /*40d20*/  IMAD.MOV.U32 R8, RZ, RZ, R15 ;  /* 0x000000ffff087224 */ /* 0x001fe400078e000f */
[----:B------:R-:W-:-:S05]  /*40d30*/  IMAD.MOV.U32 R9, RZ, RZ, R14 ;  /* 0x000000ffff097224 */ /* 0x000fca00078e000e */
[----:B------:R-:W-:Y:S04]  /*40d40*/  STL.64 [R1+0x2b90], R8 ;  /* 0x002b900801007387 */ /* 0x000fe80000100a00 */
[----:B------:R-:W-:Y:S04]  /*40d50*/  STL.64 [R1+0x2b58], R18 ;  /* 0x002b581201007387 */ /* 0x000fe80000100a00 */
[----:B---3--:R0:W-:Y:S04]  /*40d60*/  STL.64 [R1+0x2b50], R16 ;  /* 0x002b501001007387 */ /* 0x0081e80000100a00 */
[----:B0-----:R-:W2:Y:S04]  /*40d70*/  LDL.LU R16, [R1+0x7d0] ;  /* 0x0007d00001107983 */ /* 0x001ea80000300800 */
[----:B------:R-:W2:Y:S04]  /*40d80*/  LDL.LU R17, [R1+0x7d4] ;  /* 0x0007d40001117983 */ /* 0x000ea80000300800 */
        /* <DEDUP_REMOVED lines=17> */
[----:B----4-:R0:W-:Y:S04]  /*40ea0*/  STL.64 [R1+0x2b98], R8 ;  /* 0x002b980801007387 */ /* 0x0101e80000100a00 */
[----:B0-----:R-:W4:Y:S04]  /*40eb0*/  LDL.64 R8, [R1+0x40] ;  /* 0x0000400001087983 */ /* 0x001f280000100a00 */
[----:B----4-:R0:W-:Y:S04]  /*40ec0*/  STL.64 [R1+0x2bb8], R8 ;  /* 0x002bb80801007387 */ /* 0x0101e80000100a00 */
[----:B0-----:R-:W4:Y:S04]  /*40ed0*/  LDL.64 R8, [R1+0x50] ;  /* 0x0000500001087983 */ /* 0x001f280000100a00 */
[----:B---3--:R-:W-:Y:S04]  /*40ee0*/  STL.64 [R1+0x2b70], R18 ;  /* 0x002b701201007387 */ /* 0x008fe80000100a00 */
[----:B------:R0:W-:Y:S04]  /*40ef0*/  STL.64 [R1+0x2b68], R16 ;  /* 0x002b681001007387 */ /* 0x0001e80000100a00 */
[----:B0-----:R-:W3:Y:S04]  /*40f00*/  LDL.LU R16, [R1+0x9a0] ;  /* 0x0009a00001107983 */ /* 0x001ee80000300800 */
[----:B------:R-:W3:Y:S04]  /*40f10*/  LDL.LU R17, [R1+0x9a4] ;  /* 0x0009a40001117983 */ /* 0x000ee80000300800 */
[----:B------:R-:W2:Y:S04]  /*40f20*/  LDL.LU R18, [R1+0x9a8] ;  /* 0x0009a80001127983 */ /* 0x000ea80000300800 */
[----:B------:R-:W2:Y:S01]  /*40f30*/  LDL.LU R19, [R1+0x9ac] ;  /* 0x0009ac0001137983 */ /* 0x000ea20000300800 */
[----:B------:R-:W-:-:S05]  /*40f40*/  LOP3.LUT R3, R28, 0x40, RZ, 0x3c, !PT ;  /* 0x000000401c037812 */ /* 0x000fca00078e3cff */
[----:B------:R-:W0:Y:S04]  /*40f50*/  LDSM.16.MT88.4 R4, [R3+UR5+0xa000] ;  /* 0x00a000050304783b */ /* 0x000e280008004200 */
[----:B--2---:R-:W-:Y:S04]  /*40f60*/  STL.64 [R1+0x2b88], R18 ;  /* 0x002b881201007387 */ /* 0x004fe80000100a00 */
[----:B---3--:R1:W-:Y:S04]  /*40f70*/  STL.64 [R1+0x2b80], R16 ;  /* 0x002b801001007387 */ /* 0x0083e80000100a00 */
[----:B-1----:R-:W2:Y:S04]  /*40f80*/  LDL.LU R16, [R1+0x9b0] ;  /* 0x0009b00001107983 */ /* 0x002ea80000300800 */
[----:B------:R-:W2:Y:S04]  /*40f90*/  LDL.LU R17, [R1+0x9b4] ;  /* 0x0009b40001117983 */ /* 0x000ea80000300800 */
[----:B------:R-:W3:Y:S04]  /*40fa0*/  LDL.LU R18, [R1+0x9b8] ;  /* 0x0009b80001127983 */ /* 0x000ee80000300800 */
[----:B------:R-:W3:Y:S01]  /*40fb0*/  LDL.LU R19, [R1+0x9bc] ;  /* 0x0009bc0001137983 */ /* 0x000ee20000300800 */
[----:B------:R-:W-:Y:S03]  /*40fc0*/  HMMA.16816.F32 R12, R24, R20, R12 ;  /* 0x00000014180c723c */ /* 0x000fe6000000180c */
[----:B---3--:R-:W-:Y:S04]  /*40fd0*/  STL.64 [R1+0x2bb0], R18 ;  /* 0x002bb01201007387 */ /* 0x008fe80000100a00 */
[----:B--2---:R1:W-:Y:S04]  /*40fe0*/  STL.64 [R1+0x2ba8], R16 ;  /* 0x002ba81001007387 */ /* 0x0043e80000100a00 */
[----:B-1----:R-:W2:Y:S04]  /*40ff0*/  LDL.LU R16, [R1+0x9d0] ;  /* 0x0009d00001107983 */ /* 0x002ea80000300800 */
[----:B------:R-:W2:Y:S04]  /*41000*/  LDL.LU R17, [R1+0x9d4] ;  /* 0x0009d40001117983 */ /* 0x000ea80000300800 */
[----:B------:R-:W2:Y:S04]  /*41010*/  LDL.LU R18, [R1+0x9d8] ;  /* 0x0009d80001127983 */ /* 0x000ea80000300800 */
[----:B------:R-:W2:Y:S04]  /*41020*/  LDL.LU R19, [R1+0x9dc] ;  /* 0x0009dc0001137983 */ /* 0x000ea80000300800 */
[----:B0-----:R-:W-:Y:S04]  /*41030*/  STL.64 [R1+0x29f8], R6 ;  /* 0x0029f80601007387 */ /* 0x001fe80000100a00 */
[----:B------:R-:W-:Y:S04]  /*41040*/  STL.64 [R1+0x29f0], R4 ;  /* 0x0029f00401007387 */ /* 0x000fe80000100a00 */
[----:B------:R-:W-:Y:S04]  /*41050*/  STL.64 [R1+0x830], R12 ;  /* 0x0008300c01007387 */ /* 0x000fe80000100a00 */
[----:B------:R0:W-:Y:S04]  /*41060*/  STL.64 [R1+0x838], R14 ;  /* 0x0008380e01007387 */ /* 0x0001e80000100a00 */
[----:B0-----:R-:W4:Y:S04]  /*41070*/  LDL.LU.64 R14, [R1+0x2bd0] ;  /* 0x002bd000010e7983 */ /* 0x001f280000300a00 */
[----:B------:R-:W4:Y:S01]  /*41080*/  LDL.LU.64 R12, [R1+0x2bc8] ;  /* 0x002bc800010c7983 */ /* 0x000f220000300a00 */
[----:B------:R-:W-:-:S02]  /*41090*/  IMAD.MOV.U32 R7, RZ, RZ, R20 ;  /* 0x000000ffff077224 */ /* 0x000fc400078e0014 */
[----:B------:R-:W-:Y:S01]  /*410a0*/  IMAD.MOV.U32 R6, RZ, RZ, R21 ;  /* 0x000000ffff067224 */ /* 0x000fe200078e0015 */
[----:B------:R-:W3:Y:S04]  /*410b0*/  LDL.LU R20, [R1+0x7c0] ;  /* 0x0007c00001147983 */ /* 0x000ee80000300800 */
[----:B------:R-:W3:Y:S04]  /*410c0*/  LDL.LU R21, [R1+0x7c4] ;  /* 0x0007c40001157983 */ /* 0x000ee80000300800 */
[----:B------:R-:W3:Y:S04]  /*410d0*/  LDL.LU R22, [R1+0x7c8] ;  /* 0x0007c80001167983 */ /* 0x000ee80000300800 */
[----:B------:R-:W3:Y:S01]  /*410e0*/  LDL.LU R23, [R1+0x7cc] ;  /* 0x0007cc0001177983 */ /* 0x000ee20000300800 */
[----:B----4-:R-:W-:-:S15]  /*410f0*/  HMMA.16816.F32 R12, R24, R8, R12 ;  /* 0x00000008180c723c */ /* 0x010fde000000180c */
[----:B------:R-:W-:-:S04]  /*41100*/  NOP ;  /* 0x0000000000007918 */ /* 0x000fc80000000000 */
[----:B------:R0:W-:Y:S04]  /*41110*/  STL.64 [R1+0x820], R12 ;  /* 0x0008200c01007387 */ /* 0x0001e80000100a00 */
[----:B------:R1:W-:Y:S04]  /*41120*/  STL.64 [R1+0x828], R14 ;  /* 0x0008280e01007387 */ /* 0x0003e80000100a00 */
[----:B0-----:R-:W4:Y:S01]  /*41130*/  LDL.LU.64 R12, [R1+0x2bc0] ;  /* 0x002bc000010c7983 */ /* 0x001f220000300a00 */
[----:B-1----:R-:W-:Y:S02]  /*41140*/  IMAD.MOV.U32 R15, RZ, RZ, R8 ;  /* 0x000000ffff0f7224 */ /* 0x002fe400078e0008 */
[----:B------:R-:W-:-:S02]  /*41150*/  IMAD.MOV.U32 R14, RZ, RZ, R9 ;  /* 0x000000ffff0e7224 */ /* 0x000fc400078e0009 */
        /* <DEDUP_REMOVED lines=10> */
[----:B------:R-:W2:Y:S01]  /*41200*/  LDL.LU.64 R8, [R1+0x2b98] ;  /* 0x002b980001087983 */ /* 0x000ea20000300a00 */
[----:B------:R-:W-:-:S02]  /*41210*/  IMAD.MOV.U32 R4, RZ, RZ, R2 ;  /* 0x000000ffff047224 */ /* 0x000fc400078e0002 */
[----:B------:R-:W-:-:S07]  /*41220*/  IMAD.MOV.U32 R5, RZ, RZ, R0 ;  /* 0x000000ffff057224 */ /* 0x000fce00078e0000 */
[----:B--2---:R-:W-:-:S15]  /*41230*/  HMMA.16816.F32 R8, R24, R4, R8 ;  /* 0x000000041808723c */ /* 0x004fde0000001808 */
[----:B------:R-:W-:-:S04]  /*41240*/  NOP ;  /* 0x0000000000007918 */ /* 0x000fc80000000000 */
[----:B------:R0:W-:Y:S04]  /*41250*/  STL.64 [R1+0x800], R8 ;  /* 0x0008000801007387 */ /* 0x0001e80000100a00 */
[----:B------:R1:W-:Y:S04]  /*41260*/  STL.64 [R1+0x808], R10 ;  /* 0x0008080a01007387 */ /* 0x0003e80000100a00 */
[----:B0-----:R-:W1:Y:S04]  /*41270*/  LDL.LU.64 R8, [R1+0x2b90] ;  /* 0x002b900001087983 */ /* 0x001e680000300a00 */
[----:B------:R-:W-:Y:S01]  /*41280*/  STL.64 [R1+0x2a60], R4 ;  /* 0x002a600401007387 */ /* 0x000fe20000100a00 */
[----:B-1----:R-:W-:Y:S03]  /*41290*/  HMMA.16816.F32 R8, R24, R8, R16 ;  /* 0x000000081808723c */ /* 0x002fe60000001810 */
[----:B------:R-:W2:Y:S04]  /*412a0*/  LDL.LU.64 R18, [R1+0x2b88] ;  /* 0x002b880001127983 */ /* 0x000ea80000300a00 */
[----:B------:R-:W2:-:S12]  /*412b0*/  LDL.LU.64 R16, [R1+0x2b80] ;  /* 0x002b800001107983 */ /* 0x000e980000300a00 */
[----:B------:R0:W-:Y:S04]  /*412c0*/  STL.64 [R1+0x7f0], R8 ;  /* 0x0007f00801007387 */ /* 0x0001e80000100a00 */
[----:B------:R-:W-:Y:S04]  /*412d0*/  STL.64 [R1+0x7f8], R10 ;  /* 0x0007f80a01007387 */ /* 0x000fe80000100a00 */
        /* <DEDUP_REMOVED lines=10> */
[----:B--2---:R-:W-:Y:S01]  /*41380*/  HMMA.16816.F32 R16, R24, R8, R16 ;  /* 0x000000081810723c */ /* 0x004fe20000001810 */
[----:B------:R-:W-:-:S02]  /*41390*/  IMAD.MOV.U32 R5, RZ, RZ, R8 ;  /* 0x000000ffff057224 */ /* 0x000fc400078e0008 */
[----:B------:R-:W-:-:S15]  /*413a0*/  IMAD.MOV.U32 R4, RZ, RZ, R9 ;  /* 0x000000ffff047224 */ /* 0x000fde00078e0009 */
[----:B------:R-:W-:Y:S01]  /*413b0*/  NOP ;  /* 0x0000000000007918 */ /* 0x000fe20000000000 */
[----:B------:R-:W-:Y:S04]  /*413c0*/  STL.64 [R1+0x7d0], R16 ;  /* 0x0007d01001007387 */ /* 0x000fe80000100a00 */
[----:B------:R0:W-:Y:S04]  /*413d0*/  STL.64 [R1+0x7d8], R18 ;  /* 0x0007d81201007387 */ /* 0x0001e80000100a00 */
[----:B0-----:R-:W2:Y:S04]  /*413e0*/  LDL.LU.64 R18, [R1+0x2b58] ;  /* 0x002b580001127983 */ /* 0x001ea80000300a00 */
[----:B------:R-:W3:Y:S04]  /*413f0*/  LDL.LU.64 R16, [R1+0x2b50] ;  /* 0x002b500001107983 */ /* 0x000ee80000300a00 */
[----:B------:R-:W2:Y:S04]  /*41400*/  LDL.LU.64 R10, [R1+0x2b48] ;  /* 0x002b4800010a7983 */ /* 0x000ea80000300a00 */
[----:B------:R-:W2:Y:S04]  /*41410*/  LDL.LU.64 R8, [R1+0x2b40] ;  /* 0x002b400001087983 */ /* 0x000ea80000300a00 */
[----:B------:R-:W-:Y:S04]  /*41420*/  STL.64 [R1+0x2aa8], R6 ;  /* 0x002aa80601007387 */ /* 0x000fe80000100a00 */
[----:B------:R0:W-:Y:S04]  /*41430*/  STL.64 [R1+0x2aa0], R4 ;  /* 0x002aa00401007387 */ /* 0x0001e80000100a00 */
[----:B0-----:R-:W2:Y:S04]  /*41440*/  LDL.LU R4, [R1+0x210] ;  /* 0x0002100001047983 */ /* 0x001ea80000300800 */
[----:B------:R-:W2:Y:S04]  /*41450*/  LDL.LU R5, [R1+0x214] ;  /* 0x0002140001057983 */ /* 0x000ea80000300800 */
[----:B------:R-:W2:Y:S04]  /*41460*/  LDL.LU R6, [R1+0x218] ;  /* 0x0002180001067983 */ /* 0x000ea80000300800 */
[----:B------:R-:W2:Y:S04]  /*41470*/  LDL.LU R7, [R1+0x21c] ;  /* 0x00021c0001077983 */ /* 0x000ea80000300800 */
[----:B--2---:R-:W-:Y:S04]  /*41480*/  STL.64 [R1+0x2ab8], R6 ;  /* 0x002ab80601007387 */ /* 0x004fe80000100a00 */
[----:B------:R4:W-:Y:S02]  /*41490*/  STL.64 [R1+0x2ab0], R4 ;  /* 0x002ab00401007387 */ /* 0x0009e40000100a00 */
[----:B----4-:R-:W-:-:S02]  /*414a0*/  IMAD.MOV.U32 R4, RZ, RZ, R13 ;  /* 0x000000ffff047224 */ /* 0x010fc400078e000d */
[----:B------:R-:W-:Y:S01]  /*414b0*/  IMAD.MOV.U32 R5, RZ, RZ, R12 ;  /* 0x000000ffff057224 */ /* 0x000fe200078e000c */
[----:B------:R-:W2:Y:S04]  /*414c0*/  LDL.LU R13, [R1+0x2b3c] ;  /* 0x002b3c00010d7983 */ /* 0x000ea80000300800 */
[----:B------:R-:W4:Y:S04]  /*414d0*/  LDL.LU R12, [R1+0x2b38] ;  /* 0x002b3800010c7983 */ /* 0x000f280000300800 */
[----:B------:R0:W-:Y:S02]  /*414e0*/  STL.64 [R1+0x2ac8], R4 ;  /* 0x002ac80401007387 */ /* 0x0001e40000100a00 */
[----:B0-----:R-:W-:-:S02]  /*414f0*/  IMAD.MOV.U32 R4, RZ, RZ, R11 ;  /* 0x000000ffff047224 */ /* 0x001fc400078e000b */
[----:B------:R-:W-:-:S05]  /*41500*/  IMAD.MOV.U32 R5, RZ, RZ, R10 ;  /* 0x000000ffff057224 */ /* 0x000fca00078e000a */
[----:B------:R0:W-:Y:S02]  /*41510*/  STL.64 [R1+0x2ae0], R4 ;  /* 0x002ae00401007387 */ /* 0x0001e40000100a00 */
[----:B0-----:R-:W-:Y:S02]  /*41520*/  IMAD.MOV.U32 R4, RZ, RZ, R9 ;  /* 0x000000ffff047224 */ /* 0x001fe400078e0009 */
[----:B------:R-:W-:-:S05]  /*41530*/  IMAD.MOV.U32 R5, RZ, RZ, R8 ;  /* 0x000000ffff057224 */ /* 0x000fca00078e0008 */
[----:B------:R3:W-:Y:S04]  /*41540*/  STL.64 [R1+0x2af8], R4 ;  /* 0x002af80401007387 */ /* 0x0007e80000100a00 */
[----:B------:R-:W4:Y:S01]  /*41550*/  LDL.LU R8, [R1+0x7b0] ;  /* 0x0007b00001087983 */ /* 0x000f220000300800 */
[----:B---3--:R-:W-:-:S15]  /*41560*/  HMMA.16816.F32 R4, R24, R16, R20 ;  /* 0x000000101804723c */ /* 0x008fde0000001814 */
[----:B------:R-:W-:-:S04]  /*41570*/  NOP ;  /* 0x0000000000007918 */ /* 0x000fc80000000000 */
[----:B------:R2:W-:Y:S04]  /*41580*/  STL.64 [R1+0x7c0], R4 ;  /* 0x0007c00401007387 */ /* 0x0005e80000100a00 */
[----:B------:R-:W-:Y:S04]  /*41590*/  STL.64 [R1+0x7c8], R6 ;  /* 0x0007c80601007387 */ /* 0x000fe80000100a00 */
[----:B------:R-:W3:Y:S04]  /*415a0*/  LDL.LU R9, [R1+0x7b4] ;  /* 0x0007b40001097983 */ /* 0x000ee80000300800 */
[----:B------:R-:W3:Y:S04]  /*415b0*/  LDL.LU R10, [R1+0x7b8] ;  /* 0x0007b800010a7983 */ /* 0x000ee80000300800 */
[----:B------:R-:W3:Y:S04]  /*415c0*/  LDL.LU R11, [R1+0x7bc] ;  /* 0x0007bc00010b7983 */ /* 0x000ee80000300800 */
[----:B------:R-:W3:Y:S04]  /*415d0*/  LDL.LU R20, [R1+0x480] ;  /* 0x0004800001147983 */ /* 0x000ee80000300800 */
[----:B------:R-:W3:Y:S04]  /*415e0*/  LDL.LU R21, [R1+0x484] ;  /* 0x0004840001157983 */ /* 0x000ee80000300800 */
[----:B------:R-:W3:Y:S04]  /*415f0*/  LDL.LU R22, [R1+0x488] ;  /* 0x0004880001167983 */ /* 0x000ee80000300800 */
[----:B------:R-:W3:Y:S01]  /*41600*/  LDL.LU R23, [R1+0x48c] ;  /* 0x00048c0001177983 */ /* 0x000ee20000300800 */
[----:B--2---:R-:W-:-:S02]  /*41610*/  IMAD.MOV.U32 R5, RZ, RZ, R13 ;  /* 0x000000ffff057224 */ /* 0x004fc400078e000d */
[----:B----4-:R-:W-:Y:S02]  /*41620*/  IMAD.MOV.U32 R4, RZ, RZ, R12 ;  /* 0x000000ffff047224 */ /* 0x010fe400078e000c */
[----:B------:R-:W3:Y:S04]  /*41630*/  LDL.LU R12, [R1+0x2b34] ;  /* 0x002b3400010c7983 */ /* 0x000ee80000300800 */
[----:B------:R-:W3:Y:S04]  /*41640*/  LDL.LU R13, [R1+0x2b30] ;  /* 0x002b3000010d7983 */ /* 0x000ee80000300800 */
[----:B------:R0:W-:Y:S02]  /*41650*/  STL.64 [R1+0x2a18], R16 ;  /* 0x002a181001007387 */ /* 0x0001e40000100a00 */
[----:B0-----:R-:W-:-:S02]  /*41660*/  IMAD.MOV.U32 R16, RZ, RZ, R19 ;  /* 0x000000ffff107224 */ /* 0x001fc400078e0013 */
[----:B------:R-:W-:-:S05]  /*41670*/  IMAD.MOV.U32 R17, RZ, RZ, R18 ;  /* 0x000000ffff117224 */ /* 0x000fca00078e0012 */
        /* <DEDUP_REMOVED lines=9> */
[----:B------:R-:W4:Y:S04]  /*41710*/  LDL.LU R18, [R1+0x238] ;  /* 0x0002380001127983 */ /* 0x000f280000300800 */
[----:B------:R-:W4:Y:S01]  /*41720*/  LDL.LU R19, [R1+0x23c] ;  /* 0x00023c0001137983 */ /* 0x000f220000300800 */
[C---:B---3--:R-:W-:Y:S03]  /*41730*/  HMMA.16816.F32 R8, R24.reuse, R12, R8 ;  /* 0x0000000c1808723c */ /* 0x048fe60000001808 */
[----:B----4-:R-:W-:Y:S04]  /*41740*/  STL.64 [R1+0x2af0], R18 ;  /* 0x002af01201007387 */ /* 0x010fe80000100a00 */
        /* <DEDUP_REMOVED lines=14> */
[----:B------:R-:W4:Y:S04]  /*41830*/  LDL.LU.64 R8, [R1+0x2b20] ;  /* 0x002b200001087983 */ /* 0x000f280000300a00 */
[----:B------:R-:W-:Y:S01]  /*41840*/  STL.64 [R1+0x2a10], R12 ;  /* 0x002a100c01007387 */ /* 0x000fe20000100a00 */
[----:B----4-:R-:W-:Y:S03]  /*41850*/  HMMA.16816.F32 R24, R24, R8, R20 ;  /* 0x000000081818723c */ /* 0x010fe60000001814 */
[----:B------:R-:W2:Y:S04]  /*41860*/  LDL.LU.64 R22, [R1+0x2b18] ;  /* 0x002b180001167983 */ /* 0x000ea80000300a00 */
[----:B------:R-:W2:-:S12]  /*41870*/  LDL.LU.64 R20, [R1+0x2b10] ;  /* 0x002b100001147983 */ /* 0x000e980000300a00 */
[----:B------:R0:W-:Y:S04]  /*41880*/  STL.64 [R1+0x4c0], R24 ;  /* 0x0004c01801007387 */ /* 0x0001e80000100a00 */
[----:B------:R1:W-:Y:S04]  /*41890*/  STL.64 [R1+0x4c8], R26 ;  /* 0x0004c81a01007387 */ /* 0x0003e80000100a00 */
[----:B0-----:R-:W4:Y:S04]  /*418a0*/  LDL.LU R24, [R1+0x200] ;  /* 0x0002000001187983 */ /* 0x001f280000300800 */
[----:B------:R-:W4:Y:S04]  /*418b0*/  LDL.LU R25, [R1+0x204] ;  /* 0x0002040001197983 */ /* 0x000f280000300800 */
[----:B-1----:R-:W4:Y:S04]  /*418c0*/  LDL.LU R26, [R1+0x208] ;  /* 0x00020800011a7983 */ /* 0x002f280000300800 */
[----:B------:R-:W4:Y:S04]  /*418d0*/  LDL.LU R27, [R1+0x20c] ;  /* 0x00020c00011b7983 */ /* 0x000f280000300800 */
[----:B---3--:R-:W-:Y:S04]  /*418e0*/  STL.64 [R1+0x2a08], R10 ;  /* 0x002a080a01007387 */ /* 0x008fe80000100a00 */
[----:B------:R0:W-:Y:S04]  /*418f0*/  STL.64 [R1+0x2a00], R8 ;  /* 0x002a000801007387 */ /* 0x0001e80000100a00 */
[----:B0-----:R-:W3:Y:S04]  /*41900*/  LDL R8, [R1+0x80] ;  /* 0x0000800001087983 */ /* 0x001ee80000100800 */
[----:B------:R-:W3:Y:S01]  /*41910*/  LDL R9, [R1+0x84] ;  /* 0x0000840001097983 */ /* 0x000ee20000100800 */
        /* <DEDUP_REMOVED lines=19> */
[----:B------:R-:W4:-:S15]  /*41a50*/  LDL.LU.64 R16, [R1+0x2ac0] ;  /* 0x002ac00001107983 */ /* 0x000f1e0000300a00 */
[----:B------:R-:W-:Y:S02]  /*41a60*/  NOP ;  /* 0x0000000000007918 */ /* 0x000fe40000000000 */
[----:B------:R-:W-:Y:S04]  /*41a70*/  STL.64 [R1+0x2a0], R4 ;  /* 0x0002a00401007387 */ /* 0x000fe80000100a00 */
[----:B------:R0:W-:Y:S04]  /*41a80*/  STL.64 [R1+0x2a8], R6 ;  /* 0x0002a80601007387 */ /* 0x0001e80000100a00 */
[----:B0-----:R-:W3:Y:S04]  /*41a90*/  LDL.LU.64 R6, [R1+0x2ab8] ;  /* 0x002ab80001067983 */ /* 0x001ee80000300a00 */
[----:B------:R-:W3:Y:S02]  /*41aa0*/  LDL.LU.64 R4, [R1+0x2ab0] ;  /* 0x002ab00001047983 */ /* 0x000ee40000300a00 */
[----:B---3--:R-:W-:Y:S02]  /*41ab0*/  HMMA.16816.F32 R8, R20, R8, R4 ;  /* 0x000000081408723c */ /* 0x008fe40000001804 */
[----:B------:R-:W2:Y:S04]  /*41ac0*/  LDL.LU.64 R6, [R1+0x2aa8] ;  /* 0x002aa80001067983 */ /* 0x000ea80000300a00 */
[----:B------:R-:W3:-:S13]  /*41ad0*/  LDL.LU.64 R4, [R1+0x2aa0] ;  /* 0x002aa00001047983 */ /* 0x000eda0000300a00 */
[----:B------:R-:W-:Y:S04]  /*41ae0*/  STL.64 [R1+0x290], R8 ;  /* 0x0002900801007387 */ /* 0x000fe80000100a00 */
[----:B------:R4:W-:Y:S02]  /*41af0*/  STL.64 [R1+0x298], R10 ;  /* 0x0002980a01007387 */ /* 0x0009e40000100a00 */
[----:B----4-:R-:W-:Y:S02]  /*41b00*/  HMMA.16816.F32 R8, R20, R16, R24 ;  /* 0x000000101408723c */ /* 0x010fe40000001818 */
[----:B------:R-:W0:-:S15]  /*41b10*/  LDSM.16.MT88.4 R24, [R3+UR5+0xa080] ;  /* 0x00a080050318783b */ /* 0x000e1e0008004200 */
[----:B------:R-:W-:Y:S02]  /*41b20*/  NOP ;  /* 0x0000000000007918 */ /* 0x000fe40000000000 */
[----:B------:R-:W-:Y:S04]  /*41b30*/  STL.64 [R1+0x280], R8 ;  /* 0x0002800801007387 */ /* 0x000fe80000100a00 */
[----:B------:R-:W-:Y:S01]  /*41b40*/  STL.64 [R1+0x288], R10 ;  /* 0x0002880a01007387 */ /* 0x000fe20000100a00 */
[----:B---3--:R-:W-:Y:S02]  /*41b50*/  IMAD.MOV.U32 R16, RZ, RZ, R5 ;  /* 0x000000ffff107224 */ /* 0x008fe400078e0005 */
[----:B------:R-:W-:-:S05]  /*41b60*/  IMAD.MOV.U32 R17, RZ, RZ, R4 ;  /* 0x000000ffff117224 */ /* 0x000fca00078e0004 */
[----:B------:R1:W-:Y:S04]  /*41b70*/  STL.64 [R1+0x2a30], R16 ;  /* 0x002a301001007387 */ /* 0x0003e80000100a00 */
[----:B-1----:R-:W3:Y:S04]  /*41b80*/  LDL.LU R16, [R1+0x660] ;  /* 0x0006600001107983 */ /* 0x002ee80000300800 */
[----:B------:R-:W3:Y:S04]  /*41b90*/  LDL.LU R17, [R1+0x664] ;  /* 0x0006640001117983 */ /* 0x000ee80000300800 */
[----:B------:R-:W4:Y:S04]  /*41ba0*/  LDL.LU R18, [R1+0x668] ;  /* 0x0006680001127983 */ /* 0x000f280000300800 */
[----:B------:R-:W4:Y:S01]  /*41bb0*/  LDL.LU R19, [R1+0x66c] ;  /* 0x00066c0001137983 */ /* 0x000f220000300800 */
[----:B------:R-:W-:-:S02]  /*41bc0*/  IMAD.MOV.U32 R4, RZ, RZ, R28 ;  /* 0x000000ffff047224 */ /* 0x000fc400078e001c */
[----:B------:R-:W-:Y:S01]  /*41bd0*/  IMAD.MOV.U32 R5, RZ, RZ, R29 ;  /* 0x000000ffff057224 */ /* 0x000fe200078e001d */
[----:B------:R-:W2:Y:S04]  /*41be0*/  LDL.LU R28, [R1+0x2a98] ;  /* 0x002a9800011c7983 */ /* 0x000ea80000300800 */
[----:B------:R-:W-:Y:S04]  /*41bf0*/  STL.64 [R1+0x2a78], R4 ;  /* 0x002a780401007387 */ /* 0x000fe80000100a00 */
[----:B----4-:R-:W-:Y:S04]  /*41c00*/  STL.64 [R1+0x2a40], R18 ;  /* 0x002a401201007387 */ /* 0x010fe80000100a00 */
[----:B---3--:R1:W-:Y:S04]  /*41c10*/  STL.64 [R1+0x2a38], R16 ;  /* 0x002a381001007387 */ /* 0x0083e80000100a00 */
[----:B-1----:R-:W3:Y:S01]  /*41c20*/  LDL.64 R16, [R1+0x20] ;  /* 0x0000200001107983 */ /* 0x002ee20000100a00 */
[----:B------:R-:W-:-:S02]  /*41c30*/  IMAD.MOV.U32 R4, RZ, RZ, R15 ;  /* 0x000000ffff047224 */ /* 0x000fc400078e000f */
[----:B------:R-:W-:Y:S01]  /*41c40*/  IMAD.MOV.U32 R5, RZ, RZ, R14 ;  /* 0x000000ffff057224 */ /* 0x000fe200078e000e */
[----:B---3--:R1:W-:Y:S04]  /*41c50*/  STL.64 [R1+0x2a58], R16 ;  /* 0x002a581001007387 */ /* 0x0083e80000100a00 */
[----:B-1----:R-:W3:Y:S04]  /*41c60*/  LDL.LU R16, [R1+0x680] ;  /* 0x0006800001107983 */ /* 0x002ee80000300800 */
[----:B------:R-:W3:Y:S04]  /*41c70*/  LDL.LU R17, [R1+0x684] ;  /* 0x0006840001117983 */ /* 0x000ee80000300800 */
[----:B------:R-:W4:Y:S04]  /*41c80*/  LDL.LU R18, [R1+0x688] ;  /* 0x0006880001127983 */ /* 0x000f280000300800 */
[----:B------:R-:W4:Y:S04]  /*41c90*/  LDL.LU R19, [R1+0x68c] ;  /* 0x00068c0001137983 */ /* 0x000f280000300800 */
[----:B------:R1:W-:Y:S01]  /*41ca0*/  STL.64 [R1+0x2a90], R4 ;  /* 0x002a900401007387 */ /* 0x0003e20000100a00 */
[----:B--2---:R-:W-:-:S02]  /*41cb0*/  IMAD.MOV.U32 R9, RZ, RZ, R6 ;  /* 0x000000ffff097224 */ /* 0x004fc400078e0006 */
[----:B------:R-:W-:Y:S01]  /*41cc0*/  IMAD.MOV.U32 R8, RZ, RZ, R7 ;  /* 0x000000ffff087224 */ /* 0x000fe200078e0007 */
[----:B-1----:R-:W2:Y:S04]  /*41cd0*/  LDL.LU R4, [R1+0x760] ;  /* 0x0007600001047983 */ /* 0x002ea80000300800 */
[----:B------:R-:W2:Y:S04]  /*41ce0*/  LDL.LU R5, [R1+0x764] ;  /* 0x0007640001057983 */ /* 0x000ea80000300800 */
[----:B------:R-:W2:Y:S04]  /*41cf0*/  LDL.LU R6, [R1+0x768] ;  /* 0x0007680001067983 */ /* 0x000ea80000300800 */
[----:B------:R-:W2:Y:S04]  /*41d00*/  LDL.LU R7, [R1+0x76c] ;  /* 0x00076c0001077983 */ /* 0x000ea80000300800 */
[----:B----4-:R-:W-:Y:S04]  /*41d10*/  STL.64 [R1+0x2a70], R18 ;  /* 0x002a701201007387 */ /* 0x010fe80000100a00 */
[----:B---3--:R1:W-:Y:S04]  /*41d20*/  STL.64 [R1+0x2a68], R16 ;  /* 0x002a681001007387 */ /* 0x0083e80000100a00 */
[----:B-1----:R-:W3:Y:S04]  /*41d30*/  LDL.LU R16, [R1+0x690] ;  /* 0x0006900001107983 */ /* 0x002ee80000300800 */
[----:B------:R-:W3:Y:S04]  /*41d40*/  LDL.LU R17, [R1+0x694] ;  /* 0x0006940001117983 */ /* 0x000ee80000300800 */
[----:B------:R-:W4:Y:S04]  /*41d50*/  LDL.LU R18, [R1+0x698] ;  /* 0x0006980001127983 */ /* 0x000f280000300800 */
[----:B------:R-:W4:Y:S04]  /*41d60*/  LDL.LU R19, [R1+0x69c] ;  /* 0x00069c0001137983 */ /* 0x000f280000300800 */
[----:B----4-:R-:W-:Y:S04]  /*41d70*/  STL.64 [R1+0x2a88], R18 ;  /* 0x002a881201007387 */ /* 0x010fe80000100a00 */
[----:B---3--:R1:W-:Y:S04]  /*41d80*/  STL.64 [R1+0x2a80], R16 ;  /* 0x002a801001007387 */ /* 0x0083e80000100a00 */
[----:B-1----:R-:W3:Y:S04]  /*41d90*/  LDL.LU R16, [R1+0x750] ;  /* 0x0007500001107983 */ /* 0x002ee80000300800 */
[----:B------:R-:W3:Y:S04]  /*41da0*/  LDL.LU R17, [R1+0x754] ;  /* 0x0007540001117983 */ /* 0x000ee80000300800 */
[----:B------:R-:W3:Y:S04]  /*41db0*/  LDL.LU R18, [R1+0x758] ;  /* 0x0007580001127983 */ /* 0x000ee80000300800 */
[----:B------:R-:W3:Y:S04]  /*41dc0*/  LDL.LU R19, [R1+0x75c] ;  /* 0x00075c0001137983 */ /* 0x000ee80000300800 */
[----:B------:R-:W4:Y:S04]  /*41dd0*/  LDL.LU R12, [R1+0x640] ;  /* 0x00064000010c7983 */ /* 0x000f280000300800 */
[----:B------:R-:W4:Y:S04]  /*41de0*/  LDL.LU R13, [R1+0x644] ;  /* 0x00064400010d7983 */ /* 0x000f280000300800 */
[----:B------:R-:W2:Y:S04]  /*41df0*/  LDL.LU R14, [R1+0x648] ;  /* 0x00064800010e7983 */ /* 0x000ea80000300800 */
[----:B------:R-:W2:Y:S04]  /*41e00*/  LDL.LU R15, [R1+0x64c] ;  /* 0x00064c00010f7983 */ /* 0x000ea80000300800 */
[----:B--2---:R-:W-:Y:S04]  /*41e10*/  STL.64 [R1+0x2a28], R14 ;  /* 0x002a280e01007387 */ /* 0x004fe80000100a00 */
[----:B----4-:R1:W-:Y:S04]  /*41e20*/  STL.64 [R1+0x2a20], R12 ;  /* 0x002a200c01007387 */ /* 0x0103e80000100a00 */
[----:B-1----:R-:W2:Y:S04]  /*41e30*/  LDL.LU R12, [R1+0x650] ;  /* 0x00065000010c7983 */ /* 0x002ea80000300800 */
[----:B------:R-:W2:Y:S04]  /*41e40*/  LDL.LU R13, [R1+0x654] ;  /* 0x00065400010d7983 */ /* 0x000ea80000300800 */
[----:B------:R-:W4:Y:S04]  /*41e50*/  LDL.LU R14, [R1+0x658] ;  /* 0x00065800010e7983 */ /* 0x000f280000300800 */
[----:B------:R-:W4:Y:S01]  /*41e60*/  LDL.LU R15, [R1+0x65c] ;  /* 0x00065c00010f7983 */ /* 0x000f220000300800 */
[C---:B------:R-:W-:Y:S03]  /*41e70*/  HMMA.16816.F32 R8, R20.reuse, R8, R4 ;  /* 0x000000081408723c */ /* 0x040fe60000001804 */
[----:B----4-:R-:W-:Y:S04]  /*41e80*/  STL.64 [R1+0x2a50], R14 ;  /* 0x002a500e01007387 */ /* 0x010fe80000100a00 */
[----:B--2---:R1:W-:Y:S04]  /*41e90*/  STL.64 [R1+0x2a48], R12 ;  /* 0x002a480c01007387 */ /* 0x0043e80000100a00 */
[----:B-1----:R-:W2:Y:S04]  /*41ea0*/  LDL.LU R12, [R1+0x670] ;  /* 0x00067000010c7983 */ /* 0x002ea80000300800 */
[----:B------:R-:W2:Y:S04]  /*41eb0*/  LDL.LU R13, [R1+0x674] ;  /* 0x00067400010d7983 */ /* 0x000ea80000300800 */
[----:B------:R-:W2:Y:S04]  /*41ec0*/  LDL.LU R14, [R1+0x678] ;  /* 0x00067800010e7983 */ /* 0x000ea80000300800 */
[----:B------:R-:W2:Y:S04]  /*41ed0*/  LDL.LU R15, [R1+0x67c] ;  /* 0x00067c00010f7983 */ /* 0x000ea80000300800 */
[----:B0-----:R-:W-:Y:S04]  /*41ee0*/  STL.64 [R1+0x28f0], R26 ;  /* 0x0028f01a01007387 */ /* 0x001fe80000100a00 */
[----:B------:R-:W-:Y:S04]  /*41ef0*/  STL.64 [R1+0x28e8], R24 ;  /* 0x0028e81801007387 */ /* 0x000fe80000100a00 */
[----:B------:R-:W3:Y:S04]  /*41f00*/  LDL.LU.64 R4, [R1+0x2a90] ;  /* 0x002a900001047983 */ /* 0x000ee80000300a00 */
[----:B------:R0:W-:Y:S04]  /*41f10*/  STL.64 [R1+0x270], R8 ;  /* 0x0002700801007387 */ /* 0x0001e80000100a00 */
[----:B------:R1:W-:Y:S04]  /*41f20*/  STL.64 [R1+0x278], R10 ;  /* 0x0002780a01007387 */ /* 0x0003e80000100a00 */
[----:B0-----:R-:W4:Y:S04]  /*41f30*/  LDL.LU R8, [R1+0x630] ;  /* 0x0006300001087983 */ /* 0x001f280000300800 */
[----:B------:R-:W4:Y:S04]  /*41f40*/  LDL.LU R9, [R1+0x634] ;  /* 0x0006340001097983 */ /* 0x000f280000300800 */
[----:B-1----:R-:W4:Y:S04]  /*41f50*/  LDL.LU R10, [R1+0x638] ;  /* 0x00063800010a7983 */ /* 0x002f280000300800 */
[----:B------:R-:W4:Y:S01]  /*41f60*/  LDL.LU R11, [R1+0x63c] ;  /* 0x00063c00010b7983 */ /* 0x000f220000300800 */
[----:B---3--:R-:W-:Y:S03]  /*41f70*/  HMMA.16816.F32 R4, R20, R4, R16 ;  /* 0x000000041404723c */ /* 0x008fe60000001810 */
[----:B------:R-:W3:Y:S04]  /*41f80*/  LDL.LU.64 R18, [R1+0x2a88] ;  /* 0x002a880001127983 */ /* 0x000ee80000300a00 */
[----:B------:R-:W3:-:S12]  /*41f90*/  LDL.LU.64 R16, [R1+0x2a80] ;  /* 0x002a800001107983 */ /* 0x000ed80000300a00 */
        /* <DEDUP_REMOVED lines=10> */
[----:B------:R-:W2:-:S15]  /*42040*/  LDL.LU.64 R16, [R1+0x2a58] ;  /* 0x002a580001107983 */ /* 0x000e9e0000300a00 */
[----:B------:R-:W-:Y:S02]  /*42050*/  NOP ;  /* 0x0000000000007918 */ /* 0x000fe40000000000 */
[----:B------:R0:W-:Y:S04]  /*42060*/  STL.64 [R1+0x240], R4 ;  /* 0x0002400401007387 */ /* 0x0001e80000100a00 */
[----:B------:R1:W-:Y:S04]  /*42070*/  STL.64 [R1+0x248], R6 ;  /* 0x0002480601007387 */ /* 0x0003e80000100a00 */
[----:B0-----:R-:W3:Y:S04]  /*42080*/  LDL.LU R4, [R1+0x1f0] ;  /* 0x0001f00001047983 */ /* 0x001ee80000300800 */
[----:B------:R-:W3:Y:S04]  /*42090*/  LDL.LU R5, [R1+0x1f4] ;  /* 0x0001f40001057983 */ /* 0x000ee80000300800 */
[----:B-1----:R-:W3:Y:S04]  /*420a0*/  LDL.LU R6, [R1+0x1f8] ;  /* 0x0001f80001067983 */ /* 0x002ee80000300800 */
[----:B------:R-:W3:Y:S01]  /*420b0*/  LDL.LU R7, [R1+0x1fc] ;  /* 0x0001fc0001077983 */ /* 0x000ee20000300800 */
[----:B--2---:R-:W-:Y:S01]  /*420c0*/  HMMA.16816.F32 R12, R20, R16, R12 ;  /* 0x00000010140c723c */ /* 0x004fe2000000180c */
[----:B------:R-:W-:-:S15]  /*420d0*/  IMAD.MOV.U32 R29, RZ, RZ, R17 ;  /* 0x000000ffff1d7224 */ /* 0x000fde00078e0011 */
[----:B------:R-:W-:-:S03]  /*420e0*/  NOP ;  /* 0x0000000000007918 */ /* 0x000fc60000000000 */
        /* <DEDUP_REMOVED lines=8> */
[----:B--2---:R-:W-:Y:S01]  /*42170*/  HMMA.16816.F32 R24, R20, R24, R16 ;  /* 0x000000181418723c */ /* 0x004fe20000001810 */
[----:B------:R-:W2:-:S15]  /*42180*/  LDL.LU.64 R16, [R1+0x2a30] ;  /* 0x002a300001107983 */ /* 0x000e9e0000300a00 */
[----:B------:R-:W-:-:S03]  /*42190*/  NOP ;  /* 0x0000000000007918 */ /* 0x000fc60000000000 */
        /* <DEDUP_REMOVED lines=8> */
[----:B0-----:R-:W2:Y:S01]  /*42220*/  LDL.64 R24, [R1+0xa0] ;  /* 0x0000a00001187983 */ /* 0x001ea20000100a00 */
[C---:B------:R-:W-:Y:S03]  /*42230*/  HMMA.16816.F32 R16, R20.reuse, R16, R12 ;  /* 0x000000101410723c */ /* 0x040fe6000000180c */
[----:B--2---:R0:W-:Y:S04]  /*42240*/  STL.64 [R1+0x29e0], R24 ;  /* 0x0029e01801007387 */ /* 0x0041e80000100a00 */
[----:B0-----:R-:W2:Y:S04]  /*42250*/  LDL.64 R24, [R1+0xb0] ;  /* 0x0000b00001187983 */ /* 0x001ea80000100a00 */
[----:B--2---:R0:W-:Y:S04]  /*42260*/  STL.64 [R1+0x29e8], R24 ;  /* 0x0029e81801007387 */ /* 0x0041e80000100a00 */
[----:B0-----:R-:W2:Y:S04]  /*42270*/  LDL.64 R24, [R1+0xc0] ;  /* 0x0000c00001187983 */ /* 0x001ea80000100a00 */
[----:B------:R-:W2:Y:S04]  /*42280*/  LDL.LU.64 R14, [R1+0x2a28] ;  /* 0x002a2800010e7983 */ /* 0x000ea80000300a00 */
[----:B------:R-:W2:Y:S04]  /*42290*/  LDL.LU.64 R12, [R1+0x2a20] ;  /* 0x002a2000010c7983 */ /* 0x000ea80000300a00 */
[----:B------:R0:W-:Y:S04]  /*422a0*/  STL.64 [R1+0x210], R16 ;  /* 0x0002101001007387 */ /* 0x0001e80000100a00 */
[----:B------:R-:W-:Y:S04]  /*422b0*/  STL.64 [R1+0x218], R18 ;  /* 0x0002181201007387 */ /* 0x000fe80000100a00 */
[----:B0-----:R-:W2:Y:S02]  /*422c0*/  LDL.LU.64 R16, [R1+0x2a18] ;  /* 0x002a180001107983 */ /* 0x001ea40000300a00 */
[----:B--2---:R-:W-:-:S15]  /*422d0*/  HMMA.16816.F32 R12, R20, R16, R12 ;  /* 0x00000010140c723c */ /* 0x004fde000000180c */
[----:B------:R-:W-:-:S04]  /*422e0*/  NOP ;  /* 0x0000000000007918 */ /* 0x000fc80000000000 */
[----:B------:R0:W-:Y:S04]  /*422f0*/  STL.64 [R1+0x200], R12 ;  /* 0x0002000c01007387 */ /* 0x0001e80000100a00 */
[----:B------:R-:W-:Y:S04]  /*42300*/  STL.64 [R1+0x208], R14 ;  /* 0x0002080e01007387 */ /* 0x000fe80000100a00 */
[----:B0-----:R-:W4:Y:S04]  /*42310*/  LDL.LU.64 R12, [R1+0x2a10] ;  /* 0x002a1000010c7983 */ /* 0x001f280000300a00 */
[----:B------:R0:W-:Y:S04]  /*42320*/  STL.64 [R1+0x2980], R16 ;  /* 0x0029801001007387 */ /* 0x0001e80000100a00 */
[----:B0-----:R-:W2:Y:S01]  /*42330*/  LDL.64 R16, [R1+0x80] ;  /* 0x0000800001107983 */ /* 0x001ea20000100a00 */
[C---:B----4-:R-:W-:Y:S03]  /*42340*/  HMMA.16816.F32 R8, R20.reuse, R12, R8 ;  /* 0x0000000c1408723c */ /* 0x050fe60000001808 */
[----:B--2---:R0:W-:Y:S04]  /*42350*/  STL.64 [R1+0x29d8], R16 ;  /* 0x0029d81001007387 */ /* 0x0041e80000100a00 */
[----:B0-----:R-:W2:Y:S04]  /*42360*/  LDL.LU R16, [R1+0x450] ;  /* 0x0004500001107983 */ /* 0x001ea80000300800 */
[----:B------:R-:W2:Y:S04]  /*42370*/  LDL.LU R17, [R1+0x454] ;  /* 0x0004540001117983 */ /* 0x000ea80000300800 */
[----:B------:R-:W2:Y:S04]  /*42380*/  LDL.LU R18, [R1+0x458] ;  /* 0x0004580001127983 */ /* 0x000ea80000300800 */
[----:B------:R-:W2:Y:S04]  /*42390*/  LDL.LU R19, [R1+0x45c] ;  /* 0x00045c0001137983 */ /* 0x000ea80000300800 */
[----:B------:R-:W-:Y:S04]  /*423a0*/  STL.64 [R1+0x690], R8 ;  /* 0x0006900801007387 */ /* 0x000fe80000100a00 */
[----:B------:R0:W-:Y:S04]  /*423b0*/  STL.64 [R1+0x698], R10 ;  /* 0x0006980a01007387 */ /* 0x0001e80000100a00 */
[----:B0-----:R-:W4:Y:S04]  /*423c0*/  LDL.LU.64 R10, [R1+0x2a08] ;  /* 0x002a0800010a7983 */ /* 0x001f280000300a00 */
[----:B------:R-:W3:Y:S04]  /*423d0*/  LDL.LU.64 R8, [R1+0x2a00] ;  /* 0x002a000001087983 */ /* 0x000ee80000300a00 */
[----:B------:R0:W-:Y:S04]  /*423e0*/  STL [R1+0x290c], R12 ;  /* 0x00290c0c01007387 */ /* 0x0001e80000100800 */
[----:B------:R1:W-:Y:S04]  /*423f0*/  STL [R1+0x2908], R13 ;  /* 0x0029080d01007387 */ /* 0x0003e80000100800 */
[----:B0-----:R-:W2:Y:S04]  /*42400*/  LDL.LU R12, [R1+0x470] ;  /* 0x00047000010c7983 */ /* 0x001ea80000300800 */
[----:B-1----:R-:W2:Y:S04]  /*42410*/  LDL.LU R13, [R1+0x474] ;  /* 0x00047400010d7983 */ /* 0x002ea80000300800 */
[----:B------:R-:W2:Y:S04]  /*42420*/  LDL.LU R14, [R1+0x478] ;  /* 0x00047800010e7983 */ /* 0x000ea80000300800 */
[----:B------:R-:W2:Y:S01]  /*42430*/  LDL.LU R15, [R1+0x47c] ;  /* 0x00047c00010f7983 */ /* 0x000ea20000300800 */
[----:B---3--:R-:W-:Y:S03]  /*42440*/  HMMA.16816.F32 R20, R20, R8, R4 ;  /* 0x000000081414723c */ /* 0x008fe60000001804 */
[----:B------:R-:W2:Y:S04]  /*42450*/  LDL.LU.64 R6, [R1+0x29f8] ;  /* 0x0029f80001067983 */ /* 0x000ea80000300a00 */
[----:B------:R-:W2:-:S12]  /*42460*/  LDL.LU.64 R4, [R1+0x29f0] ;  /* 0x0029f00001047983 */ /* 0x000e980000300a00 */
[----:B------:R0:W-:Y:S04]  /*42470*/  STL.64 [R1+0x1f0], R20 ;  /* 0x0001f01401007387 */ /* 0x0001e80000100a00 */
[----:B------:R1:W-:Y:S04]  /*42480*/  STL.64 [R1+0x1f8], R22 ;  /* 0x0001f81601007387 */ /* 0x0003e80000100a00 */
[----:B0-----:R-:W3:Y:S04]  /*42490*/  LDL.LU R20, [R1+0x430] ;  /* 0x0004300001147983 */ /* 0x001ee80000300800 */
[----:B------:R-:W3:Y:S04]  /*424a0*/  LDL.LU R21, [R1+0x434] ;  /* 0x0004340001157983 */ /* 0x000ee80000300800 */
[----:B-1----:R-:W3:Y:S04]  /*424b0*/  LDL.LU R22, [R1+0x438] ;  /* 0x0004380001167983 */ /* 0x002ee80000300800 */
[----:B------:R-:W3:Y:S04]  /*424c0*/  LDL.LU R23, [R1+0x43c] ;  /* 0x00043c0001177983 */ /* 0x000ee80000300800 */
[----:B----4-:R-:W-:Y:S04]  /*424d0*/  STL.64 [R1+0x2900], R10 ;  /* 0x0029000a01007387 */ /* 0x010fe80000100a00 */
[----:B------:R0:W-:Y:S04]  /*424e0*/  STL.64 [R1+0x28f8], R8 ;  /* 0x0028f80801007387 */ /* 0x0001e80000100a00 */
[----:B0-----:R-:W4:Y:S04]  /*424f0*/  LDL.LU R8, [R1+0x460] ;  /* 0x0004600001087983 */ /* 0x001f280000300800 */
[----:B------:R-:W4:Y:S04]  /*42500*/  LDL.LU R9, [R1+0x464] ;  /* 0x0004640001097983 */ /* 0x000f280000300800 */
[----:B------:R-:W4:Y:S04]  /*42510*/  LDL.LU R10, [R1+0x468] ;  /* 0x00046800010a7983 */ /* 0x000f280000300800 */
[----:B------:R-:W4:Y:S01]  /*42520*/  LDL.LU R11, [R1+0x46c] ;  /* 0x00046c00010b7983 */ /* 0x000f220000300800 */
[----:B--2---:R-:W-:-:S15]  /*42530*/  HMMA.16816.F32 R12, R4, R24, R12 ;  /* 0x00000018040c723c */ /* 0x004fde000000180c */
[----:B------:R-:W-:-:S04]  /*42540*/  NOP ;  /* 0x0000000000007918 */ /* 0x000fc80000000000 */
[----:B------:R-:W-:Y:S04]  /*42550*/  STL.64 [R1+0x4b0], R12 ;  /* 0x0004b00c01007387 */ /* 0x000fe80000100a00 */
[----:B------:R0:W-:Y:S02]  /*42560*/  STL.64 [R1+0x4b8], R14 ;  /* 0x0004b80e01007387 */ /* 0x0001e40000100a00 */
[----:B0-----:R-:W-:Y:S02]  /*42570*/  IMAD.MOV.U32 R15, RZ, RZ, R24 ;  /* 0x000000ffff0f7224 */ /* 0x001fe400078e0018 */
[----:B------:R-:W-:Y:S02]  /*42580*/  IMAD.MOV.U32 R14, RZ, RZ, R25 ;  /* 0x000000ffff0e7224 */ /* 0x000fe400078e0019 */
[----:B------:R-:W4:Y:S04]  /*42590*/  LDL.LU.64 R24, [R1+0x29e8] ;  /* 0x0029e80001187983 */ /* 0x000f280000300a00 */
[----:B------:R-:W-:Y:S04]  /*425a0*/  STL [R1+0x2914], R14 ;  /* 0x0029140e01007387 */ /* 0x000fe80000100800 */
[----:B------:R-:W-:Y:S04]  /*425b0*/  STL [R1+0x2910], R15 ;  /* 0x0029100f01007387 */ /* 0x000fe80000100800 */
[----:B------:R-:W2:Y:S01]  /*425c0*/  LDL.64 R12, [R1+0x90] ;  /* 0x00009000010c7983 */ /* 0x000ea20000100a00 */
[----:B----4-:R-:W-:-:S15]  /*425d0*/  HMMA.16816.F32 R8, R4, R24, R8 ;  /* 0x000000180408723c */ /* 0x010fde0000001808 */
[----:B------:R-:W-:-:S04]  /*425e0*/  NOP ;  /* 0x0000000000007918 */ /* 0x000fc80000000000 */
[----:B------:R0:W-:Y:S04]  /*425f0*/  STL.64 [R1+0x4a0], R8 ;  /* 0x0004a00801007387 */ /* 0x0001e80000100a00 */
[----:B------:R1:W-:Y:S01]  /*42600*/  STL.64 [R1+0x4a8], R10 ;  /* 0x0004a80a01007387 */ /* 0x0003e20000100a00 */
[----:B0-----:R-:W-:Y:S02]  /*42610*/  IMAD.MOV.U32 R9, RZ, RZ, R24 ;  /* 0x000000ffff097224 */ /* 0x001fe400078e0018 */
[----:B------:R-:W-:Y:S02]  /*42620*/  IMAD.MOV.U32 R8, RZ, RZ, R25 ;  /* 0x000000ffff087224 */ /* 0x000fe400078e0019 */
[----:B------:R-:W4:Y:S04]  /*42630*/  LDL.LU.64 R24, [R1+0x29e0] ;  /* 0x0029e00001187983 */ /* 0x000f280000300a00 */
[----:B------:R-:W-:Y:S01]  /*42640*/  STL [R1+0x2918], R9 ;  /* 0x0029180901007387 */ /* 0x000fe20000100800 */
[----:B----4-:R-:W-:Y:S01]  /*42650*/  HMMA.16816.F32 R16, R4, R24, R16 ;  /* 0x000000180410723c */ /* 0x010fe20000001810 */
[----:B-1----:R-:W-:-:S02]  /*42660*/  IMAD.MOV.U32 R11, RZ, RZ, R24 ;  /* 0x000000ffff0b7224 */ /* 0x002fc400078e0018 */
[----:B------:R-:W-:-:S15]  /*42670*/  IMAD.MOV.U32 R10, RZ, RZ, R25 ;  /* 0x000000ffff0a7224 */ /* 0x000fde00078e0019 */
[----:B------:R-:W-:Y:S01]  /*42680*/  NOP ;  /* 0x0000000000007918 */ /* 0x000fe20000000000 */
[----:B------:R0:W-:Y:S04]  /*42690*/  STL.64 [R1+0x490], R16 ;  /* 0x0004901001007387 */ /* 0x0001e80000100a00 */
[----:B------:R-:W-:Y:S04]  /*426a0*/  STL.64 [R1+0x498], R18 ;  /* 0x0004981201007387 */ /* 0x000fe80000100a00 */
[----:B0-----:R-:W3:Y:S04]  /*426b0*/  LDL.LU.64 R16, [R1+0x29d8] ;  /* 0x0029d80001107983 */ /* 0x001ee80000300a00 */
[----:B------:R-:W2:Y:S04]  /*426c0*/  LDL.LU.64 R26, [R1+0x29d0] ;  /* 0x0029d000011a7983 */ /* 0x000ea80000300a00 */
[----:B------:R-:W2:Y:S04]  /*426d0*/  LDL.LU.64 R24, [R1+0x29c8] ;  /* 0x0029c80001187983 */ /* 0x000ea80000300a00 */
[----:B------:R-:W-:Y:S04]  /*426e0*/  STL.64 [R1+0x2948], R10 ;  /* 0x0029480a01007387 */ /* 0x000fe80000100a00 */
[----:B------:R2:W-:Y:S02]  /*426f0*/  STL [R1+0x2940], R8 ;  /* 0x0029400801007387 */ /* 0x0005e40000100800 */
[----:B--2---:R-:W-:-:S15]  /*42700*/  HMMA.16816.F32 R8, R4, R12, R24 ;  /* 0x0000000c0408723c */ /* 0x004fde0000001818 */
[----:B------:R-:W-:-:S04]  /*42710*/  NOP ;  /* 0x0000000000007918 */ /* 0x000fc80000000000 */
[----:B------:R-:W-:Y:S04]  /*42720*/  STL.64 [R1+0x480], R8 ;  /* 0x0004800801007387 */ /* 0x000fe80000100a00 */
[----:B------:R3:W-:Y:S02]  /*42730*/  STL.64 [R1+0x488], R10 ;  /* 0x0004880a01007387 */ /* 0x0007e40000100a00 */
[----:B---3--:R-:W-:-:S15]  /*42740*/  HMMA.16816.F32 R8, R4, R16, R20 ;  /* 0x000000100408723c */ /* 0x008fde0000001814 */
[----:B------:R-:W-:-:S04]  /*42750*/  NOP ;  /* 0x0000000000007918 */ /* 0x000fc80000000000 */
[----:B------:R0:W-:Y:S04]  /*42760*/  STL.64 [R1+0x470], R8 ;  /* 0x0004700801007387 */ /* 0x0001e80000100a00 */
[----:B------:R1:W-:Y:S04]  /*42770*/  STL.64 [R1+0x478], R10 ;  /* 0x0004780a01007387 */ /* 0x0003e80000100a00 */
[----:B0-----:R-:W2:Y:S04]  /*42780*/  LDL.LU R8, [R1+0x970] ;  /* 0x0009700001087983 */ /* 0x001ea80000300800 */
[----:B------:R-:W2:Y:S04]  /*42790*/  LDL.LU R9, [R1+0x974] ;  /* 0x0009740001097983 */ /* 0x000ea80000300800 */
[----:B-1----:R-:W3:Y:S04]  /*427a0*/  LDL.LU R10, [R1+0x978] ;  /* 0x00097800010a7983 */ /* 0x002ee80000300800 */
[----:B------:R-:W3:Y:S04]  /*427b0*/  LDL.LU R11, [R1+0x97c] ;  /* 0x00097c00010b7983 */ /* 0x000ee80000300800 */
[----:B---3--:R-:W-:Y:S04]  /*427c0*/  STL.64 [R1+0x2958], R10 ;  /* 0x0029580a01007387 */ /* 0x008fe80000100a00 */
[----:B--2---:R0:W-:Y:S04]  /*427d0*/  STL.64 [R1+0x2950], R8 ;  /* 0x0029500801007387 */ /* 0x0041e80000100a00 */
[----:B0-----:R-:W2:Y:S01]  /*427e0*/  LDL.64 R8, [R1+0x10] ;  /* 0x0000100001087983 */ /* 0x001ea20000100a00 */
[----:B------:R-:W-:-:S02]  /*427f0*/  IMAD.MOV.U32 R27, RZ, RZ, R16 ;  /* 0x000000ffff1b7224 */ /* 0x000fc400078e0010 */
[----:B------:R-:W-:Y:S02]  /*42800*/  IMAD.MOV.U32 R26, RZ, RZ, R17 ;  /* 0x000000ffff1a7224 */ /* 0x000fe400078e0011 */
[----:B------:R-:W-:Y:S02]  /*42810*/  IMAD.MOV.U32 R25, RZ, RZ, R12 ;  /* 0x000000ffff197224 */ /* 0x000fe400078e000c */
[----:B------:R-:W-:Y:S01]  /*42820*/  IMAD.MOV.U32 R24, RZ, RZ, R13 ;  /* 0x000000ffff187224 */ /* 0x000fe200078e000d */
[----:B--2---:R0:W-:Y:S04]  /*42830*/  STL.64 [R1+0x2968], R8 ;  /* 0x0029680801007387 */ /* 0x0041e80000100a00 */
        /* <DEDUP_REMOVED lines=12> */
[----:B------:R-:W3:Y:S04]  /*42900*/  LDL.64 R20, [R1+0x70] ;  /* 0x0000700001147983 */ /* 0x000ee80000100a00 */
[----:B--2---:R-:W-:Y:S04]  /*42910*/  STL.64 [R1+0x29b0], R14 ;  /* 0x0029b00e01007387 */ /* 0x004fe80000100a00 */
[----:B------:R0:W-:Y:S04]  /*42920*/  STL.64 [R1+0x29a8], R12 ;  /* 0x0029a80c01007387 */ /* 0x0001e80000100a00 */
[----:B0-----:R-:W2:Y:S04]  /*42930*/  LDL.64 R12, [R1+0x60] ;  /* 0x00006000010c7983 */ /* 0x001ea80000100a00 */
[----:B--2---:R0:W-:Y:S04]  /*42940*/  STL.64 [R1+0x29c0], R12 ;  /* 0x0029c00c01007387 */ /* 0x0041e80000100a00 */
        /* <DEDUP_REMOVED lines=9> */
[----:B----4-:R0:W-:Y:S04]  /*429e0*/  STL.64 [R1+0x29b8], R16 ;  /* 0x0029b81001007387 */ /* 0x0101e80000100a00 */
[----:B0-----:R-:W4:Y:S04]  /*429f0*/  LDL.LU R16, [R1+0x990] ;  /* 0x0009900001107983 */ /* 0x001f280000300800 */
[----:B------:R-:W4:Y:S04]  /*42a00*/  LDL.LU R17, [R1+0x994] ;  /* 0x0009940001117983 */ /* 0x000f280000300800 */
[----:B------:R-:W4:Y:S04]  /*42a10*/  LDL.LU R18, [R1+0x998] ;  /* 0x0009980001127983 */ /* 0x000f280000300800 */
[----:B------:R-:W4:Y:S04]  /*42a20*/  LDL.LU R19, [R1+0x99c] ;  /* 0x00099c0001137983 */ /* 0x000f280000300800 */
[----:B---3--:R-:W-:Y:S04]  /*42a30*/  STL.64 [R1+0x2978], R10 ;  /* 0x0029780a01007387 */ /* 0x008fe80000100a00 */
[----:B------:R0:W-:Y:S04]  /*42a40*/  STL.64 [R1+0x2970], R8 ;  /* 0x0029700801007387 */ /* 0x0001e80000100a00 */
[----:B0-----:R-:W3:Y:S04]  /*42a50*/  LDL.64 R8, [R1+0x30] ;  /* 0x0000300001087983 */ /* 0x001ee80000100a00 */
[----:B---3--:R0:W-:Y:S04]  /*42a60*/  STL.64 [R1+0x2998], R8 ;  /* 0x0029980801007387 */ /* 0x0081e80000100a00 */
[----:B0-----:R-:W3:Y:S04]  /*42a70*/  LDL.LU R8, [R1+0x790] ;  /* 0x0007900001087983 */ /* 0x001ee80000300800 */
[----:B------:R-:W3:Y:S04]  /*42a80*/  LDL.LU R9, [R1+0x794] ;  /* 0x0007940001097983 */ /* 0x000ee80000300800 */
[----:B------:R-:W3:Y:S04]  /*42a90*/  LDL.LU R10, [R1+0x798] ;  /* 0x00079800010a7983 */ /* 0x000ee80000300800 */
[----:B------:R-:W3:Y:S04]  /*42aa0*/  LDL.LU R11, [R1+0x79c] ;  /* 0x00079c00010b7983 */ /* 0x000ee80000300800 */
        /* <DEDUP_REMOVED lines=9> */
[----:B0-----:R-:W2:Y:S01]  /*42b40*/  LDL.64 R24, [R1] ;  /* 0x0000000001187983 */ /* 0x001ea20000100a00 */
[----:B------:R-:W-:Y:S01]  /*42b50*/  LOP3.LUT R0, R28, 0x60, RZ, 0x3c, !PT ;  /* 0x000000601c007812 */ /* 0x000fe200078e3cff */
[----:B------:R-:W-:-:S02]  /*42b60*/  IMAD.MOV.U32 R3, RZ, RZ, R20 ;  /* 0x000000ffff037224 */ /* 0x000fc400078e0014 */
[----:B------:R-:W-:Y:S02]  /*42b70*/  IMAD.MOV.U32 R2, RZ, RZ, R21 ;  /* 0x000000ffff027224 */ /* 0x000fe400078e0015 */
[----:B------:R-:W0:Y:S04]  /*42b80*/  LDSM.16.MT88.4 R20, [R0+UR5+0xa000] ;  /* 0x00a000050014783b */ /* 0x000e280008004200 */
[----:B--2---:R1:W-:Y:S04]  /*42b90*/  STL.64 [R1+0x2960], R24 ;  /* 0x0029601801007387 */ /* 0x0043e80000100a00 */
[----:B-1----:R-:W2:Y:S04]  /*42ba0*/  LDL.LU R24, [R1+0x980] ;  /* 0x0009800001187983 */ /* 0x002ea80000300800 */
[----:B------:R-:W2:Y:S04]  /*42bb0*/  LDL.LU R25, [R1+0x984] ;  /* 0x0009840001197983 */ /* 0x000ea80000300800 */
[----:B------:R-:W2:Y:S04]  /*42bc0*/  LDL.LU R26, [R1+0x988] ;  /* 0x00098800011a7983 */ /* 0x000ea80000300800 */
[----:B------:R-:W2:Y:S04]  /*42bd0*/  LDL.LU R27, [R1+0x98c] ;  /* 0x00098c00011b7983 */ /* 0x000ea80000300800 */
[----:B------:R1:W-:Y:S04]  /*42be0*/  STL.64 [R1+0x460], R12 ;  /* 0x0004600c01007387 */ /* 0x0003e80000100a00 */
[----:B------:R-:W-:Y:S04]  /*42bf0*/  STL.64 [R1+0x468], R14 ;  /* 0x0004680e01007387 */ /* 0x000fe80000100a00 */
[----:B-1----:R-:W4:Y:S04]  /*42c00*/  LDL.LU.64 R12, [R1+0x29c0] ;  /* 0x0029c000010c7983 */ /* 0x002f280000300a00 */
[----:B0-----:R-:W-:Y:S04]  /*42c10*/  STL.64 [R1+0x27c8], R22 ;  /* 0x0027c81601007387 */ /* 0x001fe80000100a00 */
[----:B------:R0:W-:Y:S04]  /*42c20*/  STL.64 [R1+0x27c0], R20 ;  /* 0x0027c01401007387 */ /* 0x0001e80000100a00 */
[----:B0-----:R-:W3:Y:S01]  /*42c30*/  LDL R20, [R1+0x20] ;  /* 0x0000200001147983 */ /* 0x001ee20000100800 */
[----:B----4-:R-:W-:Y:S01]  /*42c40*/  HMMA.16816.F32 R16, R4, R12, R16 ;  /* 0x0000000c0410723c */ /* 0x010fe20000001810 */
[----:B------:R-:W-:-:S02]  /*42c50*/  IMAD.MOV.U32 R23, RZ, RZ, R12 ;  /* 0x000000ffff177224 */ /* 0x000fc400078e000c */
[----:B------:R-:W-:-:S15]  /*42c60*/  IMAD.MOV.U32 R22, RZ, RZ, R13 ;  /* 0x000000ffff167224 */ /* 0x000fde00078e000d */
[----:B------:R-:W-:Y:S01]  /*42c70*/  NOP ;  /* 0x0000000000007918 */ /* 0x000fe20000000000 */
[----:B------:R0:W-:Y:S04]  /*42c80*/  STL.64 [R1+0x450], R16 ;  /* 0x0004501001007387 */ /* 0x0001e80000100a00 */
[----:B------:R-:W-:Y:S04]  /*42c90*/  STL.64 [R1+0x458], R18 ;  /* 0x0004581201007387 */ /* 0x000fe80000100a00 */
[----:B0-----:R-:W4:Y:S04]  /*42ca0*/  LDL.LU.64 R16, [R1+0x29b8] ;  /* 0x0029b80001107983 */ /* 0x001f280000300a00 */
[----:B------:R-:W4:Y:S04]  /*42cb0*/  LDL.LU.64 R14, [R1+0x29b0] ;  /* 0x0029b000010e7983 */ /* 0x000f280000300a00 */
[----:B------:R-:W4:Y:S01]  /*42cc0*/  LDL.LU.64 R12, [R1+0x29a8] ;  /* 0x0029a800010c7983 */ /* 0x000f220000300a00 */
[----:B------:R-:W-:Y:S01]  /*42cd0*/  IMAD.MOV.U32 R21, RZ, RZ, R29 ;  /* 0x000000ffff157224 */ /* 0x000fe200078e001d */
[----:B----4-:R-:W-:Y:S01]  /*42ce0*/  HMMA.16816.F32 R12, R4, R16, R12 ;  /* 0x00000010040c723c */ /* 0x010fe2000000180c */
[----:B------:R-:W-:-:S15]  /*42cf0*/  IMAD.MOV.U32 R29, RZ, RZ, R17 ;  /* 0x000000ffff1d7224 */ /* 0x000fde00078e0011 */
[----:B------:R-:W-:-:S03]  /*42d00*/  NOP ;  /* 0x0000000000007918 */ /* 0x000fc60000000000 */
[----:B------:R0:W-:Y:S04]  /*42d10*/  STL.64 [R1+0x7a0], R12 ;  /* 0x0007a00c01007387 */ /* 0x0001e80000100a00 */
[----:B------:R1:W-:Y:S01]  /*42d20*/  STL.64 [R1+0x7a8], R14 ;  /* 0x0007a80e01007387 */ /* 0x0003e20000100a00 */
[----:B0-----:R-:W-:-:S03]  /*42d30*/  IMAD.MOV.U32 R13, RZ, RZ, R16 ;  /* 0x000000ffff0d7224 */ /* 0x001fc600078e0010 */
[----:B------:R-:W4:Y:S02]  /*42d40*/  LDL.LU.64 R16, [R1+0x29a0] ;  /* 0x0029a00001107983 */ /* 0x000f240000300a00 */
[----:B----4-:R-:W-:Y:S01]  /*42d50*/  HMMA.16816.F32 R8, R4, R16, R8 ;  /* 0x000000100408723c */ /* 0x010fe20000001808 */
[----:B-1----:R-:W-:Y:S02]  /*42d60*/  IMAD.MOV.U32 R15, RZ, RZ, R16 ;  /* 0x000000ffff0f7224 */ /* 0x002fe400078e0010 */
[----:B------:R-:W-:-:S15]  /*42d70*/  IMAD.MOV.U32 R12, RZ, RZ, R17 ;  /* 0x000000ffff0c7224 */ /* 0x000fde00078e0011 */
[----:B------:R-:W-:Y:S01]  /*42d80*/  NOP ;  /* 0x0000000000007918 */ /* 0x000fe20000000000 */
[----:B------:R0:W-:Y:S04]  /*42d90*/  STL.64 [R1+0x790], R8 ;  /* 0x0007900801007387 */ /* 0x0001e80000100a00 */
[----:B------:R-:W-:Y:S04]  /*42da0*/  STL.64 [R1+0x798], R10 ;  /* 0x0007980a01007387 */ /* 0x000fe80000100a00 */
[----:B0-----:R-:W4:Y:S04]  /*42db0*/  LDL.LU.64 R8, [R1+0x2998] ;  /* 0x0029980001087983 */ /* 0x001f280000300a00 */
[----:B------:R-:W4:Y:S04]  /*42dc0*/  LDL.LU.64 R18, [R1+0x2990] ;  /* 0x0029900001127983 */ /* 0x000f280000300a00 */
[----:B------:R-:W4:Y:S02]  /*42dd0*/  LDL.LU.64 R16, [R1+0x2988] ;  /* 0x0029880001107983 */ /* 0x000f240000300a00 */
[----:B----4-:R-:W-:-:S15]  /*42de0*/  HMMA.16816.F32 R16, R4, R8, R16 ;  /* 0x000000080410723c */ /* 0x010fde0000001810 */
[----:B------:R-:W-:-:S04]  /*42df0*/  NOP ;  /* 0x0000000000007918 */ /* 0x000fc80000000000 */
[----:B------:R0:W-:Y:S04]  /*42e00*/  STL.64 [R1+0x780], R16 ;  /* 0x0007801001007387 */ /* 0x0001e80000100a00 */
[----:B------:R1:W-:Y:S04]  /*42e10*/  STL.64 [R1+0x788], R18 ;  /* 0x0007881201007387 */ /* 0x0003e80000100a00 */
[----:B0-----:R-:W4:Y:S01]  /*42e20*/  LDL.LU.64 R16, [R1+0x2980] ;  /* 0x0029800001107983 */ /* 0x001f220000300a00 */
[----:B-1----:R-:W-:Y:S02]  /*42e30*/  IMAD.MOV.U32 R19, RZ, RZ, R8 ;  /* 0x000000ffff137224 */ /* 0x002fe400078e0008 */
[----:B------:R-:W-:Y:S01]  /*42e40*/  IMAD.MOV.U32 R18, RZ, RZ, R9 ;  /* 0x000000ffff127224 */ /* 0x000fe200078e0009 */
[----:B------:R-:W3:Y:S04]  /*42e50*/  LDL.LU.64 R10, [R1+0x2978] ;  /* 0x00297800010a7983 */ /* 0x000ee80000300a00 */
[----:B------:R-:W3:Y:S02]  /*42e60*/  LDL.LU.64 R8, [R1+0x2970] ;  /* 0x0029700001087983 */ /* 0x000ee40000300a00 */
[----:B---3--:R-:W-:-:S15]  /*42e70*/  HMMA.16816.F32 R8, R4, R20, R8 ;  /* 0x000000140408723c */ /* 0x008fde0000001808 */
[----:B------:R-:W-:-:S04]  /*42e80*/  NOP ;  /* 0x0000000000007918 */ /* 0x000fc80000000000 */
[----:B------:R0:W-:Y:S04]  /*42e90*/  STL.64 [R1+0x770], R8 ;  /* 0x0007700801007387 */ /* 0x0001e80000100a00 */
[----:B------:R-:W-:Y:S04]  /*42ea0*/  STL.64 [R1+0x778], R10 ;  /* 0x0007780a01007387 */ /* 0x000fe80000100a00 */
[----:B0-----:R-:W2:Y:S04]  /*42eb0*/  LDL.LU.64 R8, [R1+0x2968] ;  /* 0x0029680001087983 */ /* 0x001ea80000300a00 */
[----:B------:R0:W-:Y:S01]  /*42ec0*/  STL.64 [R1+0x2800], R20 ;  /* 0x0028001401007387 */ /* 0x0001e20000100a00 */
[----:B--2---:R-:W-:Y:S01]  /*42ed0*/  HMMA.16816.F32 R24, R4, R8, R24 ;  /* 0x000000080418723c */ /* 0x004fe20000001818 */
[----:B0-----:R-:W-:-:S02]  /*42ee0*/  IMAD.MOV.U32 R21, RZ, RZ, R8 ;  /* 0x000000ffff157224 */ /* 0x001fc400078e0008 */
[----:B------:R-:W-:-:S15]  /*42ef0*/  IMAD.MOV.U32 R20, RZ, RZ, R9 ;  /* 0x000000ffff147224 */ /* 0x000fde00078e0009 */
[----:B------:R-:W-:Y:S01]  /*42f00*/  NOP ;  /* 0x0000000000007918 */ /* 0x000fe20000000000 */
[----:B------:R0:W-:Y:S04]  /*42f10*/  STL.64 [R1+0x760], R24 ;  /* 0x0007601801007387 */ /* 0x0001e80000100a00 */
[----:B------:R-:W-:Y:S04]  /*42f20*/  STL.64 [R1+0x768], R26 ;  /* 0x0007681a01007387 */ /* 0x000fe80000100a00 */
[----:B0-----:R-:W2:Y:S04]  /*42f30*/  LDL.LU.64 R24, [R1+0x2960] ;  /* 0x0029600001187983 */ /* 0x001ea80000300a00 */
[----:B------:R-:W2:Y:S04]  /*42f40*/  LDL.LU.64 R10, [R1+0x2958] ;  /* 0x00295800010a7983 */ /* 0x000ea80000300a00 */
[----:B------:R-:W2:Y:S02]  /*42f50*/  LDL.LU.64 R8, [R1+0x2950] ;  /* 0x0029500001087983 */ /* 0x000ea40000300a00 */
[----:B--2---:R-:W-:Y:S01]  /*42f60*/  HMMA.16816.F32 R8, R4, R24, R8 ;  /* 0x000000180408723c */ /* 0x004fe20000001808 */
[----:B------:R-:W-:-:S15]  /*42f70*/  IMAD.MOV.U32 R14, RZ, RZ, R25 ;  /* 0x000000ffff0e7224 */ /* 0x000fde00078e0019 */
[----:B------:R-:W-:-:S03]  /*42f80*/  NOP ;  /* 0x0000000000007918 */ /* 0x000fc60000000000 */
[----:B------:R-:W-:Y:S04]  /*42f90*/  STL.64 [R1+0x750], R8 ;  /* 0x0007500801007387 */ /* 0x000fe80000100a00 */
[----:B------:R0:W-:Y:S04]  /*42fa0*/  STL.64 [R1+0x758], R10 ;  /* 0x0007580a01007387 */ /* 0x0001e80000100a00 */
[----:B0-----:R-:W2:Y:S04]  /*42fb0*/  LDL.LU.64 R10, [R1+0x2948] ;  /* 0x00294800010a7983 */ /* 0x001ea80000300a00 */
[----:B------:R-:W3:Y:S01]  /*42fc0*/  LDL.LU R8, [R1+0x2940] ;  /* 0x0029400001087983 */ /* 0x000ee20000300800 */
[----:B------:R-:W-:-:S03]  /*42fd0*/  IMAD.MOV.U32 R9, RZ, RZ, R24 ;  /* 0x000000ffff097224 */ /* 0x000fc600078e0018 */
[----:B------:R-:W4:Y:S04]  /*42fe0*/  LDL.LU.64 R26, [R1+0x2938] ;  /* 0x00293800011a7983 */ /* 0x000f280000300a00 */
[----:B------:R-:W4:Y:S02]  /*42ff0*/  LDL.LU.64 R24, [R1+0x2930] ;  /* 0x0029300001187983 */ /* 0x000f240000300a00 */
[----:B----4-:R-:W-:-:S15]  /*43000*/  HMMA.16816.F32 R24, R4, R16, R24 ;  /* 0x000000100418723c */ /* 0x010fde0000001818 */
[----:B------:R-:W-:-:S04]  /*43010*/  NOP ;  /* 0x0000000000007918 */ /* 0x000fc80000000000 */
[----:B------:R-:W-:Y:S04]  /*43020*/  STL.64 [R1+0x740], R24 ;  /* 0x0007401801007387 */ /* 0x000fe80000100a00 */
[----:B------:R0:W-:Y:S04]  /*43030*/  STL.64 [R1+0x748], R26 ;  /* 0x0007481a01007387 */ /* 0x0001e80000100a00 */
[----:B0-----:R-:W4:Y:S04]  /*43040*/  LDL.LU.64 R26, [R1+0x2928] ;  /* 0x00292800011a7983 */ /* 0x001f280000300a00 */
[----:B------:R-:W2:Y:S04]  /*43050*/  LDL.LU.64 R24, [R1+0x2920] ;  /* 0x0029200001187983 */ /* 0x000ea80000300a00 */
[----:B------:R0:W-:Y:S02]  /*43060*/  STL.64 [R1+0x27d0], R16 ;  /* 0x0027d01001007387 */ /* 0x0001e40000100a00 */
[----:B0-----:R-:W-:-:S02]  /*43070*/  IMAD.MOV.U32 R16, RZ, RZ, R9 ;  /* 0x000000ffff107224 */ /* 0x001fc400078e0009 */
[----:B------:R-:W-:Y:S01]  /*43080*/  IMAD.MOV.U32 R17, RZ, RZ, R14 ;  /* 0x000000ffff117224 */ /* 0x000fe200078e000e */
[----:B------:R-:W2:Y:S04]  /*43090*/  LDL.LU R9, [R1+0x2918] ;  /* 0x0029180001097983 */ /* 0x000ea80000300800 */
[----:B------:R-:W2:Y:S04]  /*430a0*/  LDL.LU R14, [R1+0x2914] ;  /* 0x00291400010e7983 */ /* 0x000ea80000300800 */
[----:B------:R0:W-:Y:S02]  /*430b0*/  STL.64 [R1+0x27e0], R16 ;  /* 0x0027e01001007387 */ /* 0x0001e40000100a00 */
[----:B0-----:R-:W-:-:S02]  /*430c0*/  IMAD.MOV.U32 R16, RZ, RZ, R21 ;  /* 0x000000ffff107224 */ /* 0x001fc400078e0015 */
[----:B------:R-:W-:Y:S02]  /*430d0*/  IMAD.MOV.U32 R17, RZ, RZ, R20 ;  /* 0x000000ffff117224 */ /* 0x000fe400078e0014 */
[----:B------:R-:W-:Y:S02]  /*430e0*/  IMAD.MOV.U32 R20, RZ, RZ, R19 ;  /* 0x000000ffff147224 */ /* 0x000fe400078e0013 */
[----:B------:R-:W-:-:S05]  /*430f0*/  IMAD.MOV.U32 R21, RZ, RZ, R18 ;  /* 0x000000ffff157224 */ /* 0x000fca00078e0012 */
[----:B------:R-:W-:Y:S04]  /*43100*/  STL.64 [R1+0x2818], R20 ;  /* 0x0028181401007387 */ /* 0x000fe80000100a00 */
[----:B------:R0:W-:Y:S04]  /*43110*/  STL.64 [R1+0x27f8], R16 ;  /* 0x0027f81001007387 */ /* 0x0001e80000100a00 */
[----:B0-----:R-:W2:Y:S04]  /*43120*/  LDL.LU R16, [R1+0x5e0] ;  /* 0x0005e00001107983 */ /* 0x001ea80000300800 */
[----:B------:R-:W2:Y:S04]  /*43130*/  LDL.LU R17, [R1+0x5e4] ;  /* 0x0005e40001117983 */ /* 0x000ea80000300800 */
[----:B------:R-:W2:Y:S04]  /*43140*/  LDL.LU R18, [R1+0x5e8] ;  /* 0x0005e80001127983 */ /* 0x000ea80000300800 */
[----:B------:R-:W2:Y:S01]  /*43150*/  LDL.LU R19, [R1+0x5ec] ;  /* 0x0005ec0001137983 */ /* 0x000ea20000300800 */
[----:B------:R-:W-:-:S02]  /*43160*/  IMAD.MOV.U32 R20, RZ, RZ, R15 ;  /* 0x000000ffff147224 */ /* 0x000fc400078e000f */
[----:B------:R-:W-:Y:S01]  /*43170*/  IMAD.MOV.U32 R21, RZ, RZ, R12 ;  /* 0x000000ffff157224 */ /* 0x000fe200078e000c */
[----:B------:R-:W3:Y:S04]  /*43180*/  LDL.LU R15, [R1+0x2910] ;  /* 0x00291000010f7983 */ /* 0x000ee80000300800 */
[----:B------:R-:W3:Y:S04]  /*43190*/  LDL.LU R12, [R1+0x290c] ;  /* 0x00290c00010c7983 */ /* 0x000ee80000300800 */
[----:B------:R-:W-:Y:S04]  /*431a0*/  STL.64 [R1+0x2830], R20 ;  /* 0x0028301401007387 */ /* 0x000fe80000100a00 */
[----:B--2---:R-:W-:Y:S04]  /*431b0*/  STL.64 [R1+0x2810], R18 ;  /* 0x0028101201007387 */ /* 0x004fe80000100a00 */
        /* <DEDUP_REMOVED lines=8> */
[----:B------:R0:W-:Y:S02]  /*43240*/  STL.64 [R1+0x2848], R20 ;  /* 0x0028481401007387 */ /* 0x0001e40000100a00 */
[----:B0-----:R-:W-:Y:S02]  /*43250*/  IMAD.MOV.U32 R20, RZ, RZ, R23 ;  /* 0x000000ffff147224 */ /* 0x001fe400078e0017 */
        /* <DEDUP_REMOVED lines=15> */
[----:B------:R-:W-:-:S05]  /*43350*/  IMAD.MOV.U32 R21, RZ, RZ, R26 ;  /* 0x000000ffff157224 */ /* 0x000fca00078e001a */
[----:B------:R-:W-:Y:S04]  /*43360*/  STL.64 [R1+0x2888], R20 ;  /* 0x0028881401007387 */ /* 0x000fe80000100a00 */
[----:B------:R-:W-:Y:S04]  /*43370*/  STL.64 [R1+0x2840], R18 ;  /* 0x0028401201007387 */ /* 0x000fe80000100a00 */
[----:B------:R0:W-:Y:S04]  /*43380*/  STL.64 [R1+0x2838], R16 ;  /* 0x0028381001007387 */ /* 0x0001e80000100a00 */
[----:B0-----:R-:W2:Y:S04]  /*43390*/  LDL.LU R16, [R1+0x610] ;  /* 0x0006100001107983 */ /* 0x001ea80000300800 */
[----:B------:R-:W2:Y:S04]  /*433a0*/  LDL.LU R17, [R1+0x614] ;  /* 0x0006140001117983 */ /* 0x000ea80000300800 */
[----:B------:R-:W4:Y:S04]  /*433b0*/  LDL.LU R18, [R1+0x618] ;  /* 0x0006180001127983 */ /* 0x000f280000300800 */
[----:B------:R-:W4:Y:S01]  /*433c0*/  LDL.LU R19, [R1+0x61c] ;  /* 0x00061c0001137983 */ /* 0x000f220000300800 */
[----:B------:R-:W-:-:S02]  /*433d0*/  IMAD.MOV.U32 R20, RZ, RZ, R25 ;  /* 0x000000ffff147224 */ /* 0x000fc400078e0019 */
[----:B------:R-:W-:-:S05]  /*433e0*/  IMAD.MOV.U32 R21, RZ, RZ, R24 ;  /* 0x000000ffff157224 */ /* 0x000fca00078e0018 */
[----:B------:R0:W-:Y:S02]  /*433f0*/  STL.64 [R1+0x28a0], R20 ;  /* 0x0028a01401007387 */ /* 0x0001e40000100a00 */
[----:B0-----:R-:W-:Y:S02]  /*43400*/  IMAD.MOV.U32 R20, RZ, RZ, R11 ;  /* 0x000000ffff147224 */ /* 0x001fe400078e000b */
[----:B------:R-:W-:-:S05]  /*43410*/  IMAD.MOV.U32 R21, RZ, RZ, R10 ;  /* 0x000000ffff157224 */ /* 0x000fca00078e000a */
[----:B------:R-:W-:Y:S04]  /*43420*/  STL.64 [R1+0x28b8], R20 ;  /* 0x0028b81401007387 */ /* 0x000fe80000100a00 */
[----:B----4-:R-:W-:Y:S04]  /*43430*/  STL.64 [R1+0x2858], R18 ;  /* 0x0028581201007387 */ /* 0x010fe80000100a00 */
[----:B--2---:R0:W-:Y:S04]  /*43440*/  STL.64 [R1+0x2850], R16 ;  /* 0x0028501001007387 */ /* 0x0041e80000100a00 */
[----:B0-----:R-:W2:Y:S04]  /*43450*/  LDL.LU R16, [R1+0x620] ;  /* 0x0006200001107983 */ /* 0x001ea80000300800 */
[----:B------:R-:W2:Y:S04]  /*43460*/  LDL.LU R17, [R1+0x624] ;  /* 0x0006240001117983 */ /* 0x000ea80000300800 */
[----:B------:R-:W4:Y:S04]  /*43470*/  LDL.LU R18, [R1+0x628] ;  /* 0x0006280001127983 */ /* 0x000f280000300800 */
[----:B------:R-:W4:Y:S01]  /*43480*/  LDL.LU R19, [R1+0x62c] ;  /* 0x00062c0001137983 */ /* 0x000f220000300800 */
[----:B------:R-:W-:-:S02]  /*43490*/  IMAD.MOV.U32 R20, RZ, RZ, R9 ;  /* 0x000000ffff147224 */ /* 0x000fc400078e0009 */
[----:B---3--:R-:W-:-:S05]  /*434a0*/  IMAD.MOV.U32 R21, RZ, RZ, R8 ;  /* 0x000000ffff157224 */ /* 0x008fca00078e0008 */
[----:B------:R-:W-:Y:S04]  /*434b0*/  STL.64 [R1+0x28d0], R20 ;  /* 0x0028d01401007387 */ /* 0x000fe80000100a00 */
[----:B----4-:R-:W-:Y:S04]  /*434c0*/  STL.64 [R1+0x2880], R18 ;  /* 0x0028801201007387 */ /* 0x010fe80000100a00 */
        /* <DEDUP_REMOVED lines=9> */
[----:B---3--:R-:W-:Y:S04]  /*43560*/  STL.64 [R1+0x2898], R18 ;  /* 0x0028981201007387 */ /* 0x008fe80000100a00 */
[----:B--2---:R0:W-:Y:S04]  /*43570*/  STL.64 [R1+0x2890], R16 ;  /* 0x0028901001007387 */ /* 0x0041e80000100a00 */
[----:B0-----:R-:W2:Y:S04]  /*43580*/  LDL.LU R16, [R1+0x3d0] ;  /* 0x0003d00001107983 */ /* 0x001ea80000300800 */
[----:B------:R-:W2:Y:S04]  /*43590*/  LDL.LU R17, [R1+0x3d4] ;  /* 0x0003d40001117983 */ /* 0x000ea80000300800 */
[----:B------:R-:W3:Y:S04]  /*435a0*/  LDL.LU R18, [R1+0x3d8] ;  /* 0x0003d80001127983 */ /* 0x000ee80000300800 */
[----:B------:R-:W3:Y:S04]  /*435b0*/  LDL.LU R19, [R1+0x3dc] ;  /* 0x0003dc0001137983 */ /* 0x000ee80000300800 */
[----:B------:R-:W2:Y:S04]  /*435c0*/  LDL.LU R24, [R1+0x410] ;  /* 0x0004100001187983 */ /* 0x000ea80000300800 */
        /* <DEDUP_REMOVED lines=8> */
[----:B------:R-:W3:Y:S01]  /*43650*/  LDL.LU R19, [R1+0x3ec] ;  /* 0x0003ec0001137983 */ /* 0x000ee20000300800 */
[----:B----4-:R-:W-:Y:S03]  /*43660*/  HMMA.16816.F32 R8, R4, R12, R8 ;  /* 0x0000000c0408723c */ /* 0x010fe60000001808 */
        /* <DEDUP_REMOVED lines=18> */
[----:B------:R0:W-:Y:S04]  /*43790*/  STL.64 [R1+0x27d8], R12 ;  /* 0x0027d80c01007387 */ /* 0x0001e80000100a00 */
[----:B0-----:R-:W2:Y:S04]  /*437a0*/  LDL.LU R12, [R1+0x5c0] ;  /* 0x0005c000010c7983 */ /* 0x001ea80000300800 */
        /* <DEDUP_REMOVED lines=8> */
[----:B------:R-:W2:Y:S04]  /*43830*/  LDL.LU R14, [R1+0x5d8] ;  /* 0x0005d800010e7983 */ /* 0x000ea80000300800 */
[----:B------:R-:W2:Y:S04]  /*43840*/  LDL.LU R15, [R1+0x5dc] ;  /* 0x0005dc00010f7983 */ /* 0x000ea80000300800 */
[----:B------:R-:W4:Y:S04]  /*43850*/  LDL.LU.64 R26, [R1+0x28f0] ;  /* 0x0028f000011a7983 */ /* 0x000f280000300a00 */
[----:B------:R-:W4:Y:S04]  /*43860*/  LDL.LU.64 R24, [R1+0x28e8] ;  /* 0x0028e80001187983 */ /* 0x000f280000300a00 */
[----:B------:R-:W-:Y:S04]  /*43870*/  STL.64 [R1+0x440], R4 ;  /* 0x0004400401007387 */ /* 0x000fe80000100a00 */
[----:B------:R-:W-:Y:S01]  /*43880*/  STL.64 [R1+0x448], R6 ;  /* 0x0004480601007387 */ /* 0x000fe20000100a00 */
        /* <DEDUP_REMOVED lines=30> */
[----:B------:R-:W2:Y:S01]  /*43a70*/  LDL.LU.64 R20, [R1+0x2868] ;  /* 0x0028680001147983 */ /* 0x000ea20000300a00 */
[----:B------:R-:W-:-:S02]  /*43a80*/  IMAD.MOV.U32 R4, RZ, RZ, R3 ;  /* 0x000000ffff047224 */ /* 0x000fc400078e0003 */
[----:B------:R-:W-:-:S07]  /*43a90*/  IMAD.MOV.U32 R5, RZ, RZ, R2 ;  /* 0x000000ffff057224 */ /* 0x000fce00078e0002 */
[----:B--2---:R-:W-:Y:S01]  /*43aa0*/  HMMA.16816.F32 R4, R24, R4, R20 ;  /* 0x000000041804723c */ /* 0x004fe20000001814 */
[----:B------:R-:W4:-:S15]  /*43ab0*/  LDL.LU.64 R20, [R1+0x2860] ;  /* 0x0028600001147983 */ /* 0x000f1e0000300a00 */
[----:B------:R-:W-:-:S03]  /*43ac0*/  NOP ;  /* 0x0000000000007918 */ /* 0x000fc60000000000 */
[----:B------:R-:W-:Y:S04]  /*43ad0*/  STL.64 [R1+0x630], R4 ;  /* 0x0006300401007387 */ /* 0x000fe80000100a00 */
[----:B------:R-:W-:Y:S04]  /*43ae0*/  STL.64 [R1+0x638], R6 ;  /* 0x0006380601007387 */ /* 0x000fe80000100a00 */
[----:B------:R-:W0:Y:S04]  /*43af0*/  LDSM.16.MT88.4 R4, [R0+UR5+0xa080] ;  /* 0x00a080050004783b */ /* 0x000e280008004200 */
[----:B0-----:R-:W-:Y:S04]  /*43b00*/  STL.64 [R1+0x26b8], R6 ;  /* 0x0026b80601007387 */ /* 0x001fe80000100a00 */
[----:B------:R0:W-:Y:S04]  /*43b10*/  STL.64 [R1+0x26b0], R4 ;  /* 0x0026b00401007387 */ /* 0x0001e80000100a00 */
[----:B0-----:R-:W2:Y:S04]  /*43b20*/  LDL.LU R4, [R1+0x5b0] ;  /* 0x0005b00001047983 */ /* 0x001ea80000300800 */
[----:B------:R-:W2:Y:S04]  /*43b30*/  LDL.LU R5, [R1+0x5b4] ;  /* 0x0005b40001057983 */ /* 0x000ea80000300800 */
[----:B------:R-:W2:Y:S04]  /*43b40*/  LDL.LU R6, [R1+0x5b8] ;  /* 0x0005b80001067983 */ /* 0x000ea80000300800 */
[----:B------:R-:W2:Y:S01]  /*43b50*/  LDL.LU R7, [R1+0x5bc] ;  /* 0x0005bc0001077983 */ /* 0x000ea20000300800 */
        /* <DEDUP_REMOVED lines=27> */
[----:B------:R0:W-:Y:S04]  /*43d10*/  STL.64 [R1+0x5e0], R20 ;  /* 0x0005e01401007387 */ /* 0x0001e80000100a00 */
[----:B------:R1:W-:Y:S04]  /*43d20*/  STL.64 [R1+0x5e8], R22 ;  /* 0x0005e81601007387 */ /* 0x0003e80000100a00 */
[----:B0-----:R-:W2:Y:S04]  /*43d30*/  LDL.LU R20, [R1+0x1d0] ;  /* 0x0001d00001147983 */ /* 0x001ea80000300800 */
[----:B------:R-:W2:Y:S04]  /*43d40*/  LDL.LU R21, [R1+0x1d4] ;  /* 0x0001d40001157983 */ /* 0x000ea80000300800 */
[----:B-1----:R-:W2:Y:S04]  /*43d50*/  LDL.LU R22, [R1+0x1d8] ;  /* 0x0001d80001167983 */ /* 0x002ea80000300800 */
        /* <DEDUP_REMOVED lines=8> */
[----:B------:R-:W4:-:S15]  /*43de0*/  LDL.LU.64 R12, [R1+0x27d8] ;  /* 0x0027d800010c7983 */ /* 0x000f1e0000300a00 */
[----:B------:R-:W-:Y:S02]  /*43df0*/  NOP ;  /* 0x0000000000007918 */ /* 0x000fe40000000000 */
[----:B------:R0:W-:Y:S04]  /*43e00*/  STL.64 [R1+0x5c0], R16 ;  /* 0x0005c01001007387 */ /* 0x0001e80000100a00 */
[----:B------:R-:W-:Y:S04]  /*43e10*/  STL.64 [R1+0x5c8], R18 ;  /* 0x0005c81201007387 */ /* 0x000fe80000100a00 */
[----:B0-----:R-:W2:Y:S02]  /*43e20*/  LDL.LU.64 R16, [R1+0x27d0] ;  /* 0x0027d00001107983 */ /* 0x001ea40000300a00 */
[----:B--2---:R-:W-:-:S15]  /*43e30*/  HMMA.16816.F32 R4, R24, R16, R4 ;  /* 0x000000101804723c */ /* 0x004fde0000001804 */
[----:B------:R-:W-:-:S04]  /*43e40*/  NOP ;  /* 0x0000000000007918 */ /* 0x000fc80000000000 */
[----:B------:R0:W-:Y:S04]  /*43e50*/  STL.64 [R1+0x5b0], R4 ;  /* 0x0005b00401007387 */ /* 0x0001e80000100a00 */
[----:B------:R1:W-:Y:S04]  /*43e60*/  STL.64 [R1+0x5b8], R6 ;  /* 0x0005b80601007387 */ /* 0x0003e80000100a00 */
[----:B0-----:R-:W2:Y:S04]  /*43e70*/  LDL.LU R4, [R1+0x3b0] ;  /* 0x0003b00001047983 */ /* 0x001ea80000300800 */
[----:B------:R-:W2:Y:S04]  /*43e80*/  LDL.LU R5, [R1+0x3b4] ;  /* 0x0003b40001057983 */ /* 0x000ea80000300800 */
[----:B-1----:R-:W2:Y:S04]  /*43e90*/  LDL.LU R6, [R1+0x3b8] ;  /* 0x0003b80001067983 */ /* 0x002ea80000300800 */
[----:B------:R-:W2:Y:S04]  /*43ea0*/  LDL.LU R7, [R1+0x3bc] ;  /* 0x0003bc0001077983 */ /* 0x000ea80000300800 */
[----:B------:R0:W-:Y:S04]  /*43eb0*/  STL.64 [R1+0x2730], R16 ;  /* 0x0027301001007387 */ /* 0x0001e80000100a00 */
[----:B0-----:R-:W2:Y:S04]  /*43ec0*/  LDL.LU.64 R16, [R1+0x70] ;  /* 0x0000700001107983 */ /* 0x001ea80000300a00 */
[----:B--2---:R0:W-:Y:S04]  /*43ed0*/  STL.64 [R1+0x2790], R16 ;  /* 0x0027901001007387 */ /* 0x0041e80000100a00 */
[----:B0-----:R-:W2:Y:S04]  /*43ee0*/  LDL.LU.64 R16, [R1+0x90] ;  /* 0x0000900001107983 */ /* 0x001ea80000300a00 */
[----:B--2---:R0:W-:Y:S04]  /*43ef0*/  STL.64 [R1+0x27a8], R16 ;  /* 0x0027a81001007387 */ /* 0x0041e80000100a00 */
[----:B0-----:R-:W4:Y:S04]  /*43f00*/  LDL.LU R16, [R1+0x5a0] ;  /* 0x0005a00001107983 */ /* 0x001f280000300800 */
[----:B------:R-:W4:Y:S04]  /*43f10*/  LDL.LU R17, [R1+0x5a4] ;  /* 0x0005a40001117983 */ /* 0x000f280000300800 */
[----:B------:R-:W4:Y:S04]  /*43f20*/  LDL.LU R18, [R1+0x5a8] ;  /* 0x0005a80001127983 */ /* 0x000f280000300800 */
[----:B------:R-:W4:Y:S02]  /*43f30*/  LDL.LU R19, [R1+0x5ac] ;  /* 0x0005ac0001137983 */ /* 0x000f240000300800 */
[----:B----4-:R-:W-:-:S15]  /*43f40*/  HMMA.16816.F32 R16, R24, R12, R16 ;  /* 0x0000000c1810723c */ /* 0x010fde0000001810 */
[----:B------:R-:W-:-:S04]  /*43f50*/  NOP ;  /* 0x0000000000007918 */ /* 0x000fc80000000000 */
[----:B------:R0:W-:Y:S04]  /*43f60*/  STL.64 [R1+0x5a0], R16 ;  /* 0x0005a01001007387 */ /* 0x0001e80000100a00 */
[----:B------:R-:W-:Y:S04]  /*43f70*/  STL.64 [R1+0x5a8], R18 ;  /* 0x0005a81201007387 */ /* 0x000fe80000100a00 */
[----:B0-----:R-:W2:Y:S04]  /*43f80*/  LDL.LU.64 R16, [R1+0xa0] ;  /* 0x0000a00001107983 */ /* 0x001ea80000300a00 */
[----:B--2---:R0:W-:Y:S04]  /*43f90*/  STL.64 [R1+0x27b0], R16 ;  /* 0x0027b01001007387 */ /* 0x0041e80000100a00 */
[----:B0-----:R-:W2:Y:S04]  /*43fa0*/  LDL.LU.64 R16, [R1+0xb0] ;  /* 0x0000b00001107983 */ /* 0x001ea80000300a00 */
[----:B--2---:R0:W-:Y:S04]  /*43fb0*/  STL.64 [R1+0x27b8], R16 ;  /* 0x0027b81001007387 */ /* 0x0041e80000100a00 */
[----:B0-----:R-:W2:Y:S04]  /*43fc0*/  LDL.LU.64 R16, [R1+0xc0] ;  /* 0x0000c00001107983 */ /* 0x001ea80000300a00 */
[----:B------:R0:W-:Y:S04]  /*43fd0*/  STL [R1+0x26e4], R12 ;  /* 0x0026e40c01007387 */ /* 0x0001e80000100800 */
[----:B------:R1:W-:Y:S04]  /*43fe0*/  STL [R1+0x26e0], R13 ;  /* 0x0026e00d01007387 */ /* 0x0003e80000100800 */
[----:B0-----:R-:W4:Y:S04]  /*43ff0*/  LDL.LU R12, [R1+0x360] ;  /* 0x00036000010c7983 */ /* 0x001f280000300800 */
[----:B-1----:R-:W4:Y:S04]  /*44000*/  LDL.LU R13, [R1+0x364] ;  /* 0x00036400010d7983 */ /* 0x002f280000300800 */
[----:B------:R-:W2:Y:S04]  /*44010*/  LDL.LU R14, [R1+0x368] ;  /* 0x00036800010e7983 */ /* 0x000ea80000300800 */
[----:B------:R-:W2:Y:S01]  /*44020*/  LDL.LU R15, [R1+0x36c] ;  /* 0x00036c00010f7983 */ /* 0x000ea20000300800 */
[----:B------:R-:W-:Y:S03]  /*44030*/  HMMA.16816.F32 R24, R24, R8, R20 ;  /* 0x000000081818723c */ /* 0x000fe60000001814 */
[----:B--2---:R-:W-:Y:S04]  /*44040*/  STL.64 [R1+0x27a0], R14 ;  /* 0x0027a00e01007387 */ /* 0x004fe80000100a00 */
[----:B----4-:R0:W-:Y:S04]  /*44050*/  STL.64 [R1+0x2798], R12 ;  /* 0x0027980c01007387 */ /* 0x0101e80000100a00 */
[----:B0-----:R-:W2:Y:S04]  /*44060*/  LDL.LU R12, [R1+0x380] ;  /* 0x00038000010c7983 */ /* 0x001ea80000300800 */
[----:B------:R-:W2:Y:S04]  /*44070*/  LDL.LU R13, [R1+0x384] ;  /* 0x00038400010d7983 */ /* 0x000ea80000300800 */
[----:B------:R-:W2:Y:S04]  /*44080*/  LDL.LU R14, [R1+0x388] ;  /* 0x00038800010e7983 */ /* 0x000ea80000300800 */
[----:B------:R-:W2:Y:S04]  /*44090*/  LDL.LU R15, [R1+0x38c] ;  /* 0x00038c00010f7983 */ /* 0x000ea80000300800 */
[----:B------:R-:W4:Y:S04]  /*440a0*/  LDL.LU.64 R22, [R1+0x27c8] ;  /* 0x0027c80001167983 */ /* 0x000f280000300a00 */
[----:B------:R-:W4:Y:S04]  /*440b0*/  LDL.LU.64 R20, [R1+0x27c0] ;  /* 0x0027c00001147983 */ /* 0x000f280000300a00 */
[----:B------:R0:W-:Y:S04]  /*440c0*/  STL.64 [R1+0x1e0], R24 ;  /* 0x0001e01801007387 */ /* 0x0001e80000100a00 */
[----:B------:R-:W-:Y:S04]  /*440d0*/  STL.64 [R1+0x1e8], R26 ;  /* 0x0001e81a01007387 */ /* 0x000fe80000100a00 */
[----:B0-----:R-:W2:Y:S04]  /*440e0*/  LDL.LU.64 R24, [R1+0x80] ;  /* 0x0000800001187983 */ /* 0x001ea80000300a00 */
[----:B---3--:R-:W-:Y:S04]  /*440f0*/  STL.64 [R1+0x26c8], R10 ;  /* 0x0026c80a01007387 */ /* 0x008fe80000100a00 */
[----:B------:R0:W-:Y:S04]  /*44100*/  STL.64 [R1+0x26c0], R8 ;  /* 0x0026c00801007387 */ /* 0x0001e80000100a00 */
[----:B0-----:R-:W3:Y:S04]  /*44110*/  LDL.LU R8, [R1+0x390] ;  /* 0x0003900001087983 */ /* 0x001ee80000300800 */
[----:B------:R-:W3:Y:S04]  /*44120*/  LDL.LU R9, [R1+0x394] ;  /* 0x0003940001097983 */ /* 0x000ee80000300800 */
[----:B------:R-:W3:Y:S04]  /*44130*/  LDL.LU R10, [R1+0x398] ;  /* 0x00039800010a7983 */ /* 0x000ee80000300800 */
[----:B------:R-:W3:Y:S01]  /*44140*/  LDL.LU R11, [R1+0x39c] ;  /* 0x00039c00010b7983 */ /* 0x000ee20000300800 */
[----:B----4-:R-:W-:-:S15]  /*44150*/  HMMA.16816.F32 R4, R20, R16, R4 ;  /* 0x000000101404723c */ /* 0x010fde0000001804 */
[----:B------:R-:W-:-:S04]  /*44160*/  NOP ;  /* 0x0000000000007918 */ /* 0x000fc80000000000 */
[----:B------:R0:W-:Y:S04]  /*44170*/  STL.64 [R1+0x430], R4 ;  /* 0x0004300401007387 */ /* 0x0001e80000100a00 */
[----:B------:R-:W-:Y:S01]  /*44180*/  STL.64 [R1+0x438], R6 ;  /* 0x0004380601007387 */ /* 0x000fe20000100a00 */
[----:B0-----:R-:W-:Y:S02]  /*44190*/  IMAD.MOV.U32 R4, RZ, RZ, R17 ;  /* 0x000000ffff047224 */ /* 0x001fe400078e0011 */
[----:B------:R-:W-:Y:S02]  /*441a0*/  IMAD.MOV.U32 R5, RZ, RZ, R16 ;  /* 0x000000ffff057224 */ /* 0x000fe400078e0010 */
[----:B------:R-:W4:Y:S04]  /*441b0*/  LDL.LU.64 R16, [R1+0x27b8] ;  /* 0x0027b80001107983 */ /* 0x000f280000300a00 */
[----:B------:R0:W-:Y:S04]  /*441c0*/  STL [R1+0x26ec], R4 ;  /* 0x0026ec0401007387 */ /* 0x0001e80000100800 */
[----:B------:R1:W-:Y:S04]  /*441d0*/  STL [R1+0x26e8], R5 ;  /* 0x0026e80501007387 */ /* 0x0003e80000100800 */
[----:B0-----:R-:W4:Y:S04]  /*441e0*/  LDL.LU R4, [R1+0x3a0] ;  /* 0x0003a00001047983 */ /* 0x001f280000300800 */
[----:B-1----:R-:W4:Y:S04]  /*441f0*/  LDL.LU R5, [R1+0x3a4] ;  /* 0x0003a40001057983 */ /* 0x002f280000300800 */
[----:B------:R-:W4:Y:S04]  /*44200*/  LDL.LU R6, [R1+0x3a8] ;  /* 0x0003a80001067983 */ /* 0x000f280000300800 */
[----:B------:R-:W4:Y:S02]  /*44210*/  LDL.LU R7, [R1+0x3ac] ;  /* 0x0003ac0001077983 */ /* 0x000f240000300800 */
[----:B----4-:R-:W-:-:S15]  /*44220*/  HMMA.16816.F32 R4, R20, R16, R4 ;  /* 0x000000101404723c */ /* 0x010fde0000001804 */
[----:B------:R-:W-:-:S04]  /*44230*/  NOP ;  /* 0x0000000000007918 */ /* 0x000fc80000000000 */
[----:B------:R-:W-:Y:S04]  /*44240*/  STL.64 [R1+0x420], R4 ;  /* 0x0004200401007387 */ /* 0x000fe80000100a00 */
[----:B------:R0:W-:Y:S02]  /*44250*/  STL.64 [R1+0x428], R6 ;  /* 0x0004280601007387 */ /* 0x0001e40000100a00 */
[----:B0-----:R-:W-:Y:S02]  /*44260*/  IMAD.MOV.U32 R7, RZ, RZ, R16 ;  /* 0x000000ffff077224 */ /* 0x001fe400078e0010 */
[----:B------:R-:W-:Y:S02]  /*44270*/  IMAD.MOV.U32 R6, RZ, RZ, R17 ;  /* 0x000000ffff067224 */ /* 0x000fe400078e0011 */
[----:B------:R-:W3:Y:S04]  /*44280*/  LDL.LU.64 R16, [R1+0x27b0] ;  /* 0x0027b00001107983 */ /* 0x000ee80000300a00 */
[----:B------:R0:W-:Y:S04]  /*44290*/  STL [R1+0x26f4], R6 ;  /* 0x0026f40601007387 */ /* 0x0001e80000100800 */
[----:B------:R1:W-:Y:S04]  /*442a0*/  STL [R1+0x26f0], R7 ;  /* 0x0026f00701007387 */ /* 0x0003e80000100800 */
[----:B------:R-:W4:Y:S04]  /*442b0*/  LDL.LU R4, [R1+0x370] ;  /* 0x0003700001047983 */ /* 0x000f280000300800 */
[----:B------:R-:W4:Y:S04]  /*442c0*/  LDL.LU R5, [R1+0x374] ;  /* 0x0003740001057983 */ /* 0x000f280000300800 */
[----:B0-----:R-:W4:Y:S04]  /*442d0*/  LDL.LU R6, [R1+0x378] ;  /* 0x0003780001067983 */ /* 0x001f280000300800 */
[----:B-1----:R-:W4:Y:S01]  /*442e0*/  LDL.LU R7, [R1+0x37c] ;  /* 0x00037c0001077983 */ /* 0x002f220000300800 */
        /* <DEDUP_REMOVED lines=15> */
[----:B------:R-:W2:Y:S01]  /*443e0*/  LDL.LU.64 R16, [R1+0x2790] ;  /* 0x0027900001107983 */ /* 0x000ea20000300a00 */
[----:B----4-:R-:W-:Y:S03]  /*443f0*/  HMMA.16816.F32 R4, R20, R24, R4 ;  /* 0x000000181404723c */ /* 0x010fe60000001804 */
[----:B------:R-:W-:Y:S04]  /*44400*/  STL.64 [R1+0x2700], R10 ;  /* 0x0027000a01007387 */ /* 0x000fe80000100a00 */
[----:B------:R-:W-:-:S12]  /*44410*/  STL.64 [R1+0x26f8], R8 ;  /* 0x0026f80801007387 */ /* 0x000fd80000100a00 */
[----:B------:R-:W-:Y:S04]  /*44420*/  STL.64 [R1+0x3f0], R4 ;  /* 0x0003f00401007387 */ /* 0x000fe80000100a00 */
[----:B------:R2:W-:Y:S02]  /*44430*/  STL.64 [R1+0x3f8], R6 ;  /* 0x0003f80601007387 */ /* 0x0005e40000100a00 */
[----:B--2---:R-:W-:Y:S01]  /*44440*/  HMMA.16816.F32 R4, R20, R16, R12 ;  /* 0x000000101404723c */ /* 0x004fe2000000180c */
[----:B------:R-:W-:Y:S02]  /*44450*/  IMAD.MOV.U32 R15, RZ, RZ, R16 ;  /* 0x000000ffff0f7224 */ /* 0x000fe400078e0010 */
[----:B------:R-:W-:-:S15]  /*44460*/  IMAD.MOV.U32 R14, RZ, RZ, R17 ;  /* 0x000000ffff0e7224 */ /* 0x000fde00078e0011 */
[----:B------:R-:W-:Y:S01]  /*44470*/  NOP ;  /* 0x0000000000007918 */ /* 0x000fe20000000000 */
[----:B------:R0:W-:Y:S04]  /*44480*/  STL.64 [R1+0x3e0], R4 ;  /* 0x0003e00401007387 */ /* 0x0001e80000100a00 */
[----:B------:R1:W-:Y:S04]  /*44490*/  STL.64 [R1+0x3e8], R6 ;  /* 0x0003e80601007387 */ /* 0x0003e80000100a00 */
[----:B------:R2:W-:Y:S04]  /*444a0*/  STL.64 [R1+0x2768], R14 ;  /* 0x0027680e01007387 */ /* 0x0005e80000100a00 */
[----:B------:R-:W3:Y:S04]  /*444b0*/  LDL.LU R8, [R1+0x900] ;  /* 0x0009000001087983 */ /* 0x000ee80000300800 */
[----:B------:R-:W3:Y:S04]  /*444c0*/  LDL.LU R9, [R1+0x904] ;  /* 0x0009040001097983 */ /* 0x000ee80000300800 */
[----:B------:R-:W4:Y:S04]  /*444d0*/  LDL.LU R10, [R1+0x908] ;  /* 0x00090800010a7983 */ /* 0x000f280000300800 */
[----:B------:R-:W4:Y:S04]  /*444e0*/  LDL.LU R11, [R1+0x90c] ;  /* 0x00090c00010b7983 */ /* 0x000f280000300800 */
[----:B------:R-:W3:Y:S04]  /*444f0*/  LDL.LU R16, [R1+0x920] ;  /* 0x0009200001107983 */ /* 0x000ee80000300800 */
[----:B------:R-:W3:Y:S04]  /*44500*/  LDL.LU R17, [R1+0x924] ;  /* 0x0009240001117983 */ /* 0x000ee80000300800 */
[----:B------:R-:W3:Y:S04]  /*44510*/  LDL.LU R18, [R1+0x928] ;  /* 0x0009280001127983 */ /* 0x000ee80000300800 */
[----:B------:R-:W3:Y:S04]  /*44520*/  LDL.LU R19, [R1+0x92c] ;  /* 0x00092c0001137983 */ /* 0x000ee80000300800 */
[----:B0-----:R-:W3:Y:S04]  /*44530*/  LDL.LU R4, [R1+0x940] ;  /* 0x0009400001047983 */ /* 0x001ee80000300800 */
[----:B------:R-:W3:Y:S04]  /*44540*/  LDL.LU R5, [R1+0x944] ;  /* 0x0009440001057983 */ /* 0x000ee80000300800 */
[----:B-1----:R-:W3:Y:S04]  /*44550*/  LDL.LU R6, [R1+0x948] ;  /* 0x0009480001067983 */ /* 0x002ee80000300800 */
[----:B------:R-:W3:Y:S04]  /*44560*/  LDL.LU R7, [R1+0x94c] ;  /* 0x00094c0001077983 */ /* 0x000ee80000300800 */
[----:B------:R-:W3:Y:S04]  /*44570*/  LDL.LU R12, [R1+0x950] ;  /* 0x00095000010c7983 */ /* 0x000ee80000300800 */
[----:B------:R-:W3:Y:S04]  /*44580*/  LDL.LU R13, [R1+0x954] ;  /* 0x00095400010d7983 */ /* 0x000ee80000300800 */
[----:B--2---:R-:W2:Y:S04]  /*44590*/  LDL.LU R14, [R1+0x958] ;  /* 0x00095800010e7983 */ /* 0x004ea80000300800 */
[----:B------:R-:W2:Y:S01]  /*445a0*/  LDL.LU R15, [R1+0x95c] ;  /* 0x00095c00010f7983 */ /* 0x000ea20000300800 */
[----:B------:R-:W-:-:S02]  /*445b0*/  IMAD.MOV.U32 R0, RZ, RZ, R24 ;  /* 0x000000ffff007224 */ /* 0x000fc400078e0018 */
[----:B------:R-:W-:Y:S02]  /*445c0*/  IMAD.MOV.U32 R2, RZ, RZ, R25 ;  /* 0x000000ffff027224 */ /* 0x000fe400078e0019 */
[----:B------:R-:W4:Y:S04]  /*445d0*/  LDL.LU.64 R24, [R1+0x60] ;  /* 0x0000600001187983 */ /* 0x000f280000300a00 */
[----:B--2---:R-:W-:Y:S04]  /*445e0*/  STL.64 [R1+0x2778], R14 ;  /* 0x0027780e01007387 */ /* 0x004fe80000100a00 */
[----:B---3--:R0:W-:Y:S04]  /*445f0*/  STL.64 [R1+0x2770], R12 ;  /* 0x0027700c01007387 */ /* 0x0081e80000100a00 */
[----:B0-----:R-:W2:Y:S04]  /*44600*/  LDL.LU.64 R12, [R1+0x50] ;  /* 0x00005000010c7983 */ /* 0x001ea80000300a00 */
        /* <DEDUP_REMOVED lines=8> */
[----:B---3--:R0:W-:Y:S04]  /*44690*/  STL.64 [R1+0x2780], R4 ;  /* 0x0027800401007387 */ /* 0x0081e80000100a00 */
[----:B0-----:R-:W3:Y:S04]  /*446a0*/  LDL.LU R4, [R1+0x960] ;  /* 0x0009600001047983 */ /* 0x001ee80000300800 */
[----:B------:R-:W3:Y:S04]  /*446b0*/  LDL.LU R5, [R1+0x964] ;  /* 0x0009640001057983 */ /* 0x000ee80000300800 */
[----:B------:R-:W3:Y:S04]  /*446c0*/  LDL.LU R6, [R1+0x968] ;  /* 0x0009680001067983 */ /* 0x000ee80000300800 */
[----:B------:R-:W3:Y:S04]  /*446d0*/  LDL.LU R7, [R1+0x96c] ;  /* 0x00096c0001077983 */ /* 0x000ee80000300800 */
[----:B------:R-:W-:Y:S04]  /*446e0*/  STL.64 [R1+0x2740], R18 ;  /* 0x0027401201007387 */ /* 0x000fe80000100a00 */
[----:B------:R0:W-:Y:S04]  /*446f0*/  STL.64 [R1+0x2738], R16 ;  /* 0x0027381001007387 */ /* 0x0001e80000100a00 */
[----:B0-----:R-:W2:Y:S04]  /*44700*/  LDL.LU.64 R16, [R1+0x20] ;  /* 0x0000200001107983 */ /* 0x001ea80000300a00 */
[----:B--2---:R0:W-:Y:S04]  /*44710*/  STL.64 [R1+0x2750], R16 ;  /* 0x0027501001007387 */ /* 0x0041e80000100a00 */
[----:B0-----:R-:W2:Y:S04]  /*44720*/  LDL.LU.64 R16, [R1+0x30] ;  /* 0x0000300001107983 */ /* 0x001ea80000300a00 */
[----:B----4-:R-:W-:Y:S04]  /*44730*/  STL.64 [R1+0x2718], R10 ;  /* 0x0027180a01007387 */ /* 0x010fe80000100a00 */
[----:B------:R0:W-:Y:S04]  /*44740*/  STL.64 [R1+0x2710], R8 ;  /* 0x0027100801007387 */ /* 0x0001e80000100a00 */
[----:B0-----:R-:W4:Y:S04]  /*44750*/  LDL.LU R8, [R1+0x910] ;  /* 0x0009100001087983 */ /* 0x001f280000300800 */
[----:B------:R-:W4:Y:S04]  /*44760*/  LDL.LU R9, [R1+0x914] ;  /* 0x0009140001097983 */ /* 0x000f280000300800 */
[----:B------:R-:W2:Y:S04]  /*44770*/  LDL.LU R10, [R1+0x918] ;  /* 0x00091800010a7983 */ /* 0x000ea80000300800 */
[----:B------:R-:W2:Y:S01]  /*44780*/  LDL.LU R11, [R1+0x91c] ;  /* 0x00091c00010b7983 */ /* 0x000ea20000300800 */
[----:B------:R-:W-:Y:S01]  /*44790*/  HMMA.16816.F32 R12, R20, R24, R12 ;  /* 0x00000018140c723c */ /* 0x000fe2000000180c */
[----:B------:R-:W-:-:S02]  /*447a0*/  IMAD.MOV.U32 R3, RZ, RZ, R24 ;  /* 0x000000ffff037224 */ /* 0x000fc400078e0018 */
[----:B------:R-:W-:Y:S02]  /*447b0*/  IMAD.MOV.U32 R29, RZ, RZ, R25 ;  /* 0x000000ffff1d7224 */ /* 0x000fe400078e0019 */
[----:B------:R-:W0:Y:S04]  /*447c0*/  LDSM.16.MT88.4 R24, [R28+UR5+0xb000] ;  /* 0x00b000051c18783b */ /* 0x000e280008004200 */
[----:B--2---:R-:W-:Y:S04]  /*447d0*/  STL.64 [R1+0x2728], R10 ;  /* 0x0027280a01007387 */ /* 0x004fe80000100a00 */
[----:B----4-:R1:W-:Y:S04]  /*447e0*/  STL.64 [R1+0x2720], R8 ;  /* 0x0027200801007387 */ /* 0x0103e80000100a00 */
[----:B-1----:R-:W2:Y:S04]  /*447f0*/  LDL.LU.64 R8, [R1+0x10] ;  /* 0x0000100001087983 */ /* 0x002ea80000300a00 */
[----:B--2---:R1:W-:Y:S04]  /*44800*/  STL.64 [R1+0x2748], R8 ;  /* 0x0027480801007387 */ /* 0x0043e80000100a00 */
[----:B-1----:R-:W2:Y:S04]  /*44810*/  LDL.LU R8, [R1+0x930] ;  /* 0x0009300001087983 */ /* 0x002ea80000300800 */
[----:B------:R-:W2:Y:S04]  /*44820*/  LDL.LU R9, [R1+0x934] ;  /* 0x0009340001097983 */ /* 0x000ea80000300800 */
[----:B------:R-:W2:Y:S04]  /*44830*/  LDL.LU R10, [R1+0x938] ;  /* 0x00093800010a7983 */ /* 0x000ea80000300800 */
[----:B------:R-:W2:Y:S04]  /*44840*/  LDL.LU R11, [R1+0x93c] ;  /* 0x00093c00010b7983 */ /* 0x000ea80000300800 */
[----:B------:R1:W-:Y:S04]  /*44850*/  STL.64 [R1+0x3d0], R12 ;  /* 0x0003d00c01007387 */ /* 0x0003e80000100a00 */
[----:B------:R-:W-:Y:S04]  /*44860*/  STL.64 [R1+0x3d8], R14 ;  /* 0x0003d80e01007387 */ /* 0x000fe80000100a00 */
[----:B-1----:R-:W3:Y:S04]  /*44870*/  LDL.LU.64 R12, [R1+0x2788] ;  /* 0x00278800010c7983 */ /* 0x002ee80000300a00 */
[----:B0-----:R-:W-:Y:S04]  /*44880*/  STL.64 [R1+0x2560], R26 ;  /* 0x0025601a01007387 */ /* 0x001fe80000100a00 */
[----:B------:R0:W-:Y:S04]  /*44890*/  STL.64 [R1+0x2558], R24 ;  /* 0x0025581801007387 */ /* 0x0001e80000100a00 */
[----:B0-----:R-:W4:Y:S04]  /*448a0*/  LDL.LU R24, [R1+0xf0] ;  /* 0x0000f00001187983 */ /* 0x001f280000300800 */
[----:B------:R-:W4:Y:S04]  /*448b0*/  LDL.LU R25, [R1+0xf4] ;  /* 0x0000f40001197983 */ /* 0x000f280000300800 */
[----:B------:R-:W2:Y:S04]  /*448c0*/  LDL.LU R26, [R1+0xf8] ;  /* 0x0000f800011a7983 */ /* 0x000ea80000300800 */
[----:B------:R-:W2:Y:S01]  /*448d0*/  LDL.LU R27, [R1+0xfc] ;  /* 0x0000fc00011b7983 */ /* 0x000ea20000300800 */
[----:B---3--:R-:W-:Y:S03]  /*448e0*/  HMMA.16816.F32 R4, R20, R12, R4 ;  /* 0x0000000c1404723c */ /* 0x008fe60000001804 */
[----:B--2---:R-:W-:Y:S04]  /*448f0*/  STL.64 [R1+0x2570], R26 ;  /* 0x0025701a01007387 */ /* 0x004fe80000100a00 */
[----:B----4-:R0:W-:Y:S04]  /*44900*/  STL.64 [R1+0x2568], R24 ;  /* 0x0025681801007387 */ /* 0x0101e80000100a00 */
[----:B0-----:R-:W2:Y:S04]  /*44910*/  LDL.LU R24, [R1] ;  /* 0x0000000001187983 */ /* 0x001ea80000300800 */
[----:B------:R-:W2:Y:S04]  /*44920*/  LDL.LU R25, [R1+0x4] ;  /* 0x0000040001197983 */ /* 0x000ea80000300800 */
[----:B------:R0:W-:Y:S04]  /*44930*/  STL.64 [R1+0x3c0], R4 ;  /* 0x0003c00401007387 */ /* 0x0001e80000100a00 */
[----:B------:R-:W-:Y:S01]  /*44940*/  STL.64 [R1+0x3c8], R6 ;  /* 0x0003c80601007387 */ /* 0x000fe20000100a00 */
[----:B------:R-:W-:-:S02]  /*44950*/  IMAD.MOV.U32 R27, RZ, RZ, R12 ;  /* 0x000000ffff1b7224 */ /* 0x000fc400078e000c */
[----:B------:R-:W-:Y:S01]  /*44960*/  IMAD.MOV.U32 R26, RZ, RZ, R13 ;  /* 0x000000ffff1a7224 */ /* 0x000fe200078e000d */
[----:B0-----:R-:W3:Y:S04]  /*44970*/  LDL.LU.64 R4, [R1+0x2780] ;  /* 0x0027800001047983 */ /* 0x001ee80000300a00 */
[----:B------:R-:W3:Y:S04]  /*44980*/  LDL.LU.64 R14, [R1+0x2778] ;  /* 0x00277800010e7983 */ /* 0x000ee80000300a00 */
[----:B------:R-:W3:Y:S02]  /*44990*/  LDL.LU.64 R12, [R1+0x2770] ;  /* 0x00277000010c7983 */ /* 0x000ee40000300a00 */
[----:B---3--:R-:W-:-:S15]  /*449a0*/  HMMA.16816.F32 R12, R20, R4, R12 ;  /* 0x00000004140c723c */ /* 0x008fde000000180c */
[----:B------:R-:W-:-:S04]  /*449b0*/  NOP ;  /* 0x0000000000007918 */ /* 0x000fc80000000000 */
[----:B------:R0:W-:Y:S04]  /*449c0*/  STL.64 [R1+0x3b0], R12 ;  /* 0x0003b00c01007387 */ /* 0x0001e80000100a00 */
[----:B------:R1:W-:Y:S01]  /*449d0*/  STL.64 [R1+0x3b8], R14 ;  /* 0x0003b80e01007387 */ /* 0x0003e20000100a00 */
[----:B0-----:R-:W-:-:S03]  /*449e0*/  IMAD.MOV.U32 R12, RZ, RZ, R4 ;  /* 0x000000ffff0c7224 */ /* 0x001fc600078e0004 */
[----:B-1----:R-:W3:Y:S01]  /*449f0*/  LDL.LU.64 R14, [R1+0x2768] ;  /* 0x00276800010e7983 */ /* 0x002ee20000300a00 */
[----:B------:R-:W-:-:S03]  /*44a00*/  IMAD.MOV.U32 R13, RZ, RZ, R5 ;  /* 0x000000ffff0d7224 */ /* 0x000fc600078e0005 */
[----:B------:R-:W4:Y:S04]  /*44a10*/  LDL.LU.64 R6, [R1+0x2760] ;  /* 0x0027600001067983 */ /* 0x000f280000300a00 */
[----:B------:R-:W4:Y:S02]  /*44a20*/  LDL.LU.64 R4, [R1+0x2758] ;  /* 0x0027580001047983 */ /* 0x000f240000300a00 */
[----:B----4-:R-:W-:-:S15]  /*44a30*/  HMMA.16816.F32 R4, R20, R16, R4 ;  /* 0x000000101404723c */ /* 0x010fde0000001804 */
[----:B------:R-:W-:-:S04]  /*44a40*/  NOP ;  /* 0x0000000000007918 */ /* 0x000fc80000000000 */
[----:B------:R0:W-:Y:S04]  /*44a50*/  STL.64 [R1+0x3a0], R4 ;  /* 0x0003a00401007387 */ /* 0x0001e80000100a00 */
[----:B------:R1:W-:Y:S01]  /*44a60*/  STL.64 [R1+0x3a8], R6 ;  /* 0x0003a80601007387 */ /* 0x0003e20000100a00 */
[----:B0-----:R-:W-:Y:S02]  /*44a70*/  IMAD.MOV.U32 R4, RZ, RZ, R16 ;  /* 0x000000ffff047224 */ /* 0x001fe400078e0010 */
[----:B------:R-:W-:Y:S02]  /*44a80*/  IMAD.MOV.U32 R5, RZ, RZ, R17 ;  /* 0x000000ffff057224 */ /* 0x000fe400078e0011 */
[----:B------:R-:W4:Y:S02]  /*44a90*/  LDL.LU.64 R16, [R1+0x2750] ;  /* 0x0027500001107983 */ /* 0x000f240000300a00 */
[----:B----4-:R-:W-:Y:S01]  /*44aa0*/  HMMA.16816.F32 R8, R20, R16, R8 ;  /* 0x000000101408723c */ /* 0x010fe20000001808 */
[----:B-1----:R-:W-:-:S02]  /*44ab0*/  IMAD.MOV.U32 R6, RZ, RZ, R16 ;  /* 0x000000ffff067224 */ /* 0x002fc400078e0010 */
        /* <DEDUP_REMOVED lines=14> */
[----:B------:R-:W2:Y:S04]  /*44ba0*/  LDL.LU.64 R10, [R1+0x2728] ;  /* 0x00272800010a7983 */ /* 0x000ea80000300a00 */
[----:B------:R-:W2:Y:S02]  /*44bb0*/  LDL.LU.64 R8, [R1+0x2720] ;  /* 0x0027200001087983 */ /* 0x000ea40000300a00 */
[----:B--2---:R-:W-:-:S15]  /*44bc0*/  HMMA.16816.F32 R8, R20, R24, R8 ;  /* 0x000000181408723c */ /* 0x004fde0000001808 */
[----:B------:R-:W-:-:S04]  /*44bd0*/  NOP ;  /* 0x0000000000007918 */ /* 0x000fc80000000000 */
[----:B------:R-:W-:Y:S04]  /*44be0*/  STL.64 [R1+0x370], R8 ;  /* 0x0003700801007387 */ /* 0x000fe80000100a00 */
[----:B------:R0:W-:Y:S04]  /*44bf0*/  STL.64 [R1+0x378], R10 ;  /* 0x0003780a01007387 */ /* 0x0001e80000100a00 */
[----:B0-----:R-:W4:Y:S04]  /*44c00*/  LDL.LU.64 R10, [R1+0x2718] ;  /* 0x00271800010a7983 */ /* 0x001f280000300a00 */
[----:B------:R-:W4:Y:S04]  /*44c10*/  LDL.LU.64 R8, [R1+0x2710] ;  /* 0x0027100001087983 */ /* 0x000f280000300a00 */
[----:B------:R0:W-:Y:S02]  /*44c20*/  STL.64 [R1+0x2588], R24 ;  /* 0x0025881801007387 */ /* 0x0001e40000100a00 */
[----:B0-----:R-:W-:-:S02]  /*44c30*/  IMAD.MOV.U32 R24, RZ, RZ, R18 ;  /* 0x000000ffff187224 */ /* 0x001fc400078e0012 */
[----:B------:R-:W-:Y:S01]  /*44c40*/  IMAD.MOV.U32 R25, RZ, RZ, R19 ;  /* 0x000000ffff197224 */ /* 0x000fe200078e0013 */
[----:B------:R-:W2:Y:S04]  /*44c50*/  LDL.LU R18, [R1+0x270c] ;  /* 0x00270c0001127983 */ /* 0x000ea80000300800 */
[----:B------:R-:W2:Y:S04]  /*44c60*/  LDL.LU R19, [R1+0x2708] ;  /* 0x0027080001137983 */ /* 0x000ea80000300800 */
[----:B------:R0:W-:Y:S02]  /*44c70*/  STL.64 [R1+0x25a0], R24 ;  /* 0x0025a01801007387 */ /* 0x0001e40000100a00 */
[----:B0-----:R-:W-:-:S02]  /*44c80*/  IMAD.MOV.U32 R24, RZ, RZ, R6 ;  /* 0x000000ffff187224 */ /* 0x001fc400078e0006 */
[----:B------:R-:W-:Y:S01]  /*44c90*/  IMAD.MOV.U32 R25, RZ, RZ, R7 ;  /* 0x000000ffff197224 */ /* 0x000fe200078e0007 */
[----:B----4-:R-:W-:-:S15]  /*44ca0*/  HMMA.16816.F32 R8, R20, R16, R8 ;  /* 0x000000101408723c */ /* 0x010fde0000001808 */
[----:B------:R-:W-:-:S04]  /*44cb0*/  NOP ;  /* 0x0000000000007918 */ /* 0x000fc80000000000 */
[----:B------:R-:W-:Y:S04]  /*44cc0*/  STL.64 [R1+0x360], R8 ;  /* 0x0003600801007387 */ /* 0x000fe80000100a00 */
[----:B------:R0:W-:Y:S04]  /*44cd0*/  STL.64 [R1+0x368], R10 ;  /* 0x0003680a01007387 */ /* 0x0001e80000100a00 */
[----:B0-----:R-:W4:Y:S04]  /*44ce0*/  LDL.LU.64 R10, [R1+0x2700] ;  /* 0x00270000010a7983 */ /* 0x001f280000300a00 */
[----:B------:R-:W3:Y:S04]  /*44cf0*/  LDL.LU.64 R8, [R1+0x26f8] ;  /* 0x0026f80001087983 */ /* 0x000ee80000300a00 */
        /* <DEDUP_REMOVED lines=13> */
[----:B------:R0:W-:Y:S02]  /*44dd0*/  STL.64 [R1+0x25d0], R24 ;  /* 0x0025d01801007387 */ /* 0x0001e40000100a00 */
[----:B0-----:R-:W-:-:S02]  /*44de0*/  IMAD.MOV.U32 R24, RZ, RZ, R12 ;  /* 0x000000ffff187224 */ /* 0x001fc400078e000c */
[----:B------:R-:W-:Y:S01]  /*44df0*/  IMAD.MOV.U32 R25, RZ, RZ, R13 ;  /* 0x000000ffff197224 */ /* 0x000fe200078e000d */
[----:B--2---:R-:W-:Y:S04]  /*44e00*/  STL.64 [R1+0x2598], R18 ;  /* 0x0025981201007387 */ /* 0x004fe80000100a00 */
[----:B------:R0:W-:Y:S04]  /*44e10*/  STL.64 [R1+0x2590], R16 ;  /* 0x0025901001007387 */ /* 0x0001e80000100a00 */
[----:B0-----:R-:W2:Y:S04]  /*44e20*/  LDL.LU R16, [R1+0x110] ;  /* 0x0001100001107983 */ /* 0x001ea80000300800 */
[----:B------:R-:W2:Y:S04]  /*44e30*/  LDL.LU R17, [R1+0x114] ;  /* 0x0001140001117983 */ /* 0x000ea80000300800 */
[----:B------:R-:W2:Y:S04]  /*44e40*/  LDL.LU R18, [R1+0x118] ;  /* 0x0001180001127983 */ /* 0x000ea80000300800 */
[----:B------:R-:W2:Y:S04]  /*44e50*/  LDL.LU R19, [R1+0x11c] ;  /* 0x00011c0001137983 */ /* 0x000ea80000300800 */
[----:B------:R-:W2:Y:S04]  /*44e60*/  LDL.LU R12, [R1+0x26e4] ;  /* 0x0026e400010c7983 */ /* 0x000ea80000300800 */
[----:B------:R-:W2:Y:S04]  /*44e70*/  LDL.LU R13, [R1+0x26e0] ;  /* 0x0026e000010d7983 */ /* 0x000ea80000300800 */
[----:B------:R0:W-:Y:S02]  /*44e80*/  STL.64 [R1+0x25e8], R24 ;  /* 0x0025e81801007387 */ /* 0x0001e40000100a00 */
[----:B0-----:R-:W-:-:S02]  /*44e90*/  IMAD.MOV.U32 R24, RZ, RZ, R27 ;  /* 0x000000ffff187224 */ /* 0x001fc400078e001b */
[----:B------:R-:W-:-:S05]  /*44ea0*/  IMAD.MOV.U32 R25, RZ, RZ, R26 ;  /* 0x000000ffff197224 */ /* 0x000fca00078e001a */
[----:B------:R0:W-:Y:S04]  /*44eb0*/  STL.64 [R1+0x2608], R24 ;  /* 0x0026081801007387 */ /* 0x0001e80000100a00 */
[----:B0-----:R-:W2:Y:S04]  /*44ec0*/  LDL.LU R24, [R1+0x160] ;  /* 0x0001600001187983 */ /* 0x001ea80000300800 */
[----:B------:R-:W2:Y:S04]  /*44ed0*/  LDL.LU R25, [R1+0x164] ;  /* 0x0001640001197983 */ /* 0x000ea80000300800 */
[----:B------:R-:W2:Y:S04]  /*44ee0*/  LDL.LU R26, [R1+0x168] ;  /* 0x00016800011a7983 */ /* 0x000ea80000300800 */
[----:B------:R-:W2:Y:S04]  /*44ef0*/  LDL.LU R27, [R1+0x16c] ;  /* 0x00016c00011b7983 */ /* 0x000ea80000300800 */
[----:B--2---:R-:W-:Y:S04]  /*44f00*/  STL.64 [R1+0x2618], R26 ;  /* 0x0026181a01007387 */ /* 0x004fe80000100a00 */
[----:B------:R3:W-:Y:S02]  /*44f10*/  STL.64 [R1+0x2610], R24 ;  /* 0x0026101801007387 */ /* 0x0007e40000100a00 */
[----:B---3--:R-:W-:-:S02]  /*44f20*/  IMAD.MOV.U32 R24, RZ, RZ, R15 ;  /* 0x000000ffff187224 */ /* 0x008fc400078e000f */
[----:B------:R-:W-:Y:S01]  /*44f30*/  IMAD.MOV.U32 R25, RZ, RZ, R14 ;  /* 0x000000ffff197224 */ /* 0x000fe200078e000e */
[----:B------:R-:W2:Y:S04]  /*44f40*/  LDL.LU R15, [R1+0x26dc] ;  /* 0x0026dc00010f7983 */ /* 0x000ea80000300800 */
[----:B------:R-:W3:Y:S04]  /*44f50*/  LDL.LU R14, [R1+0x26d8] ;  /* 0x0026d800010e7983 */ /* 0x000ee80000300800 */
[----:B------:R-:W-:Y:S04]  /*44f60*/  STL.64 [R1+0x2630], R24 ;  /* 0x0026301801007387 */ /* 0x000fe80000100a00 */
        /* <DEDUP_REMOVED lines=17> */
[----:B----4-:R-:W-:-:S02]  /*45080*/  IMAD.MOV.U32 R24, RZ, RZ, R11 ;  /* 0x000000ffff187224 */ /* 0x010fc400078e000b */
[----:B------:R-:W-:-:S05]  /*45090*/  IMAD.MOV.U32 R25, RZ, RZ, R10 ;  /* 0x000000ffff197224 */ /* 0x000fca00078e000a */
[----:B------:R-:W-:Y:S04]  /*450a0*/  STL.64 [R1+0x2660], R24 ;  /* 0x0026601801007387 */ /* 0x000fe80000100a00 */
[----:B--2---:R-:W-:Y:S04]  /*450b0*/  STL.64 [R1+0x25e0], R18 ;  /* 0x0025e01201007387 */ /* 0x004fe80000100a00 */
        /* <DEDUP_REMOVED lines=18> */
[----:B------:R-:W-:Y:S01]  /*451e0*/  IMAD.MOV.U32 R24, RZ, RZ, R5 ;  /* 0x000000ffff187224 */ /* 0x000fe200078e0005 */
[----:B----4-:R-:W-:Y:S04]  /*451f0*/  STL.64 [R1+0x2628], R18 ;  /* 0x0026281201007387 */ /* 0x010fe80000100a00 */
[----:B--2---:R0:W-:Y:S04]  /*45200*/  STL.64 [R1+0x2620], R16 ;  /* 0x0026201001007387 */ /* 0x0041e80000100a00 */
[----:B0-----:R-:W2:Y:S04]  /*45210*/  LDL.LU R16, [R1+0x170] ;  /* 0x0001700001107983 */ /* 0x001ea80000300800 */
[----:B------:R-:W2:Y:S04]  /*45220*/  LDL.LU R17, [R1+0x174] ;  /* 0x0001740001117983 */ /* 0x000ea80000300800 */
[----:B------:R-:W4:Y:S04]  /*45230*/  LDL.LU R18, [R1+0x178] ;  /* 0x0001780001127983 */ /* 0x000f280000300800 */
[----:B------:R-:W4:Y:S04]  /*45240*/  LDL.LU R19, [R1+0x17c] ;  /* 0x00017c0001137983 */ /* 0x000f280000300800 */
[----:B------:R-:W2:Y:S04]  /*45250*/  LDL.LU R4, [R1+0x8d0] ;  /* 0x0008d00001047983 */ /* 0x000ea80000300800 */
[----:B------:R-:W3:Y:S04]  /*45260*/  LDL.LU R5, [R1+0x8d4] ;  /* 0x0008d40001057983 */ /* 0x000ee80000300800 */
[----:B------:R-:W3:Y:S04]  /*45270*/  LDL.LU R6, [R1+0x8d8] ;  /* 0x0008d80001067983 */ /* 0x000ee80000300800 */
[----:B------:R-:W3:Y:S04]  /*45280*/  LDL.LU R7, [R1+0x8dc] ;  /* 0x0008dc0001077983 */ /* 0x000ee80000300800 */
[----:B------:R-:W3:Y:S04]  /*45290*/  LDL.LU R8, [R1+0x8f0] ;  /* 0x0008f00001087983 */ /* 0x000ee80000300800 */
[----:B------:R-:W3:Y:S04]  /*452a0*/  LDL.LU R9, [R1+0x8f4] ;  /* 0x0008f40001097983 */ /* 0x000ee80000300800 */
[----:B------:R-:W3:Y:S04]  /*452b0*/  LDL.LU R10, [R1+0x8f8] ;  /* 0x0008f800010a7983 */ /* 0x000ee80000300800 */
[----:B------:R-:W3:Y:S04]  /*452c0*/  LDL.LU R11, [R1+0x8fc] ;  /* 0x0008fc00010b7983 */ /* 0x000ee80000300800 */
[----:B----4-:R-:W-:Y:S04]  /*452d0*/  STL.64 [R1+0x2640], R18 ;  /* 0x0026401201007387 */ /* 0x010fe80000100a00 */
[----:B--2---:R0:W-:Y:S04]  /*452e0*/  STL.64 [R1+0x2638], R16 ;  /* 0x0026381001007387 */ /* 0x0041e80000100a00 */
        /* <DEDUP_REMOVED lines=32> */
[----:B------:R-:W4:Y:S02]  /*454f0*/  LDL.LU.64 R8, [R1+0x26c0] ;  /* 0x0026c00001087983 */ /* 0x000f240000300a00 */
[----:B----4-:R-:W-:Y:S02]  /*45500*/  HMMA.16816.F32 R20, R20, R8, R4 ;  /* 0x000000081414723c */ /* 0x010fe40000001804 */
[----:B------:R-:W2:Y:S04]  /*45510*/  LDL.LU.64 R6, [R1+0x26b8] ;  /* 0x0026b80001067983 */ /* 0x000ea80000300a00 */
[----:B------:R-:W2:-:S13]  /*45520*/  LDL.LU.64 R4, [R1+0x26b0] ;  /* 0x0026b00001047983 */ /* 0x000e9a0000300a00 */
[----:B------:R0:W-:Y:S04]  /*45530*/  STL.64 [R1+0x1d0], R20 ;  /* 0x0001d01401007387 */ /* 0x0001e80000100a00 */
[----:B------:R-:W-:Y:S01]  /*45540*/  STL.64 [R1+0x1d8], R22 ;  /* 0x0001d81601007387 */ /* 0x000fe20000100a00 */
[----:B0-----:R-:W-:Y:S02]  /*45550*/  IMAD.MOV.U32 R20, RZ, RZ, R3 ;  /* 0x000000ffff147224 */ /* 0x001fe400078e0003 */
[----:B------:R-:W-:Y:S01]  /*45560*/  IMAD.MOV.U32 R21, RZ, RZ, R29 ;  /* 0x000000ffff157224 */ /* 0x000fe200078e001d */
[----:B------:R-:W4:Y:S04]  /*45570*/  LDL.LU R3, [R1+0x26ac] ;  /* 0x0026ac0001037983 */ /* 0x000f280000300800 */
        /* <DEDUP_REMOVED lines=38> */
[----:B--2---:R-:W-:Y:S02]  /*457e0*/  HMMA.16816.F32 R20, R4, R20, R24 ;  /* 0x000000140414723c */ /* 0x004fe40000001818 */
[----:B------:R-:W2:-:S15]  /*457f0*/  LDL.LU.64 R24, [R1+0x2608] ;  /* 0x0026080001187983 */ /* 0x000e9e0000300a00 */
[----:B------:R-:W-:Y:S02]  /*45800*/  NOP ;  /* 0x0000000000007918 */ /* 0x000fe40000000000 */
[----:B------:R-:W-:Y:S04]  /*45810*/  STL.64 [R1+0x160], R20 ;  /* 0x0001601401007387 */ /* 0x000fe80000100a00 */
[----:B------:R-:W-:Y:S04]  /*45820*/  STL.64 [R1+0x168], R22 ;  /* 0x0001681601007387 */ /* 0x000fe80000100a00 */
[----:B------:R-:W0:Y:S04]  /*45830*/  LDSM.16.MT88.4 R20, [R28+UR5+0xb080] ;  /* 0x00b080051c14783b */ /* 0x000e280008004200 */
[----:B0-----:R0:W-:Y:S04]  /*45840*/  STL.64 [R1+0x2448], R22 ;  /* 0x0024481601007387 */ /* 0x0011e80000100a00 */
[----:B------:R1:W-:Y:S01]  /*45850*/  STL.64 [R1+0x2440], R20 ;  /* 0x0024401401007387 */ /* 0x0003e20000100a00 */
[----:B0-----:R-:W-:-:S03]  /*45860*/  IMAD.MOV.U32 R22, RZ, RZ, R14 ;  /* 0x000000ffff167224 */ /* 0x001fc600078e000e */
[----:B-1----:R-:W3:Y:S04]  /*45870*/  LDL.LU R20, [R1+0xd0] ;  /* 0x0000d00001147983 */ /* 0x002ee80000300800 */
[----:B------:R-:W3:Y:S04]  /*45880*/  LDL.LU R21, [R1+0xd4] ;  /* 0x0000d40001157983 */ /* 0x000ee80000300800 */
[----:B------:R-:W3:Y:S01]  /*45890*/  LDL.LU R14, [R1+0x2604] ;  /* 0x00260400010e7983 */ /* 0x000ee20000300800 */
[----:B------:R-:W-:-:S03]  /*458a0*/  IMAD.MOV.U32 R23, RZ, RZ, R15 ;  /* 0x000000ffff177224 */ /* 0x000fc600078e000f */
[----:B------:R-:W3:Y:S04]  /*458b0*/  LDL.LU R15, [R1+0x2600] ;  /* 0x00260000010f7983 */ /* 0x000ee80000300800 */
[----:B------:R-:W-:Y:S01]  /*458c0*/  STL [R1+0x1b44], R28 ;  /* 0x001b441c01007387 */ /* 0x000fe20000100800 */
        /* <DEDUP_REMOVED lines=37> */
[----:B--2---:R-:W-:Y:S01]  /*45b20*/  HMMA.16816.F32 R24, R4, R16, R24 ;  /* 0x000000100418723c */ /* 0x004fe20000001818 */
[----:B---3--:R-:W-:-:S02]  /*45b30*/  IMAD.MOV.U32 R16, RZ, RZ, R29 ;  /* 0x000000ffff107224 */ /* 0x008fc400078e001d */
[----:B----4-:R-:W-:-:S15]  /*45b40*/  IMAD.MOV.U32 R17, RZ, RZ, R3 ;  /* 0x000000ffff117224 */ /* 0x010fde00078e0003 */
[----:B------:R-:W-:Y:S01]  /*45b50*/  NOP ;  /* 0x0000000000007918 */ /* 0x000fe20000000000 */
[----:B------:R-:W-:Y:S04]  /*45b60*/  STL.64 [R1+0xf0], R24 ;  /* 0x0000f01801007387 */ /* 0x000fe80000100a00 */
[----:B------:R0:W-:Y:S04]  /*45b70*/  STL.64 [R1+0xf8], R26 ;  /* 0x0000f81a01007387 */ /* 0x0001e80000100a00 */
[----:B0-----:R-:W2:Y:S04]  /*45b80*/  LDL.LU.64 R26, [R1+0x2560] ;  /* 0x00256000011a7983 */ /* 0x001ea80000300a00 */
[----:B------:R-:W2:Y:S04]  /*45b90*/  LDL.LU.64 R24, [R1+0x2558] ;  /* 0x0025580001187983 */ /* 0x000ea80000300a00 */
[----:B------:R0:W-:Y:S02]  /*45ba0*/  STL.64 [R1+0x2550], R18 ;  /* 0x0025501201007387 */ /* 0x0001e40000100a00 */
[----:B0-----:R-:W-:-:S02]  /*45bb0*/  IMAD.MOV.U32 R18, RZ, RZ, R2 ;  /* 0x000000ffff127224 */ /* 0x001fc400078e0002 */
[----:B------:R-:W-:-:S07]  /*45bc0*/  IMAD.MOV.U32 R19, RZ, RZ, R0 ;  /* 0x000000ffff137224 */ /* 0x000fce00078e0000 */
[C---:B------:R-:W-:Y:S08]  /*45bd0*/  HMMA.16816.F32 R16, R4.reuse, R12, R16 ;  /* 0x0000000c0410723c */ /* 0x040ff00000001810 */
[----:B------:R-:W-:Y:S01]  /*45be0*/  HMMA.16816.F32 R4, R4, R8, R20 ;  /* 0x000000080404723c */ /* 0x000fe20000001814 */
[----:B------:R-:W-:Y:S10]  /*45bf0*/  STL.64 [R1+0x2488], R14 ;  /* 0x0024880e01007387 */ /* 0x000ff40000100a00 */
[----:B------:R-:W-:-:S02]  /*45c00*/  IMAD.MOV.U32 R2, RZ, RZ, R19 ;  /* 0x000000ffff027224 */ /* 0x000fc400078e0013 */
[----:B------:R-:W-:Y:S02]  /*45c10*/  IMAD.MOV.U32 R3, RZ, RZ, R18 ;  /* 0x000000ffff037224 */ /* 0x000fe400078e0012 */
[----:B------:R-:W-:Y:S02]  /*45c20*/  IMAD.MOV.U32 R28, RZ, RZ, R17 ;  /* 0x000000ffff1c7224 */ /* 0x000fe400078e0011 */
[----:B------:R-:W-:Y:S01]  /*45c30*/  IMAD.MOV.U32 R29, RZ, RZ, R16 ;  /* 0x000000ffff1d7224 */ /* 0x000fe200078e0010 */
[----:B------:R-:W-:Y:S04]  /*45c40*/  STL [R1+0x1dbc], R2 ;  /* 0x001dbc0201007387 */ /* 0x000fe80000100800 */
[----:B------:R-:W-:Y:S04]  /*45c50*/  STL [R1+0x1db8], R3 ;  /* 0x001db80301007387 */ /* 0x000fe80000100800 */
[----:B------:R-:W-:Y:S04]  /*45c60*/  STL [R1+0x1db4], R28 ;  /* 0x001db41c01007387 */ /* 0x000fe80000100800 */
[----:B------:R-:W-:Y:S04]  /*45c70*/  STL [R1+0x1db0], R29 ;  /* 0x001db01d01007387 */ /* 0x000fe80000100800 */
[----:B------:R-:W-:Y:S04]  /*45c80*/  STL.64 [R1+0xd0], R4 ;  /* 0x0000d00401007387 */ /* 0x000fe80000100a00 */
[----:B------:R0:W-:Y:S01]  /*45c90*/  STL [R1+0xd8], R6 ;  /* 0x0000d80601007387 */ /* 0x0001e20000100800 */
[----:B------:R-:W-:-:S03]  /*45ca0*/  IMAD.MOV.U32 R0, RZ, RZ, R7 ;  /* 0x000000ffff007224 */ /* 0x000fc600078e0007 */
[----:B------:R-:W-:Y:S04]  /*45cb0*/  STL.64 [R1+0x2540], R10 ;  /* 0x0025400a01007387 */ /* 0x000fe80000100a00 */
[----:B------:R-:W3:Y:S04]  /*45cc0*/  LDL R7, [R1+0x7c] ;  /* 0x00007c0001077983 */ /* 0x000ee80000100800 */
[----:B0-----:R-:W3:Y:S04]  /*45cd0*/  LDL R6, [R1+0x78] ;  /* 0x0000780001067983 */ /* 0x001ee80000100800 */
[----:B---3--:R0:W-:Y:S04]  /*45ce0*/  STL.64 [R1+0x24f0], R6 ;  /* 0x0024f00601007387 */ /* 0x0081e80000100a00 */
[----:B0-----:R-:W3:Y:S04]  /*45cf0*/  LDL.64 R6, [R1+0x88] ;  /* 0x0000880001067983 */ /* 0x001ee80000100a00 */
[----:B---3--:R0:W-:Y:S04]  /*45d00*/  STL.64 [R1+0x2508], R6 ;  /* 0x0025080601007387 */ /* 0x0081e80000100a00 */
[----:B------:R-:W3:Y:S04]  /*45d10*/  LDL.LU R12, [R1+0x8c0] ;  /* 0x0008c000010c7983 */ /* 0x000ee80000300800 */
[----:B------:R-:W3:Y:S04]  /*45d20*/  LDL.LU R13, [R1+0x8c4] ;  /* 0x0008c400010d7983 */ /* 0x000ee80000300800 */
[----:B------:R-:W4:Y:S04]  /*45d30*/  LDL.LU R14, [R1+0x8c8] ;  /* 0x0008c800010e7983 */ /* 0x000f280000300800 */
[----:B------:R-:W4:Y:S04]  /*45d40*/  LDL.LU R15, [R1+0x8cc] ;  /* 0x0008cc00010f7983 */ /* 0x000f280000300800 */
[----:B------:R-:W2:Y:S04]  /*45d50*/  LDL.64 R18, [R1+0xc8] ;  /* 0x0000c80001127983 */ /* 0x000ea80000100a00 */
[----:B0-----:R-:W2:Y:S04]  /*45d60*/  LDL R6, [R1+0x98] ;  /* 0x0000980001067983 */ /* 0x001ea80000100800 */
[----:B------:R-:W2:Y:S04]  /*45d70*/  LDL R7, [R1+0x9c] ;  /* 0x00009c0001077983 */ /* 0x000ea80000100800 */
[----:B--2---:R0:W-:Y:S04]  /*45d80*/  STL.64 [R1+0x2520], R6 ;  /* 0x0025200601007387 */ /* 0x0041e80000100a00 */
[----:B0-----:R-:W2:Y:S04]  /*45d90*/  LDL R6, [R1+0xa8] ;  /* 0x0000a80001067983 */ /* 0x001ea80000100800 */
[----:B------:R-:W2:Y:S04]  /*45da0*/  LDL R7, [R1+0xac] ;  /* 0x0000ac0001077983 */ /* 0x000ea80000100800 */
[----:B--2---:R0:W-:Y:S04]  /*45db0*/  STL.64 [R1+0x2538], R6 ;  /* 0x0025380601007387 */ /* 0x0041e80000100a00 */
[----:B0-----:R-:W2:Y:S04]  /*45dc0*/  LDL R6, [R1+0xb8] ;  /* 0x0000b80001067983 */ /* 0x001ea80000100800 */
[----:B------:R-:W2:Y:S04]  /*45dd0*/  LDL R7, [R1+0xbc] ;  /* 0x0000bc0001077983 */ /* 0x000ea80000100800 */
[----:B--2---:R0:W-:Y:S04]  /*45de0*/  STL.64 [R1+0x2548], R6 ;  /* 0x0025480601007387 */ /* 0x0041e80000100a00 */
[----:B------:R-:W2:Y:S04]  /*45df0*/  LDL.LU R4, [R1+0x590] ;  /* 0x0005900001047983 */ /* 0x000ea80000300800 */
[----:B------:R-:W2:Y:S04]  /*45e00*/  LDL.LU R5, [R1+0x594] ;  /* 0x0005940001057983 */ /* 0x000ea80000300800 */
[----:B0-----:R-:W2:Y:S04]  /*45e10*/  LDL.LU R6, [R1+0x598] ;  /* 0x0005980001067983 */ /* 0x001ea80000300800 */
[----:B------:R-:W2:Y:S04]  /*45e20*/  LDL.LU R7, [R1+0x59c] ;  /* 0x00059c0001077983 */ /* 0x000ea80000300800 */
[----:B------:R-:W2:Y:S04]  /*45e30*/  LDL.LU R8, [R1+0x580] ;  /* 0x0005800001087983 */ /* 0x000ea80000300800 */
[----:B------:R-:W2:Y:S04]  /*45e40*/  LDL.LU R9, [R1+0x584] ;  /* 0x0005840001097983 */ /* 0x000ea80000300800 */
[----:B------:R-:W2:Y:S04]  /*45e50*/  LDL.LU R10, [R1+0x588] ;  /* 0x00058800010a7983 */ /* 0x000ea80000300800 */
[----:B------:R-:W2:Y:S04]  /*45e60*/  LDL.LU R11, [R1+0x58c] ;  /* 0x00058c00010b7983 */ /* 0x000ea80000300800 */
[----:B----4-:R-:W-:Y:S04]  /*45e70*/  STL.64 [R1+0x2500], R14 ;  /* 0x0025000e01007387 */ /* 0x010fe80000100a00 */
[----:B---3--:R0:W-:Y:S04]  /*45e80*/  STL.64 [R1+0x24f8], R12 ;  /* 0x0024f80c01007387 */ /* 0x0081e80000100a00 */
        /* <DEDUP_REMOVED lines=10> */
[----:B--2---:R-:W-:Y:S01]  /*45f30*/  HMMA.16816.F32 R4, R24, R18, R4 ;  /* 0x000000121804723c */ /* 0x004fe20000001804 */
[----:B------:R-:W-:-:S02]  /*45f40*/  IMAD.MOV.U32 R29, RZ, RZ, R18 ;  /* 0x000000ffff1d7224 */ /* 0x000fc400078e0012 */
[----:B------:R-:W-:-:S15]  /*45f50*/  IMAD.MOV.U32 R3, RZ, RZ, R19 ;  /* 0x000000ffff037224 */ /* 0x000fde00078e0013 */
[----:B------:R-:W-:Y:S01]  /*45f60*/  NOP ;  /* 0x0000000000007918 */ /* 0x000fe20000000000 */
[----:B------:R-:W-:Y:S01]  /*45f70*/  IMAD.MOV.U32 R17, RZ, RZ, R7 ;  /* 0x000000ffff117224 */ /* 0x000fe200078e0007 */
[----:B----4-:R-:W-:Y:S04]  /*45f80*/  STL.64 [R1+0x2530], R14 ;  /* 0x0025300e01007387 */ /* 0x010fe80000100a00 */
[----:B---3--:R0:W-:Y:S04]  /*45f90*/  STL.64 [R1+0x2528], R12 ;  /* 0x0025280c01007387 */ /* 0x0081e80000100a00 */
[----:B0-----:R-:W2:Y:S04]  /*45fa0*/  LDL.LU R12, [R1+0x570] ;  /* 0x00057000010c7983 */ /* 0x001ea80000300800 */
[----:B------:R-:W2:Y:S04]  /*45fb0*/  LDL.LU R13, [R1+0x574] ;  /* 0x00057400010d7983 */ /* 0x000ea80000300800 */
[----:B------:R-:W2:Y:S04]  /*45fc0*/  LDL.LU R14, [R1+0x578] ;  /* 0x00057800010e7983 */ /* 0x000ea80000300800 */
[----:B------:R-:W2:Y:S04]  /*45fd0*/  LDL.LU R15, [R1+0x57c] ;  /* 0x00057c00010f7983 */ /* 0x000ea80000300800 */
[----:B------:R-:W3:Y:S04]  /*45fe0*/  LDL.64 R22, [R1+0x68] ;  /* 0x0000680001167983 */ /* 0x000ee80000100a00 */
[----:B------:R-:W-:Y:S04]  /*45ff0*/  STL [R1+0x1dc0], R0 ;  /* 0x001dc00001007387 */ /* 0x000fe80000100800 */
[----:B------:R-:W4:Y:S04]  /*46000*/  LDL.LU.64 R18, [R1+0x2550] ;  /* 0x0025500001127983 */ /* 0x000f280000300a00 */
[----:B------:R-:W-:Y:S04]  /*46010*/  STL.64 [R1+0xee0], R4 ;  /* 0x000ee00401007387 */ /* 0x000fe80000100a00 */
[----:B------:R0:W-:Y:S04]  /*46020*/  STL.64 [R1+0xee8], R6 ;  /* 0x000ee80601007387 */ /* 0x0001e80000100a00 */
[----:B0-----:R-:W2:Y:S01]  /*46030*/  LDL.LU.64 R6, [R1+0x2548] ;  /* 0x0025480001067983 */ /* 0x001ea20000300a00 */
[----:B------:R-:W-:-:S05]  /*46040*/  IMAD.MOV.U32 R16, RZ, RZ, R5 ;  /* 0x000000ffff107224 */ /* 0x000fca00078e0005 */
[----:B------:R0:W-:Y:S04]  /*46050*/  STL [R1+0x1b4c], R16 ;  /* 0x001b4c1001007387 */ /* 0x0001e80000100800 */
[----:B------:R1:W-:Y:S04]  /*46060*/  STL [R1+0x1b48], R17 ;  /* 0x001b481101007387 */ /* 0x0003e80000100800 */
[----:B----4-:R4:W-:Y:S04]  /*46070*/  STL.64 [R1+0x24c0], R18 ;  /* 0x0024c01201007387 */ /* 0x0109e80000100a00 */
[----:B0-----:R-:W3:Y:S04]  /*46080*/  LDL.LU R16, [R1+0x540] ;  /* 0x0005400001107983 */ /* 0x001ee80000300800 */
[----:B-1----:R-:W3:Y:S04]  /*46090*/  LDL.LU R17, [R1+0x544] ;  /* 0x0005440001117983 */ /* 0x002ee80000300800 */
[----:B----4-:R-:W3:Y:S04]  /*460a0*/  LDL.LU R18, [R1+0x548] ;  /* 0x0005480001127983 */ /* 0x010ee80000300800 */
[----:B------:R-:W3:Y:S01]  /*460b0*/  LDL.LU R19, [R1+0x54c] ;  /* 0x00054c0001137983 */ /* 0x000ee20000300800 */
[----:B--2---:R-:W-:Y:S03]  /*460c0*/  HMMA.16816.F32 R4, R24, R6, R8 ;  /* 0x000000061804723c */ /* 0x004fe60000001808 */
[----:B------:R-:W2:-:S15]  /*460d0*/  LDL.LU.64 R10, [R1+0x2540] ;  /* 0x00254000010a7983 */ /* 0x000e9e0000300a00 */
[----:B------:R-:W-:Y:S01]  /*460e0*/  NOP ;  /* 0x0000000000007918 */ /* 0x000fe20000000000 */
[----:B------:R-:W-:Y:S01]  /*460f0*/  STL.64 [R1+0xe60], R4 ;  /* 0x000e600401007387 */ /* 0x000fe20000100a00 */
[----:B------:R-:W-:-:S03]  /*46100*/  IMAD.MOV.U32 R9, RZ, RZ, R6 ;  /* 0x000000ffff097224 */ /* 0x000fc600078e0006 */
[----:B------:R0:W-:Y:S04]  /*46110*/  STL.64 [R1+0xe68], R6 ;  /* 0x000e680601007387 */ /* 0x0001e80000100a00 */
[----:B0-----:R-:W4:Y:S01]  /*46120*/  LDL.LU.64 R6, [R1+0x2538] ;  /* 0x0025380001067983 */ /* 0x001f220000300a00 */
[----:B------:R-:W-:-:S05]  /*46130*/  IMAD.MOV.U32 R8, RZ, RZ, R4 ;  /* 0x000000ffff087224 */ /* 0x000fca00078e0004 */
[----:B------:R-:W-:Y:S04]  /*46140*/  STL [R1+0x1b54], R8 ;  /* 0x001b540801007387 */ /* 0x000fe80000100800 */
[----:B------:R-:W-:Y:S01]  /*46150*/  STL [R1+0x1b50], R9 ;  /* 0x001b500901007387 */ /* 0x000fe20000100800 */
[----:B----4-:R-:W-:Y:S03]  /*46160*/  HMMA.16816.F32 R4, R24, R6, R12 ;  /* 0x000000061804723c */ /* 0x010fe6000000180c */
[----:B------:R-:W4:Y:S04]  /*46170*/  LDL.LU.64 R14, [R1+0x2530] ;  /* 0x00253000010e7983 */ /* 0x000f280000300a00 */
[----:B------:R-:W4:-:S12]  /*46180*/  LDL.LU.64 R12, [R1+0x2528] ;  /* 0x00252800010c7983 */ /* 0x000f180000300a00 */
        /* <DEDUP_REMOVED lines=8> */
[----:B0-----:R-:W4:Y:S01]  /*46210*/  LDL.LU.64 R6, [R1+0x2508] ;  /* 0x0025080001067983 */ /* 0x001f220000300a00 */
[----:B------:R-:W0:Y:S01]  /*46220*/  S2R R2, SR_TID.X ;  /* 0x0000000000027919 */ /* 0x000e220000002100 */
[----:B----4-:R-:W-:Y:S01]  /*46230*/  HMMA.16816.F32 R12, R24, R6, R12 ;  /* 0x00000006180c723c */ /* 0x010fe2000000180c */
[----:B------:R-:W-:-:S02]  /*46240*/  IMAD.MOV.U32 R9, RZ, RZ, R6 ;  /* 0x000000ffff097224 */ /* 0x000fc400078e0006 */
[----:B------:R-:W-:-:S15]  /*46250*/  IMAD.MOV.U32 R8, RZ, RZ, R7 ;  /* 0x000000ffff087224 */ /* 0x000fde00078e0007 */
[----:B------:R-:W-:Y:S01]  /*46260*/  NOP ;  /* 0x0000000000007918 */ /* 0x000fe20000000000 */
[----:B------:R-:W-:Y:S04]  /*46270*/  STL.64 [R1+0xcf0], R12 ;  /* 0x000cf00c01007387 */ /* 0x000fe80000100a00 */
[----:B------:R1:W-:Y:S04]  /*46280*/  STL.64 [R1+0xcf8], R14 ;  /* 0x000cf80e01007387 */ /* 0x0003e80000100a00 */
[----:B-1----:R-:W4:Y:S04]  /*46290*/  LDL.LU.64 R14, [R1+0x2500] ;  /* 0x00250000010e7983 */ /* 0x002f280000300a00 */
[----:B------:R-:W4:Y:S04]  /*462a0*/  LDL.LU.64 R12, [R1+0x24f8] ;  /* 0x0024f800010c7983 */ /* 0x000f280000300a00 */
[----:B------:R-:W3:Y:S01]  /*462b0*/  LDL.LU.64 R6, [R1+0x24f0] ;  /* 0x0024f00001067983 */ /* 0x000ee20000300a00 */
[C---:B0-----:R-:W-:Y:S01]  /*462c0*/  LOP3.LUT R20, R2.reuse, 0x7, RZ, 0xc0, !PT ;  /* 0x0000000702147812 */ /* 0x041fe200078ec0ff */
[----:B------:R-:W-:-:S04]  /*462d0*/  IMAD.SHL.U32 R28, R2, 0x2, RZ ;  /* 0x00000002021c7824 */ /* 0x000fc800078e00ff */
[----:B------:R-:W-:Y:S02]  /*462e0*/  IMAD R20, R20, 0x110, RZ ;  /* 0x0000011014147824 */ /* 0x000fe400078e02ff */
[----:B------:R-:W-:-:S03]  /*462f0*/  IMAD.SHL.U32 R21, R2, 0x80, RZ ;  /* 0x0000008002157824 */ /* 0x000fc600078e00ff */
[----:B------:R-:W-:-:S04]  /*46300*/  LOP3.LUT R28, R20, 0x10, R28, 0x78, !PT ;  /* 0x00000010141c7812 */ /* 0x000fc800078e781c */
[----:B------:R-:W-:Y:S01]  /*46310*/  LOP3.LUT R28, R28, 0x800, R21, 0xf8, !PT ;  /* 0x000008001c1c7812 */ /* 0x000fe200078ef815 */
[----:B------:R-:W-:Y:S04]  /*46320*/  STL [R1+0x242c], R8 ;  /* 0x00242c0801007387 */ /* 0x000fe80000100800 */
[----:B------:R-:W-:Y:S01]  /*46330*/  STL [R1+0x2428], R9 ;  /* 0x0024280901007387 */ /* 0x000fe20000100800 */
[----:B------:R-:W-:-:S03]  /*46340*/  LOP3.LUT R28, R28, 0x20, RZ, 0x3c, !PT ;  /* 0x000000201c1c7812 */ /* 0x000fc600078e3cff */
[----:B--2---:R3:W-:Y:S02]  /*46350*/  STL.64 [R1+0x24e8], R10 ;  /* 0x0024e80a01007387 */ /* 0x0047e40000100a00 */
[----:B---3--:R-:W-:Y:S02]  /*46360*/  HMMA.16816.F32 R8, R24, R6, R16 ;  /* 0x000000061808723c */ /* 0x008fe40000001810 */
[----:B------:R-:W0:Y:S04]  /*46370*/  LDSM.16.MT88.4 R4, [R28+UR5+0xb000] ;  /* 0x00b000051c04783b */ /* 0x000e280008004200 */
[----:B0-----:R0:W-:-:S13]  /*46380*/  STL.64 [R1+0x2368], R6 ;  /* 0x0023680601007387 */ /* 0x0011da0000100a00 */
[----:B------:R-:W-:Y:S04]  /*46390*/  STL.64 [R1+0xc70], R8 ;  /* 0x000c700801007387 */ /* 0x000fe80000100a00 */
[----:B------:R4:W-:Y:S04]  /*463a0*/  STL.64 [R1+0xc78], R10 ;  /* 0x000c780a01007387 */ /* 0x0009e80000100a00 */
[----:B------:R1:W-:Y:S04]  /*463b0*/  STL.64 [R1+0x2360], R4 ;  /* 0x0023600401007387 */ /* 0x0003e80000100a00 */
[----:B0-----:R-:W2:Y:S01]  /*463c0*/  LDL.64 R6, [R1+0x28] ;  /* 0x0000280001067983 */ /* 0x001ea20000100a00 */
[----:B----4-:R-:W-:Y:S01]  /*463d0*/  HMMA.16816.F32 R8, R24, R22, R12 ;  /* 0x000000161808723c */ /* 0x010fe2000000180c */
[----:B-1----:R-:W-:-:S02]  /*463e0*/  IMAD.MOV.U32 R5, RZ, RZ, R22 ;  /* 0x000000ffff057224 */ /* 0x002fc400078e0016 */
[----:B------:R-:W-:-:S15]  /*463f0*/  IMAD.MOV.U32 R4, RZ, RZ, R23 ;  /* 0x000000ffff047224 */ /* 0x000fde00078e0017 */
[----:B------:R-:W-:Y:S01]  /*46400*/  NOP ;  /* 0x0000000000007918 */ /* 0x000fe20000000000 */
[----:B------:R0:W-:Y:S04]  /*46410*/  STL.64 [R1+0xc00], R8 ;  /* 0x000c000801007387 */ /* 0x0001e80000100a00 */
[----:B------:R1:W-:Y:S04]  /*46420*/  STL.64 [R1+0xc08], R10 ;  /* 0x000c080a01007387 */ /* 0x0003e80000100a00 */
[----:B--2---:R-:W-:Y:S04]  /*46430*/  STL.64 [R1+0x24b8], R6 ;  /* 0x0024b80601007387 */ /* 0x004fe80000100a00 */
        /* <DEDUP_REMOVED lines=13> */
[----:B0-----:R-:W3:Y:S04]  /*46510*/  LDL.LU R8, [R1+0x8b0] ;  /* 0x0008b00001087983 */ /* 0x001ee80000300800 */
[----:B------:R-:W3:Y:S04]  /*46520*/  LDL.LU R9, [R1+0x8b4] ;  /* 0x0008b40001097983 */ /* 0x000ee80000300800 */
[----:B-1----:R-:W3:Y:S04]  /*46530*/  LDL.LU R10, [R1+0x8b8] ;  /* 0x0008b800010a7983 */ /* 0x002ee80000300800 */
[----:B------:R-:W3:Y:S04]  /*46540*/  LDL.LU R11, [R1+0x8bc] ;  /* 0x0008bc00010b7983 */ /* 0x000ee80000300800 */
        /* <DEDUP_REMOVED lines=8> */
[----:B------:R-:W2:Y:S04]  /*465d0*/  LDL.LU R5, [R1+0x8a4] ;  /* 0x0008a40001057983 */ /* 0x000ea80000300800 */
[----:B0-----:R-:W2:Y:S04]  /*465e0*/  LDL.LU R6, [R1+0x8a8] ;  /* 0x0008a80001067983 */ /* 0x001ea80000300800 */
[----:B------:R-:W2:Y:S04]  /*465f0*/  LDL.LU R7, [R1+0x8ac] ;  /* 0x0008ac0001077983 */ /* 0x000ea80000300800 */
[----:B------:R0:W-:Y:S04]  /*46600*/  STL.64 [R1+0x2498], R14 ;  /* 0x0024980e01007387 */ /* 0x0001e80000100a00 */
[----:B----4-:R1:W-:Y:S04]  /*46610*/  STL.64 [R1+0x2490], R12 ;  /* 0x0024900c01007387 */ /* 0x0103e80000100a00 */
[----:B0-----:R-:W4:Y:S04]  /*46620*/  LDL.64 R14, [R1+0x18] ;  /* 0x00001800010e7983 */ /* 0x001f280000100a00 */
[----:B----4-:R0:W-:Y:S04]  /*46630*/  STL.64 [R1+0x24a8], R14 ;  /* 0x0024a80e01007387 */ /* 0x0101e80000100a00 */
[----:B-1----:R-:W4:Y:S04]  /*46640*/  LDL.LU R12, [R1+0x880] ;  /* 0x00088000010c7983 */ /* 0x002f280000300800 */
[----:B------:R-:W4:Y:S04]  /*46650*/  LDL.LU R13, [R1+0x884] ;  /* 0x00088400010d7983 */ /* 0x000f280000300800 */
[----:B0-----:R-:W4:Y:S04]  /*46660*/  LDL.LU R14, [R1+0x888] ;  /* 0x00088800010e7983 */ /* 0x001f280000300800 */
[----:B------:R-:W4:Y:S04]  /*46670*/  LDL.LU R15, [R1+0x88c] ;  /* 0x00088c00010f7983 */ /* 0x000f280000300800 */
[----:B---3--:R-:W-:Y:S04]  /*46680*/  STL.64 [R1+0x2458], R22 ;  /* 0x0024581601007387 */ /* 0x008fe80000100a00 */
[----:B------:R0:W-:Y:S04]  /*46690*/  STL.64 [R1+0x2450], R20 ;  /* 0x0024501401007387 */ /* 0x0001e80000100a00 */
[----:B0-----:R-:W3:Y:S04]  /*466a0*/  LDL.LU R20, [R1+0x840] ;  /* 0x0008400001147983 */ /* 0x001ee80000300800 */
[----:B------:R-:W3:Y:S04]  /*466b0*/  LDL.LU R21, [R1+0x844] ;  /* 0x0008440001157983 */ /* 0x000ee80000300800 */
[----:B------:R-:W2:Y:S04]  /*466c0*/  LDL.LU R22, [R1+0x848] ;  /* 0x0008480001167983 */ /* 0x000ea80000300800 */
[----:B------:R-:W2:Y:S04]  /*466d0*/  LDL.LU R23, [R1+0x84c] ;  /* 0x00084c0001177983 */ /* 0x000ea80000300800 */
[----:B--2---:R-:W-:Y:S04]  /*466e0*/  STL.64 [R1+0x2470], R22 ;  /* 0x0024701601007387 */ /* 0x004fe80000100a00 */
[----:B---3--:R0:W-:Y:S04]  /*466f0*/  STL.64 [R1+0x2468], R20 ;  /* 0x0024681401007387 */ /* 0x0081e80000100a00 */
[----:B0-----:R-:W2:Y:S04]  /*46700*/  LDL.LU R20, [R1+0x850] ;  /* 0x0008500001147983 */ /* 0x001ea80000300800 */
[----:B------:R-:W2:Y:S04]  /*46710*/  LDL.LU R21, [R1+0x854] ;  /* 0x0008540001157983 */ /* 0x000ea80000300800 */
[----:B------:R-:W3:Y:S04]  /*46720*/  LDL.LU R22, [R1+0x858] ;  /* 0x0008580001167983 */ /* 0x000ee80000300800 */
[----:B------:R-:W3:Y:S01]  /*46730*/  LDL.LU R23, [R1+0x85c] ;  /* 0x00085c0001177983 */ /* 0x000ee20000300800 */
[----:B------:R-:W-:Y:S03]  /*46740*/  HMMA.16816.F32 R8, R24, R18, R8 ;  /* 0x000000121808723c */ /* 0x000fe60000001808 */
[----:B---3--:R0:W-:Y:S04]  /*46750*/  STL.64 [R1+0x2480], R22 ;  /* 0x0024801601007387 */ /* 0x0081e80000100a00 */
[----:B--2---:R1:W-:Y:S04]  /*46760*/  STL.64 [R1+0x2478], R20 ;  /* 0x0024781401007387 */ /* 0x0043e80000100a00 */
[----:B0-----:R-:W2:Y:S04]  /*46770*/  LDL.64 R22, [R1+0x8] ;  /* 0x0000080001167983 */ /* 0x001ea80000100a00 */
[----:B--2---:R0:W-:Y:S04]  /*46780*/  STL.64 [R1+0x24a0], R22 ;  /* 0x0024a01601007387 */ /* 0x0041e80000100a00 */
[----:B-1----:R-:W2:Y:S04]  /*46790*/  LDL.LU R20, [R1+0x870] ;  /* 0x0008700001147983 */ /* 0x002ea80000300800 */
[----:B------:R-:W2:Y:S04]  /*467a0*/  LDL.LU R21, [R1+0x874] ;  /* 0x0008740001157983 */ /* 0x000ea80000300800 */
[----:B0-----:R-:W2:Y:S04]  /*467b0*/  LDL.LU R22, [R1+0x878] ;  /* 0x0008780001167983 */ /* 0x001ea80000300800 */
        /* <DEDUP_REMOVED lines=18> */
[----:B------:R0:W-:Y:S04]  /*468e0*/  STL.64 [R1+0xbb0], R16 ;  /* 0x000bb01001007387 */ /* 0x0001e80000100a00 */
[----:B------:R1:W-:Y:S01]  /*468f0*/  STL.64 [R1+0xbb8], R18 ;  /* 0x000bb81201007387 */ /* 0x0003e20000100a00 */
[----:B0-----:R-:W-:-:S03]  /*46900*/  IMAD.MOV.U32 R17, RZ, RZ, R6 ;  /* 0x000000ffff117224 */ /* 0x001fc600078e0006 */
[----:B-1----:R-:W2:Y:S01]  /*46910*/  LDL.LU.64 R18, [R1+0x24c0] ;  /* 0x0024c00001127983 */ /* 0x002ea20000300a00 */
[----:B------:R-:W-:-:S03]  /*46920*/  IMAD.MOV.U32 R16, RZ, RZ, R7 ;  /* 0x000000ffff107224 */ /* 0x000fc600078e0007 */
[----:B------:R-:W4:Y:S04]  /*46930*/  LDL.LU.64 R6, [R1+0x24b8] ;  /* 0x0024b80001067983 */ /* 0x000f280000300a00 */
[----:B------:R-:W2:Y:S01]  /*46940*/  LDL.LU.64 R4, [R1+0x24b0] ;  /* 0x0024b00001047983 */ /* 0x000ea20000300a00 */
[----:B----4-:R-:W-:-:S15]  /*46950*/  HMMA.16816.F32 R12, R24, R6, R12 ;  /* 0x00000006180c723c */ /* 0x010fde000000180c */
[----:B------:R-:W-:-:S04]  /*46960*/  NOP ;  /* 0x0000000000007918 */ /* 0x000fc80000000000 */
[----:B------:R-:W-:Y:S04]  /*46970*/  STL.64 [R1+0xba0], R12 ;  /* 0x000ba00c01007387 */ /* 0x000fe80000100a00 */
[----:B------:R0:W-:Y:S04]  /*46980*/  STL.64 [R1+0xba8], R14 ;  /* 0x000ba80e01007387 */ /* 0x0001e80000100a00 */
[----:B0-----:R-:W4:Y:S04]  /*46990*/  LDL.LU.64 R14, [R1+0x24a8] ;  /* 0x0024a800010e7983 */ /* 0x001f280000300a00 */
[----:B------:R0:W-:Y:S04]  /*469a0*/  STL.64 [R1+0x23a0], R6 ;  /* 0x0023a00601007387 */ /* 0x0001e80000100a00 */
[----:B--2---:R-:W-:Y:S01]  /*469b0*/  STL.64 [R1+0x2430], R4 ;  /* 0x0024300401007387 */ /* 0x004fe20000100a00 */
[----:B0-----:R-:W-:-:S02]  /*469c0*/  IMAD.MOV.U32 R6, RZ, RZ, R29 ;  /* 0x000000ffff067224 */ /* 0x001fc400078e001d */
[----:B------:R-:W-:Y:S01]  /*469d0*/  IMAD.MOV.U32 R7, RZ, RZ, R3 ;  /* 0x000000ffff077224 */ /* 0x000fe200078e0003 */
[----:B----4-:R-:W-:Y:S01]  /*469e0*/  HMMA.16816.F32 R20, R24, R14, R20 ;  /* 0x0000000e1814723c */ /* 0x010fe20000001814 */
        /* <DEDUP_REMOVED lines=16> */
[----:B------:R-:W4:Y:S02]  /*46af0*/  LDL.LU.64 R20, [R1+0x2478] ;  /* 0x0024780001147983 */ /* 0x000f240000300a00 */
[----:B----4-:R-:W-:-:S15]  /*46b00*/  HMMA.16816.F32 R20, R24, R18, R20 ;  /* 0x000000121814723c */ /* 0x010fde0000001814 */
[----:B------:R-:W-:-:S04]  /*46b10*/  NOP ;  /* 0x0000000000007918 */ /* 0x000fc80000000000 */
[----:B------:R-:W-:Y:S04]  /*46b20*/  STL.64 [R1+0xb70], R20 ;  /* 0x000b701401007387 */ /* 0x000fe80000100a00 */
[----:B------:R0:W-:Y:S04]  /*46b30*/  STL.64 [R1+0xb78], R22 ;  /* 0x000b781601007387 */ /* 0x0001e80000100a00 */
[----:B0-----:R-:W2:Y:S04]  /*46b40*/  LDL.LU.64 R22, [R1+0x2470] ;  /* 0x0024700001167983 */ /* 0x001ea80000300a00 */
[----:B------:R-:W2:Y:S04]  /*46b50*/  LDL.LU.64 R20, [R1+0x2468] ;  /* 0x0024680001147983 */ /* 0x000ea80000300a00 */
[----:B------:R3:W-:Y:S04]  /*46b60*/  STL.64 [R1+0x2380], R18 ;  /* 0x0023801201007387 */ /* 0x0007e80000100a00 */
[----:B------:R0:W-:Y:S01]  /*46b70*/  STL.64 [R1+0x2438], R16 ;  /* 0x0024381001007387 */ /* 0x0001e20000100a00 */
[----:B---3--:R-:W-:-:S03]  /*46b80*/  IMAD.MOV.U32 R18, RZ, RZ, R10 ;  /* 0x000000ffff127224 */ /* 0x008fc600078e000a */
[----:B0-----:R-:W3:Y:S04]  /*46b90*/  LDL.LU R16, [R1+0x340] ;  /* 0x0003400001107983 */ /* 0x001ee80000300800 */
[----:B------:R-:W3:Y:S04]  /*46ba0*/  LDL.LU R17, [R1+0x344] ;  /* 0x0003440001117983 */ /* 0x000ee80000300800 */
[----:B------:R-:W4:Y:S01]  /*46bb0*/  LDL.LU R10, [R1+0x2464] ;  /* 0x00246400010a7983 */ /* 0x000f220000300800 */
[----:B------:R-:W-:-:S03]  /*46bc0*/  IMAD.MOV.U32 R19, RZ, RZ, R11 ;  /* 0x000000ffff137224 */ /* 0x000fc600078e000b */
[----:B------:R-:W4:Y:S01]  /*46bd0*/  LDL.LU R11, [R1+0x2460] ;  /* 0x00246000010b7983 */ /* 0x000f220000300800 */
[----:B--2---:R-:W-:-:S15]  /*46be0*/  HMMA.16816.F32 R20, R24, R14, R20 ;  /* 0x0000000e1814723c */ /* 0x004fde0000001814 */
[----:B------:R-:W-:-:S04]  /*46bf0*/  NOP ;  /* 0x0000000000007918 */ /* 0x000fc80000000000 */
[----:B------:R-:W-:Y:S04]  /*46c00*/  STL.64 [R1+0xb60], R20 ;  /* 0x000b601401007387 */ /* 0x000fe80000100a00 */
[----:B------:R0:W-:Y:S04]  /*46c10*/  STL.64 [R1+0xb68], R22 ;  /* 0x000b681601007387 */ /* 0x0001e80000100a00 */
[----:B0-----:R-:W4:Y:S04]  /*46c20*/  LDL.LU.64 R22, [R1+0x2458] ;  /* 0x0024580001167983 */ /* 0x001f280000300a00 */
[----:B------:R-:W4:Y:S04]  /*46c30*/  LDL.LU.64 R20, [R1+0x2450] ;  /* 0x0024500001147983 */ /* 0x000f280000300a00 */
[----:B------:R0:W-:Y:S04]  /*46c40*/  STL.64 [R1+0x2378], R14 ;  /* 0x0023780e01007387 */ /* 0x0001e80000100a00 */
[----:B------:R-:W-:Y:S04]  /*46c50*/  STL.64 [R1+0x23c8], R12 ;  /* 0x0023c80c01007387 */ /* 0x000fe80000100a00 */
[----:B0-----:R-:W2:Y:S04]  /*46c60*/  LDL R14, [R1+0xb8] ;  /* 0x0000b800010e7983 */ /* 0x001ea80000100800 */
[----:B------:R-:W2:Y:S01]  /*46c70*/  LDL R15, [R1+0xbc] ;  /* 0x0000bc00010f7983 */ /* 0x000ea20000100800 */
[----:B----4-:R-:W-:Y:S03]  /*46c80*/  HMMA.16816.F32 R24, R24, R10, R20 ;  /* 0x0000000a1818723c */ /* 0x010fe60000001814 */
[----:B------:R-:W3:Y:S04]  /*46c90*/  LDL.LU.64 R22, [R1+0x2448] ;  /* 0x0024480001167983 */ /* 0x000ee80000300a00 */
[----:B------:R-:W3:-:S12]  /*46ca0*/  LDL.LU.64 R20, [R1+0x2440] ;  /* 0x0024400001147983 */ /* 0x000ed80000300a00 */
[----:B------:R0:W-:Y:S04]  /*46cb0*/  STL.64 [R1+0x540], R24 ;  /* 0x0005401801007387 */ /* 0x0001e80000100a00 */
[----:B------:R1:W-:Y:S04]  /*46cc0*/  STL.64 [R1+0x548], R26 ;  /* 0x0005481a01007387 */ /* 0x0003e80000100a00 */
[----:B0-----:R-:W2:Y:S04]  /*46cd0*/  LDL.LU R24, [R1+0x330] ;  /* 0x0003300001187983 */ /* 0x001ea80000300800 */
[----:B------:R-:W2:Y:S04]  /*46ce0*/  LDL.LU R25, [R1+0x334] ;  /* 0x0003340001197983 */ /* 0x000ea80000300800 */
[----:B-1----:R-:W2:Y:S04]  /*46cf0*/  LDL.LU R26, [R1+0x338] ;  /* 0x00033800011a7983 */ /* 0x002ea80000300800 */
[----:B------:R-:W2:Y:S04]  /*46d00*/  LDL.LU R27, [R1+0x33c] ;  /* 0x00033c00011b7983 */ /* 0x000ea80000300800 */
[----:B------:R-:W-:Y:S01]  /*46d10*/  STL.64 [R1+0x2370], R10 ;  /* 0x0023700a01007387 */ /* 0x000fe20000100a00 */
[----:B---3--:R-:W-:Y:S03]  /*46d20*/  HMMA.16816.F32 R4, R20, R6, R16 ;  /* 0x000000061404723c */ /* 0x008fe60000001810 */
[----:B------:R-:W3:-:S15]  /*46d30*/  LDL.LU.64 R16, [R1+0x2438] ;  /* 0x0024380001107983 */ /* 0x000ede0000300a00 */
[----:B------:R-:W-:Y:S01]  /*46d40*/  NOP ;  /* 0x0000000000007918 */ /* 0x000fe20000000000 */
[----:B------:R0:W-:Y:S04]  /*46d50*/  STL.64 [R1+0xed0], R4 ;  /* 0x000ed00401007387 */ /* 0x0001e80000100a00 */
[----:B------:R-:W-:Y:S04]  /*46d60*/  STL.64 [R1+0xed8], R6 ;  /* 0x000ed80601007387 */ /* 0x000fe80000100a00 */
[----:B0-----:R-:W4:Y:S01]  /*46d70*/  LDL.LU.64 R4, [R1+0x2430] ;  /* 0x0024300001047983 */ /* 0x001f220000300a00 */
[----:B--2---:R-:W-:Y:S01]  /*46d80*/  HMMA.16816.F32 R12, R20, R14, R24 ;  /* 0x0000000e140c723c */ /* 0x004fe20000001818 */
[----:B------:R-:W-:-:S02]  /*46d90*/  IMAD.MOV.U32 R18, RZ, RZ, R8 ;  /* 0x000000ffff127224 */ /* 0x000fc400078e0008 */
[----:B------:R-:W-:Y:S01]  /*46da0*/  IMAD.MOV.U32 R19, RZ, RZ, R9 ;  /* 0x000000ffff137224 */ /* 0x000fe200078e0009 */
[----:B------:R-:W2:-:S15]  /*46db0*/  LDL.LU R8, [R1+0x242c] ;  /* 0x00242c0001087983 */ /* 0x000e9e0000300800 */
[----:B------:R-:W-:Y:S04]  /*46dc0*/  STL.64 [R1+0xe50], R12 ;  /* 0x000e500c01007387 */ /* 0x000fe80000100a00 */
[----:B------:R-:W-:Y:S04]  /*46dd0*/  STL.64 [R1+0xe58], R14 ;  /* 0x000e580e01007387 */ /* 0x000fe80000100a00 */
[----:B------:R-:W2:Y:S04]  /*46de0*/  LDL.LU R9, [R1+0x2428] ;  /* 0x0024280001097983 */ /* 0x000ea80000300800 */
[----:B------:R4:W-:Y:S02]  /*46df0*/  STL.64 [R1+0x23d0], R18 ;  /* 0x0023d01201007387 */ /* 0x0009e40000100a00 */
[----:B----4-:R-:W-:-:S02]  /*46e00*/  IMAD.MOV.U32 R18, RZ, RZ, R5 ;  /* 0x000000ffff127224 */ /* 0x010fc400078e0005 */
[----:B------:R-:W-:-:S05]  /*46e10*/  IMAD.MOV.U32 R19, RZ, RZ, R4 ;  /* 0x000000ffff137224 */ /* 0x000fca00078e0004 */
[----:B------:R-:W-:Y:S04]  /*46e20*/  STL.64 [R1+0x23f0], R18 ;  /* 0x0023f01201007387 */ /* 0x000fe80000100a00 */
[----:B---3--:R0:W-:Y:S04]  /*46e30*/  STL.64 [R1+0x23e8], R16 ;  /* 0x0023e81001007387 */ /* 0x0081e80000100a00 */
[----:B------:R-:W3:Y:S04]  /*46e40*/  LDL R26, [R1+0x78] ;  /* 0x00007800011a7983 */ /* 0x000ee80000100800 */
[----:B------:R-:W3:Y:S04]  /*46e50*/  LDL R27, [R1+0x7c] ;  /* 0x00007c00011b7983 */ /* 0x000ee80000100800 */
[----:B---3--:R2:W-:Y:S04]  /*46e60*/  STL.64 [R1+0x23f8], R26 ;  /* 0x0023f81a01007387 */ /* 0x0085e80000100a00 */
[----:B0-----:R-:W3:Y:S04]  /*46e70*/  LDL.LU R16, [R1+0x2f0] ;  /* 0x0002f00001107983 */ /* 0x001ee80000300800 */
[----:B------:R-:W3:Y:S04]  /*46e80*/  LDL.LU R17, [R1+0x2f4] ;  /* 0x0002f40001117983 */ /* 0x000ee80000300800 */
[----:B------:R-:W4:Y:S04]  /*46e90*/  LDL.LU R18, [R1+0x2f8] ;  /* 0x0002f80001127983 */ /* 0x000f280000300800 */
[----:B------:R-:W4:Y:S04]  /*46ea0*/  LDL.LU R19, [R1+0x2fc] ;  /* 0x0002fc0001137983 */ /* 0x000f280000300800 */
[----:B------:R-:W3:Y:S04]  /*46eb0*/  LDL R6, [R1+0xa8] ;  /* 0x0000a80001067983 */ /* 0x000ee80000100800 */
[----:B------:R-:W3:Y:S01]  /*46ec0*/  LDL R7, [R1+0xac] ;  /* 0x0000ac0001077983 */ /* 0x000ee20000100800 */
[----:B--2---:R-:W-:-:S02]  /*46ed0*/  IMAD.MOV.U32 R26, RZ, RZ, R9 ;  /* 0x000000ffff1a7224 */ /* 0x004fc400078e0009 */
[----:B------:R-:W-:Y:S01]  /*46ee0*/  IMAD.MOV.U32 R27, RZ, RZ, R8 ;  /* 0x000000ffff1b7224 */ /* 0x000fe200078e0008 */
[----:B----4-:R-:W-:Y:S04]  /*46ef0*/  STL.64 [R1+0x2408], R18 ;  /* 0x0024081201007387 */ /* 0x010fe80000100a00 */
[----:B---3--:R-:W-:Y:S04]  /*46f00*/  STL.64 [R1+0x2400], R16 ;  /* 0x0024001001007387 */ /* 0x008fe80000100a00 */
[----:B------:R0:W-:Y:S04]  /*46f10*/  STL.64 [R1+0x2410], R26 ;  /* 0x0024101a01007387 */ /* 0x0001e80000100a00 */
[----:B0-----:R-:W2:Y:S04]  /*46f20*/  LDL.64 R26, [R1+0x98] ;  /* 0x00009800011a7983 */ /* 0x001ea80000100a00 */
[----:B------:R-:W3:Y:S04]  /*46f30*/  LDL.LU R16, [R1+0x300] ;  /* 0x0003000001107983 */ /* 0x000ee80000300800 */
[----:B------:R-:W3:Y:S04]  /*46f40*/  LDL.LU R17, [R1+0x304] ;  /* 0x0003040001117983 */ /* 0x000ee80000300800 */
[----:B------:R-:W4:Y:S04]  /*46f50*/  LDL.LU R18, [R1+0x308] ;  /* 0x0003080001127983 */ /* 0x000f280000300800 */
[----:B------:R-:W4:Y:S04]  /*46f60*/  LDL.LU R19, [R1+0x30c] ;  /* 0x00030c0001137983 */ /* 0x000f280000300800 */
        /* <DEDUP_REMOVED lines=9> */
[----:B------:R-:W4:Y:S04]  /*47000*/  LDL.LU R15, [R1+0x71c] ;  /* 0x00071c00010f7983 */ /* 0x000f280000300800 */
[----:B----4-:R-:W-:Y:S04]  /*47010*/  STL.64 [R1+0x23e0], R14 ;  /* 0x0023e00e01007387 */ /* 0x010fe80000100a00 */
[----:B---3--:R0:W-:Y:S04]  /*47020*/  STL.64 [R1+0x23d8], R12 ;  /* 0x0023d80c01007387 */ /* 0x0081e80000100a00 */
[----:B0-----:R-:W3:Y:S04]  /*47030*/  LDL.LU R12, [R1+0x720] ;  /* 0x00072000010c7983 */ /* 0x001ee80000300800 */
        /* <DEDUP_REMOVED lines=9> */
[----:B0-----:R-:W2:Y:S04]  /*470d0*/  LDL.LU R8, [R1+0x320] ;  /* 0x0003200001087983 */ /* 0x001ea80000300800 */
[----:B------:R-:W2:Y:S04]  /*470e0*/  LDL.LU R9, [R1+0x324] ;  /* 0x0003240001097983 */ /* 0x000ea80000300800 */
[----:B------:R-:W2:Y:S04]  /*470f0*/  LDL.LU R10, [R1+0x328] ;  /* 0x00032800010a7983 */ /* 0x000ea80000300800 */
[----:B------:R-:W2:Y:S02]  /*47100*/  LDL.LU R11, [R1+0x32c] ;  /* 0x00032c00010b7983 */ /* 0x000ea40000300800 */
[----:B--2---:R-:W-:-:S15]  /*47110*/  HMMA.16816.F32 R4, R20, R6, R8 ;  /* 0x000000061404723c */ /* 0x004fde0000001808 */
[----:B------:R-:W-:-:S04]  /*47120*/  NOP ;  /* 0x0000000000007918 */ /* 0x000fc80000000000 */
[----:B------:R0:W-:Y:S04]  /*47130*/  STL.64 [R1+0xde0], R4 ;  /* 0x000de00401007387 */ /* 0x0001e80000100a00 */
[----:B------:R1:W-:Y:S04]  /*47140*/  STL.64 [R1+0xde8], R6 ;  /* 0x000de80601007387 */ /* 0x0003e80000100a00 */
[----:B0-----:R-:W2:Y:S04]  /*47150*/  LDL.LU R4, [R1+0x6f0] ;  /* 0x0006f00001047983 */ /* 0x001ea80000300800 */
[----:B------:R-:W2:Y:S04]  /*47160*/  LDL.LU R5, [R1+0x6f4] ;  /* 0x0006f40001057983 */ /* 0x000ea80000300800 */
[----:B-1----:R-:W4:Y:S04]  /*47170*/  LDL.LU R6, [R1+0x6f8] ;  /* 0x0006f80001067983 */ /* 0x002f280000300800 */
[----:B------:R-:W4:Y:S01]  /*47180*/  LDL.LU R7, [R1+0x6fc] ;  /* 0x0006fc0001077983 */ /* 0x000f220000300800 */
[----:B------:R-:W-:Y:S01]  /*47190*/  HMMA.16816.F32 R16, R20, R26, R16 ;  /* 0x0000001a1410723c */ /* 0x000fe20000001810 */
[----:B------:R-:W-:-:S02]  /*471a0*/  IMAD.MOV.U32 R10, RZ, RZ, R2 ;  /* 0x000000ffff0a7224 */ /* 0x000fc400078e0002 */
[----:B------:R-:W-:Y:S02]  /*471b0*/  IMAD.MOV.U32 R11, RZ, RZ, R0 ;  /* 0x000000ffff0b7224 */ /* 0x000fe400078e0000 */
[----:B------:R-:W-:Y:S02]  /*471c0*/  IMAD.MOV.U32 R2, RZ, RZ, R26 ;  /* 0x000000ffff027224 */ /* 0x000fe400078e001a */
[----:B------:R-:W-:Y:S01]  /*471d0*/  IMAD.MOV.U32 R0, RZ, RZ, R27 ;  /* 0x000000ffff007224 */ /* 0x000fe200078e001b */
[----:B----4-:R-:W-:Y:S04]  /*471e0*/  STL.64 [R1+0x23c0], R6 ;  /* 0x0023c00601007387 */ /* 0x010fe80000100a00 */
        /* <DEDUP_REMOVED lines=18> */
[----:B------:R-:W4:-:S13]  /*47310*/  LDL.LU.64 R16, [R1+0x23e8] ;  /* 0x0023e80001107983 */ /* 0x000f1a0000300a00 */
[----:B------:R-:W-:Y:S04]  /*47320*/  STL.64 [R1+0xc60], R24 ;  /* 0x000c601801007387 */ /* 0x000fe80000100a00 */
[----:B------:R-:W-:Y:S04]  /*47330*/  STL.64 [R1+0xc68], R26 ;  /* 0x000c681a01007387 */ /* 0x000fe80000100a00 */
[----:B------:R-:W0:Y:S04]  /*47340*/  LDSM.16.MT88.4 R24, [R28+UR5+0xb080] ;  /* 0x00b080051c18783b */ /* 0x000e280008004200 */
[----:B0-----:R4:W-:Y:S04]  /*47350*/  STL.64 [R1+0x2230], R26 ;  /* 0x0022301a01007387 */ /* 0x0019e80000100a00 */
[----:B------:R-:W-:Y:S01]  /*47360*/  STL.64 [R1+0x2228], R24 ;  /* 0x0022281801007387 */ /* 0x000fe20000100a00 */
[----:B----4-:R-:W-:-:S02]  /*47370*/  IMAD.MOV.U32 R26, RZ, RZ, R17 ;  /* 0x000000ffff1a7224 */ /* 0x010fc400078e0011 */
[----:B------:R-:W-:Y:S02]  /*47380*/  IMAD.MOV.U32 R27, RZ, RZ, R16 ;  /* 0x000000ffff1b7224 */ /* 0x000fe400078e0010 */
[----:B---3--:R-:W-:Y:S01]  /*47390*/  HMMA.16816.F32 R16, R20, R18, R12 ;  /* 0x000000121410723c */ /* 0x008fe2000000180c */
[----:B------:R-:W3:Y:S04]  /*473a0*/  LDL.LU.64 R14, [R1+0x23e0] ;  /* 0x0023e000010e7983 */ /* 0x000ee80000300a00 */
[----:B------:R-:W3:-:S14]  /*473b0*/  LDL.LU.64 R12, [R1+0x23d8] ;  /* 0x0023d800010c7983 */ /* 0x000edc0000300a00 */
[----:B------:R-:W-:Y:S04]  /*473c0*/  STL.64 [R1+0xbf0], R16 ;  /* 0x000bf01001007387 */ /* 0x000fe80000100a00 */
[----:B------:R0:W-:Y:S04]  /*473d0*/  STL.64 [R1+0xbf8], R18 ;  /* 0x000bf81201007387 */ /* 0x0001e80000100a00 */
[----:B0-----:R-:W3:Y:S02]  /*473e0*/  LDL.LU.64 R18, [R1+0x23d0] ;  /* 0x0023d00001127983 */ /* 0x001ee40000300a00 */
[----:B---3--:R-:W-:Y:S02]  /*473f0*/  HMMA.16816.F32 R16, R20, R18, R12 ;  /* 0x000000121410723c */ /* 0x008fe4000000180c */
[----:B------:R-:W3:-:S15]  /*47400*/  LDL.LU.64 R12, [R1+0x23c8] ;  /* 0x0023c800010c7983 */ /* 0x000ede0000300a00 */
[----:B------:R-:W-:Y:S02]  /*47410*/  NOP ;  /* 0x0000000000007918 */ /* 0x000fe40000000000 */
[----:B------:R-:W-:Y:S04]  /*47420*/  STL.64 [R1+0x9b0], R16 ;  /* 0x0009b01001007387 */ /* 0x000fe80000100a00 */
[----:B------:R3:W-:Y:S02]  /*47430*/  STL.64 [R1+0x9b8], R18 ;  /* 0x0009b81201007387 */ /* 0x0007e40000100a00 */
[----:B---3--:R-:W-:Y:S02]  /*47440*/  IMAD.MOV.U32 R18, RZ, RZ, R13 ;  /* 0x000000ffff127224 */ /* 0x008fe400078e000d */
[----:B------:R-:W-:-:S05]  /*47450*/  IMAD.MOV.U32 R19, RZ, RZ, R12 ;  /* 0x000000ffff137224 */ /* 0x000fca00078e000c */
[----:B------:R0:W-:Y:S04]  /*47460*/  STL.64 [R1+0x2398], R18 ;  /* 0x0023981201007387 */ /* 0x0001e80000100a00 */
[----:B------:R-:W3:Y:S04]  /*47470*/  LDL.LU R16, [R1+0x6d0] ;  /* 0x0006d00001107983 */ /* 0x000ee80000300800 */
[----:B------:R-:W3:Y:S04]  /*47480*/  LDL.LU R17, [R1+0x6d4] ;  /* 0x0006d40001117983 */ /* 0x000ee80000300800 */
[----:B0-----:R-:W3:Y:S04]  /*47490*/  LDL.LU R18, [R1+0x6d8] ;  /* 0x0006d80001127983 */ /* 0x001ee80000300800 */
[----:B------:R-:W3:Y:S04]  /*474a0*/  LDL.LU R19, [R1+0x6dc] ;  /* 0x0006dc0001137983 */ /* 0x000ee80000300800 */
[----:B------:R-:W4:Y:S04]  /*474b0*/  LDL.LU R12, [R1+0x6b0] ;  /* 0x0006b000010c7983 */ /* 0x000f280000300800 */
        /* <DEDUP_REMOVED lines=12> */
[----:B------:R-:W-:Y:S04]  /*47580*/  STL.64 [R1+0x9a0], R8 ;  /* 0x0009a00801007387 */ /* 0x000fe80000100a00 */
[----:B------:R0:W-:Y:S04]  /*47590*/  STL.64 [R1+0x9a8], R10 ;  /* 0x0009a80a01007387 */ /* 0x0001e80000100a00 */
[----:B0-----:R-:W4:Y:S04]  /*475a0*/  LDL.LU.64 R10, [R1+0x23b0] ;  /* 0x0023b000010a7983 */ /* 0x001f280000300a00 */
[----:B------:R-:W4:Y:S01]  /*475b0*/  LDL.LU.64 R8, [R1+0x23a8] ;  /* 0x0023a80001087983 */ /* 0x000f220000300a00 */
[----:B---3--:R-:W-:Y:S03]  /*475c0*/  HMMA.16816.F32 R24, R20, R26, R4 ;  /* 0x0000001a1418723c */ /* 0x008fe60000001804 */
[----:B------:R-:W4:-:S15]  /*475d0*/  LDL.LU.64 R6, [R1+0x23a0] ;  /* 0x0023a00001067983 */ /* 0x000f1e0000300a00 */
[----:B------:R-:W-:Y:S01]  /*475e0*/  NOP ;  /* 0x0000000000007918 */ /* 0x000fe20000000000 */
[----:B------:R-:W-:Y:S04]  /*475f0*/  STL.64 [R1+0x990], R24 ;  /* 0x0009901801007387 */ /* 0x000fe80000100a00 */
[----:B------:R0:W-:Y:S02]  /*47600*/  STL.64 [R1+0x998], R26 ;  /* 0x0009981a01007387 */ /* 0x0001e40000100a00 */
[----:B0-----:R-:W-:Y:S01]  /*47610*/  IMAD.MOV.U32 R26, RZ, RZ, R29 ;  /* 0x000000ffff1a7224 */ /* 0x001fe200078e001d */
[----:B----4-:R-:W-:Y:S01]  /*47620*/  HMMA.16816.F32 R8, R20, R6, R8 ;  /* 0x000000061408723c */ /* 0x010fe20000001808 */
[----:B------:R-:W-:Y:S02]  /*47630*/  IMAD.MOV.U32 R27, RZ, RZ, R7 ;  /* 0x000000ffff1b7224 */ /* 0x000fe400078e0007 */
[----:B------:R-:W-:-:S15]  /*47640*/  IMAD.MOV.U32 R28, RZ, RZ, R6 ;  /* 0x000000ffff1c7224 */ /* 0x000fde00078e0006 */
[----:B------:R-:W-:Y:S01]  /*47650*/  NOP ;  /* 0x0000000000007918 */ /* 0x000fe20000000000 */
[----:B------:R0:W-:Y:S04]  /*47660*/  STL.64 [R1+0x980], R8 ;  /* 0x0009800801007387 */ /* 0x0001e80000100a00 */
[----:B------:R1:W-:Y:S04]  /*47670*/  STL.64 [R1+0x988], R10 ;  /* 0x0009880a01007387 */ /* 0x0003e80000100a00 */
[----:B0-----:R-:W3:Y:S04]  /*47680*/  LDL.LU R8, [R1+0x6a0] ;  /* 0x0006a00001087983 */ /* 0x001ee80000300800 */
[----:B------:R-:W3:Y:S04]  /*47690*/  LDL.LU R9, [R1+0x6a4] ;  /* 0x0006a40001097983 */ /* 0x000ee80000300800 */
[----:B-1----:R-:W3:Y:S04]  /*476a0*/  LDL.LU R10, [R1+0x6a8] ;  /* 0x0006a800010a7983 */ /* 0x002ee80000300800 */
[----:B------:R-:W3:Y:S04]  /*476b0*/  LDL.LU R11, [R1+0x6ac] ;  /* 0x0006ac00010b7983 */ /* 0x000ee80000300800 */
[----:B------:R-:W4:Y:S04]  /*476c0*/  LDL.LU R4, [R1+0x2e0] ;  /* 0x0002e00001047983 */ /* 0x000f280000300800 */
[----:B------:R-:W4:Y:S04]  /*476d0*/  LDL.LU R5, [R1+0x2e4] ;  /* 0x0002e40001057983 */ /* 0x000f280000300800 */
[----:B------:R-:W4:Y:S04]  /*476e0*/  LDL.LU R6, [R1+0x2e8] ;  /* 0x0002e80001067983 */ /* 0x000f280000300800 */
[----:B------:R-:W4:Y:S04]  /*476f0*/  LDL.LU R7, [R1+0x2ec] ;  /* 0x0002ec0001077983 */ /* 0x000f280000300800 */
[----:B------:R0:W-:Y:S02]  /*47700*/  STL [R1+0x2310], R27 ;  /* 0x0023101b01007387 */ /* 0x0001e40000100800 */
[----:B0-----:R-:W-:-:S07]  /*47710*/  IMAD.MOV.U32 R27, RZ, RZ, R3 ;  /* 0x000000ffff1b7224 */ /* 0x001fce00078e0003 */
[----:B------:R-:W-:Y:S01]  /*47720*/  HMMA.16816.F32 R24, R20, R26, R16 ;  /* 0x0000001a1418723c */ /* 0x000fe20000001810 */
        /* <DEDUP_REMOVED lines=8> */
[----:B--2---:R0:W-:Y:S04]  /*477b0*/  STL.64 [R1+0x2320], R26 ;  /* 0x0023201a01007387 */ /* 0x0041e80000100a00 */
[----:B------:R-:W-:Y:S01]  /*477c0*/  STL.64 [R1+0x2318], R24 ;  /* 0x0023181801007387 */ /* 0x000fe20000100a00 */
[----:B0-----:R-:W-:-:S02]  /*477d0*/  IMAD.MOV.U32 R26, RZ, RZ, R2 ;  /* 0x000000ffff1a7224 */ /* 0x001fc400078e0002 */
[----:B------:R-:W-:-:S05]  /*477e0*/  IMAD.MOV.U32 R27, RZ, RZ, R0 ;  /* 0x000000ffff1b7224 */ /* 0x000fca00078e0000 */
        /* <DEDUP_REMOVED lines=9> */
[----:B------:R-:W-:Y:S04]  /*47880*/  STL.64 [R1+0x960], R16 ;  /* 0x0009601001007387 */ /* 0x000fe80000100a00 */
[----:B------:R0:W-:Y:S04]  /*47890*/  STL.64 [R1+0x968], R18 ;  /* 0x0009681201007387 */ /* 0x0001e80000100a00 */
[----:B0-----:R-:W2:Y:S02]  /*478a0*/  LDL.LU.64 R18, [R1+0x2380] ;  /* 0x0023800001127983 */ /* 0x001ea40000300a00 */
[----:B--2---:R-:W-:-:S15]  /*478b0*/  HMMA.16816.F32 R12, R20, R18, R12 ;  /* 0x00000012140c723c */ /* 0x004fde000000180c */
        /* <DEDUP_REMOVED lines=9> */
[C---:B---3--:R-:W-:Y:S03]  /*47950*/  HMMA.16816.F32 R8, R20.reuse, R14, R8 ;  /* 0x0000000e1408723c */ /* 0x048fe60000001808 */
        /* <DEDUP_REMOVED lines=8> */
[----:B0-----:R-:W4:Y:S02]  /*479e0*/  LDL.LU.64 R10, [R1+0x2370] ;  /* 0x00237000010a7983 */ /* 0x001f240000300a00 */
[----:B----4-:R-:W-:Y:S02]  /*479f0*/  HMMA.16816.F32 R20, R20, R10, R4 ;  /* 0x0000000a1414723c */ /* 0x010fe40000001804 */
[----:B------:R-:W2:Y:S04]  /*47a00*/  LDL.LU.64 R6, [R1+0x2368] ;  /* 0x0023680001067983 */ /* 0x000ea80000300a00 */
[----:B------:R-:W2:-:S13]  /*47a10*/  LDL.LU.64 R4, [R1+0x2360] ;  /* 0x0023600001047983 */ /* 0x000e9a0000300a00 */
[----:B------:R-:W-:Y:S04]  /*47a20*/  STL.64 [R1+0x2f0], R20 ;  /* 0x0002f01401007387 */ /* 0x000fe80000100a00 */
[----:B------:R0:W-:Y:S04]  /*47a30*/  STL.64 [R1+0x2f8], R22 ;  /* 0x0002f81601007387 */ /* 0x0001e80000100a00 */
[----:B0-----:R-:W3:Y:S04]  /*47a40*/  LDL.64 R22, [R1+0x78] ;  /* 0x0000780001167983 */ /* 0x001ee80000100a00 */
[----:B---3--:R0:W-:Y:S04]  /*47a50*/  STL.64 [R1+0x2308], R22 ;  /* 0x0023081601007387 */ /* 0x0081e80000100a00 */
[----:B0-----:R-:W3:Y:S01]  /*47a60*/  LDL.64 R22, [R1+0x88] ;  /* 0x0000880001167983 */ /* 0x001ee20000100a00 */
[----:B--2---:R-:W-:Y:S01]  /*47a70*/  HMMA.16816.F32 R16, R4, R26, R16 ;  /* 0x0000001a0410723c */ /* 0x004fe20000001810 */
[----:B------:R-:W-:-:S02]  /*47a80*/  IMAD.MOV.U32 R2, RZ, RZ, R26 ;  /* 0x000000ffff027224 */ /* 0x000fc400078e001a */
[----:B------:R-:W-:Y:S01]  /*47a90*/  IMAD.MOV.U32 R0, RZ, RZ, R27 ;  /* 0x000000ffff007224 */ /* 0x000fe200078e001b */
[----:B---3--:R0:W-:Y:S04]  /*47aa0*/  STL.64 [R1+0x2328], R22 ;  /* 0x0023281601007387 */ /* 0x0081e80000100a00 */
[----:B------:R-:W2:Y:S04]  /*47ab0*/  LDL.LU R20, [R1+0x4f0] ;  /* 0x0004f00001147983 */ /* 0x000ea80000300800 */
[----:B------:R-:W2:Y:S04]  /*47ac0*/  LDL.LU R21, [R1+0x4f4] ;  /* 0x0004f40001157983 */ /* 0x000ea80000300800 */
[----:B0-----:R-:W2:Y:S04]  /*47ad0*/  LDL.LU R22, [R1+0x4f8] ;  /* 0x0004f80001167983 */ /* 0x001ea80000300800 */
[----:B------:R-:W2:Y:S04]  /*47ae0*/  LDL.LU R23, [R1+0x4fc] ;  /* 0x0004fc0001177983 */ /* 0x000ea80000300800 */
[----:B------:R0:W-:Y:S04]  /*47af0*/  STL [R1+0x223c], R10 ;  /* 0x00223c0a01007387 */ /* 0x0001e80000100800 */
[----:B------:R1:W-:Y:S04]  /*47b00*/  STL [R1+0x2238], R11 ;  /* 0x0022380b01007387 */ /* 0x0003e80000100800 */
[----:B------:R-:W3:Y:S04]  /*47b10*/  LDL.LU R8, [R1+0x510] ;  /* 0x0005100001087983 */ /* 0x000ee80000300800 */
[----:B------:R-:W3:Y:S04]  /*47b20*/  LDL.LU R9, [R1+0x514] ;  /* 0x0005140001097983 */ /* 0x000ee80000300800 */
[----:B0-----:R-:W3:Y:S04]  /*47b30*/  LDL.LU R10, [R1+0x518] ;  /* 0x00051800010a7983 */ /* 0x001ee80000300800 */
[----:B-1----:R-:W3:Y:S04]  /*47b40*/  LDL.LU R11, [R1+0x51c] ;  /* 0x00051c00010b7983 */ /* 0x002ee80000300800 */
[----:B------:R-:W-:Y:S04]  /*47b50*/  STL.64 [R1+0xec0], R16 ;  /* 0x000ec01001007387 */ /* 0x000fe80000100a00 */
[----:B------:R0:W-:Y:S04]  /*47b60*/  STL.64 [R1+0xec8], R18 ;  /* 0x000ec81201007387 */ /* 0x0001e80000100a00 */
[----:B0-----:R-:W4:Y:S04]  /*47b70*/  LDL.LU.64 R18, [R1+0x2358] ;  /* 0x0023580001127983 */ /* 0x001f280000300a00 */
[----:B------:R-:W4:Y:S04]  /*47b80*/  LDL.LU.64 R16, [R1+0x2350] ;  /* 0x0023500001107983 */ /* 0x000f280000300a00 */
[----:B------:R-:W3:Y:S04]  /*47b90*/  LDL.LU.64 R26, [R1+0x2348] ;  /* 0x00234800011a7983 */ /* 0x000ee80000300a00 */
[----:B------:R-:W-:Y:S04]  /*47ba0*/  STL [R1+0x2254], R0 ;  /* 0x0022540001007387 */ /* 0x000fe80000100800 */
[----:B------:R-:W-:Y:S01]  /*47bb0*/  STL [R1+0x2250], R2 ;  /* 0x0022500201007387 */ /* 0x000fe20000100800 */
[----:B---3--:R-:W-:Y:S01]  /*47bc0*/  HMMA.16816.F32 R8, R4, R26, R8 ;  /* 0x0000001a0408723c */ /* 0x008fe20000001808 */
[----:B------:R-:W-:-:S15]  /*47bd0*/  IMAD.MOV.U32 R3, RZ, RZ, R27 ;  /* 0x000000ffff037224 */ /* 0x000fde00078e001b */
[----:B------:R-:W-:-:S03]  /*47be0*/  NOP ;  /* 0x0000000000007918 */ /* 0x000fc60000000000 */
[----:B------:R0:W-:Y:S04]  /*47bf0*/  STL.64 [R1+0xe40], R8 ;  /* 0x000e400801007387 */ /* 0x0001e80000100a00 */
[----:B------:R-:W-:Y:S01]  /*47c00*/  STL.64 [R1+0xe48], R10 ;  /* 0x000e480a01007387 */ /* 0x000fe20000100a00 */
[----:B0-----:R-:W-:-:S03]  /*47c10*/  IMAD.MOV.U32 R8, RZ, RZ, R26 ;  /* 0x000000ffff087224 */ /* 0x001fc600078e001a */
[----:B------:R-:W4:Y:S02]  /*47c20*/  LDL.LU.64 R26, [R1+0x2340] ;  /* 0x00234000011a7983 */ /* 0x000f240000300a00 */
[----:B----4-:R-:W-:Y:S01]  /*47c30*/  HMMA.16816.F32 R16, R4, R26, R16 ;  /* 0x0000001a0410723c */ /* 0x010fe20000001810 */
[----:B------:R-:W-:-:S15]  /*47c40*/  IMAD.MOV.U32 R9, RZ, RZ, R27 ;  /* 0x000000ffff097224 */ /* 0x000fde00078e001b */
[----:B------:R-:W-:-:S03]  /*47c50*/  NOP ;  /* 0x0000000000007918 */ /* 0x000fc60000000000 */
[----:B------:R0:W-:Y:S04]  /*47c60*/  STL.64 [R1+0xdc0], R16 ;  /* 0x000dc01001007387 */ /* 0x0001e80000100a00 */
[----:B------:R1:W-:Y:S01]  /*47c70*/  STL.64 [R1+0xdc8], R18 ;  /* 0x000dc81201007387 */ /* 0x0003e20000100a00 */
[----:B0-----:R-:W-:-:S03]  /*47c80*/  IMAD.MOV.U32 R16, RZ, RZ, R26 ;  /* 0x000000ffff107224 */ /* 0x001fc600078e001a */
[----:B-1----:R-:W3:Y:S04]  /*47c90*/  LDL.LU.64 R18, [R1+0x2338] ;  /* 0x0023380001127983 */ /* 0x002ee80000300a00 */
[----:B------:R-:W2:Y:S04]  /*47ca0*/  LDL.LU.64 R26, [R1+0x2330] ;  /* 0x00233000011a7983 */ /* 0x000ea80000300a00 */
[----:B------:R0:W-:Y:S04]  /*47cb0*/  STL.64 [R1+0x22c0], R8 ;  /* 0x0022c00801007387 */ /* 0x0001e80000100a00 */
[----:B0-----:R-:W4:Y:S04]  /*47cc0*/  LDL.LU R8, [R1+0x4d0] ;  /* 0x0004d00001087983 */ /* 0x001f280000300800 */
[----:B------:R-:W4:Y:S04]  /*47cd0*/  LDL.LU R9, [R1+0x4d4] ;  /* 0x0004d40001097983 */ /* 0x000f280000300800 */
[----:B------:R-:W4:Y:S04]  /*47ce0*/  LDL.LU R10, [R1+0x4d8] ;  /* 0x0004d800010a7983 */ /* 0x000f280000300800 */
[----:B------:R-:W4:Y:S01]  /*47cf0*/  LDL.LU R11, [R1+0x4dc] ;  /* 0x0004dc00010b7983 */ /* 0x000f220000300800 */
[----:B--2---:R-:W-:Y:S03]  /*47d00*/  HMMA.16816.F32 R24, R4, R26, R20 ;  /* 0x0000001a0418723c */ /* 0x004fe60000001814 */
[----:B------:R-:W2:-:S15]  /*47d10*/  LDL.LU.64 R22, [R1+0x2328] ;  /* 0x0023280001167983 */ /* 0x000e9e0000300a00 */
[----:B------:R-:W-:Y:S01]  /*47d20*/  NOP ;  /* 0x0000000000007918 */ /* 0x000fe20000000000 */
[----:B------:R-:W-:Y:S04]  /*47d30*/  STL.64 [R1+0xd50], R24 ;  /* 0x000d501801007387 */ /* 0x000fe80000100a00 */
[----:B------:R0:W-:Y:S04]  /*47d40*/  STL.64 [R1+0xd58], R26 ;  /* 0x000d581a01007387 */ /* 0x0001e80000100a00 */
[----:B0-----:R-:W3:Y:S04]  /*47d50*/  LDL.LU.64 R26, [R1+0x2320] ;  /* 0x00232000011a7983 */ /* 0x001ee80000300a00 */
[----:B------:R-:W3:Y:S01]  /*47d60*/  LDL.LU.64 R24, [R1+0x2318] ;  /* 0x0023180001187983 */ /* 0x000ee20000300a00 */
[----:B--2---:R-:W-:Y:S01]  /*47d70*/  IMAD.MOV.U32 R17, RZ, RZ, R23 ;  /* 0x000000ffff117224 */ /* 0x004fe200078e0017 */
[----:B---3--:R-:W-:-:S15]  /*47d80*/  HMMA.16816.F32 R24, R4, R22, R24 ;  /* 0x000000160418723c */ /* 0x008fde0000001818 */
[----:B------:R-:W-:-:S04]  /*47d90*/  NOP ;  /* 0x0000000000007918 */ /* 0x000fc80000000000 */
[----:B------:R0:W-:Y:S04]  /*47da0*/  STL.64 [R1+0xcd0], R24 ;  /* 0x000cd01801007387 */ /* 0x0001e80000100a00 */
[----:B------:R1:W-:Y:S01]  /*47db0*/  STL.64 [R1+0xcd8], R26 ;  /* 0x000cd81a01007387 */ /* 0x0003e20000100a00 */
[----:B0-----:R-:W-:-:S03]  /*47dc0*/  IMAD.MOV.U32 R24, RZ, RZ, R22 ;  /* 0x000000ffff187224 */ /* 0x001fc600078e0016 */
[----:B-1----:R-:W2:Y:S04]  /*47dd0*/  LDL.LU R27, [R1+0x2310] ;  /* 0x00231000011b7983 */ /* 0x002ea80000300800 */
[----:B------:R-:W4:Y:S04]  /*47de0*/  LDL.LU.64 R22, [R1+0x2308] ;  /* 0x0023080001167983 */ /* 0x000f280000300a00 */
[----:B------:R0:W-:Y:S04]  /*47df0*/  STL.64 [R1+0x2270], R18 ;  /* 0x0022701201007387 */ /* 0x0001e80000100a00 */
[----:B------:R-:W-:Y:S01]  /*47e00*/  STL.64 [R1+0x2268], R16 ;  /* 0x0022681001007387 */ /* 0x000fe20000100a00 */
[----:B----4-:R-:W-:Y:S01]  /*47e10*/  HMMA.16816.F32 R8, R4, R22, R8 ;  /* 0x000000160408723c */ /* 0x010fe20000001808 */
[----:B------:R-:W-:-:S02]  /*47e20*/  IMAD.MOV.U32 R26, RZ, RZ, R22 ;  /* 0x000000ffff1a7224 */ /* 0x000fc400078e0016 */
[----:B------:R-:W-:-:S15]  /*47e30*/  IMAD.MOV.U32 R25, RZ, RZ, R23 ;  /* 0x000000ffff197224 */ /* 0x000fde00078e0017 */
[----:B------:R-:W-:Y:S01]  /*47e40*/  NOP ;  /* 0x0000000000007918 */ /* 0x000fe20000000000 */
[----:B------:R-:W-:Y:S04]  /*47e50*/  STL.64 [R1+0xc50], R8 ;  /* 0x000c500801007387 */ /* 0x000fe80000100a00 */
[----:B------:R-:W-:Y:S04]  /*47e60*/  STL.64 [R1+0xc58], R10 ;  /* 0x000c580a01007387 */ /* 0x000fe80000100a00 */
[----:B------:R-:W-:Y:S04]  /*47e70*/  STL [R1+0x22d0], R26 ;  /* 0x0022d01a01007387 */ /* 0x000fe80000100800 */
[----:B------:R-:W-:Y:S04]  /*47e80*/  STL.64 [R1+0x22c8], R24 ;  /* 0x0022c81801007387 */ /* 0x000fe80000100a00 */
[----:B0-----:R-:W3:Y:S01]  /*47e90*/  LDL.64 R18, [R1+0x8] ;  /* 0x0000080001127983 */ /* 0x001ee20000100a00 */
[----:B------:R-:W0:Y:S03]  /*47ea0*/  S2R R13, SR_TID.X ;  /* 0x00000000000d7919 */ /* 0x000e260000002100 */
[----:B---3--:R1:W-:Y:S04]  /*47eb0*/  STL.64 [R1+0x2288], R18 ;  /* 0x0022881201007387 */ /* 0x0083e80000100a00 */
[----:B-1----:R-:W3:Y:S01]  /*47ec0*/  LDL.64 R18, [R1+0x18] ;  /* 0x0000180001127983 */ /* 0x002ee20000100a00 */
[C---:B0-----:R-:W-:Y:S01]  /*47ed0*/  LOP3.LUT R29, R13.reuse, 0x7, RZ, 0xc0, !PT ;  /* 0x000000070d1d7812 */ /* 0x041fe200078ec0ff */
[----:B------:R-:W-:-:S02]  /*47ee0*/  IMAD.SHL.U32 R12, R13, 0x80, RZ ;  /* 0x000000800d0c7824 */ /* 0x000fc400078e00ff */
[----:B------:R-:W-:Y:S02]  /*47ef0*/  IMAD.SHL.U32 R13, R13, 0x2, RZ ;  /* 0x000000020d0d7824 */ /* 0x000fe400078e00ff */
[----:B------:R-:W-:-:S05]  /*47f00*/  IMAD R29, R29, 0x110, RZ ;  /* 0x000001101d1d7824 */ /* 0x000fca00078e02ff */
[----:B------:R-:W-:-:S04]  /*47f10*/  LOP3.LUT R13, R29, 0x10, R13, 0x78, !PT ;  /* 0x000000101d0d7812 */ /* 0x000fc800078e780d */
[----:B------:R-:W-:-:S04]  /*47f20*/  LOP3.LUT R13, R13, 0x800, R12, 0xf8, !PT ;  /* 0x000008000d0d7812 */ /* 0x000fc800078ef80c */
[----:B------:R-:W-:-:S05]  /*47f30*/  LOP3.LUT R13, R13, 0x40, RZ, 0x3c, !PT ;  /* 0x000000400d0d7812 */ /* 0x000fca00078e3cff */
[----:B------:R-:W0:Y:S04]  /*47f40*/  LDSM.16.MT88.4 R20, [R13+UR5+0xb000] ;  /* 0x00b000050d14783b */ /* 0x000e280008004200 */
[----:B---3--:R-:W-:Y:S04]  /*47f50*/  STL.64 [R1+0x22a0], R18 ;  /* 0x0022a01201007387 */ /* 0x008fe80000100a00 */
[----:B------:R-:W-:Y:S04]  /*47f60*/  STL.64 [R1+0x2298], R14 ;  /* 0x0022980e01007387 */ /* 0x000fe80000100a00 */
[----:B------:R1:W-:Y:S04]  /*47f70*/  STL [R1+0x2290], R13 ;  /* 0x0022900d01007387 */ /* 0x0003e80000100800 */
[----:B------:R-:W3:Y:S04]  /*47f80*/  LDL.LU R12, [R1+0x7e0] ;  /* 0x0007e000010c7983 */ /* 0x000ee80000300800 */
[----:B-1----:R-:W3:Y:S04]  /*47f90*/  LDL.LU R13, [R1+0x7e4] ;  /* 0x0007e400010d7983 */ /* 0x002ee80000300800 */
[----:B------:R-:W4:Y:S04]  /*47fa0*/  LDL.LU R14, [R1+0x7e8] ;  /* 0x0007e800010e7983 */ /* 0x000f280000300800 */
[----:B------:R-:W4:Y:S04]  /*47fb0*/  LDL.LU R15, [R1+0x7ec] ;  /* 0x0007ec00010f7983 */ /* 0x000f280000300800 */
[----:B----4-:R-:W-:Y:S04]  /*47fc0*/  STL.64 [R1+0x22b0], R14 ;  /* 0x0022b00e01007387 */ /* 0x010fe80000100a00 */
[----:B---3--:R-:W-:Y:S04]  /*47fd0*/  STL.64 [R1+0x22a8], R12 ;  /* 0x0022a80c01007387 */ /* 0x008fe80000100a00 */
[----:B------:R-:W3:Y:S04]  /*47fe0*/  LDL.LU R8, [R1+0x800] ;  /* 0x0008000001087983 */ /* 0x000ee80000300800 */
[----:B------:R-:W3:Y:S04]  /*47ff0*/  LDL.LU R9, [R1+0x804] ;  /* 0x0008040001097983 */ /* 0x000ee80000300800 */
[----:B------:R-:W4:Y:S04]  /*48000*/  LDL.LU R10, [R1+0x808] ;  /* 0x00080800010a7983 */ /* 0x000f280000300800 */
[----:B------:R-:W4:Y:S04]  /*48010*/  LDL.LU R11, [R1+0x80c] ;  /* 0x00080c00010b7983 */ /* 0x000f280000300800 */
[----:B----4-:R-:W-:Y:S04]  /*48020*/  STL.64 [R1+0x22e0], R10 ;  /* 0x0022e00a01007387 */ /* 0x010fe80000100a00 */
[----:B---3--:R1:W-:Y:S04]  /*48030*/  STL.64 [R1+0x22d8], R8 ;  /* 0x0022d80801007387 */ /* 0x0083e80000100a00 */
[----:B-1----:R-:W3:Y:S04]  /*48040*/  LDL.LU R8, [R1+0x810] ;  /* 0x0008100001087983 */ /* 0x002ee80000300800 */
[----:B------:R-:W3:Y:S04]  /*48050*/  LDL.LU R9, [R1+0x814] ;  /* 0x0008140001097983 */ /* 0x000ee80000300800 */
[----:B------:R-:W4:Y:S04]  /*48060*/  LDL.LU R10, [R1+0x818] ;  /* 0x00081800010a7983 */ /* 0x000f280000300800 */
[----:B------:R-:W4:Y:S04]  /*48070*/  LDL.LU R11, [R1+0x81c] ;  /* 0x00081c00010b7983 */ /* 0x000f280000300800 */
[----:B----4-:R1:W-:Y:S04]  /*48080*/  STL.64 [R1+0x22f0], R10 ;  /* 0x0022f00a01007387 */ /* 0x0103e80000100a00 */
[----:B---3--:R-:W-:Y:S04]  /*48090*/  STL.64 [R1+0x22e8], R8 ;  /* 0x0022e80801007387 */ /* 0x008fe80000100a00 */
[----:B-1----:R-:W3:Y:S01]  /*480a0*/  LDL.64 R10, [R1+0x58] ;  /* 0x00005800010a7983 */ /* 0x002ee20000100a00 */
[----:B--2---:R-:W-:-:S03]  /*480b0*/  IMAD.MOV.U32 R19, RZ, RZ, R27 ;  /* 0x000000ffff137224 */ /* 0x004fc600078e001b */
[----:B---3--:R1:W-:Y:S04]  /*480c0*/  STL.64 [R1+0x2300], R10 ;  /* 0x0023000a01007387 */ /* 0x0083e80000100a00 */
[----:B------:R-:W2:Y:S01]  /*480d0*/  LDL.64 R26, [R1+0x48] ;  /* 0x00004800011a7983 */ /* 0x000ea20000100a00 */
[----:B------:R-:W-:-:S03]  /*480e0*/  IMAD.MOV.U32 R18, RZ, RZ, R28 ;  /* 0x000000ffff127224 */ /* 0x000fc600078e001c */
[----:B-1----:R-:W3:Y:S04]  /*480f0*/  LDL.64 R10, [R1+0x68] ;  /* 0x00006800010a7983 */ /* 0x002ee80000100a00 */
[----:B--2---:R1:W-:Y:S04]  /*48100*/  STL.64 [R1+0x22f8], R26 ;  /* 0x0022f81a01007387 */ /* 0x0043e80000100a00 */
[----:B------:R-:W2:Y:S04]  /*48110*/  LDL.LU R24, [R1+0x820] ;  /* 0x0008200001187983 */ /* 0x000ea80000300800 */
[----:B------:R-:W2:Y:S04]  /*48120*/  LDL.LU R25, [R1+0x824] ;  /* 0x0008240001197983 */ /* 0x000ea80000300800 */
[----:B-1----:R-:W2:Y:S04]  /*48130*/  LDL.LU R26, [R1+0x828] ;  /* 0x00082800011a7983 */ /* 0x002ea80000300800 */
[----:B------:R-:W2:Y:S04]  /*48140*/  LDL.LU R27, [R1+0x82c] ;  /* 0x00082c00011b7983 */ /* 0x000ea80000300800 */
[----:B------:R1:W-:Y:S04]  /*48150*/  STL.64 [R1+0x22b8], R18 ;  /* 0x0022b81201007387 */ /* 0x0003e80000100a00 */
[----:B-1----:R-:W4:Y:S04]  /*48160*/  LDL.64 R18, [R1+0x38] ;  /* 0x0000380001127983 */ /* 0x002f280000100a00 */
[----:B------:R-:W2:Y:S04]  /*48170*/  LDL.LU R12, [R1+0x7f0] ;  /* 0x0007f000010c7983 */ /* 0x000ea80000300800 */
[----:B------:R-:W2:Y:S04]  /*48180*/  LDL.LU R13, [R1+0x7f4] ;  /* 0x0007f400010d7983 */ /* 0x000ea80000300800 */
[----:B------:R-:W2:Y:S04]  /*48190*/  LDL.LU R14, [R1+0x7f8] ;  /* 0x0007f800010e7983 */ /* 0x000ea80000300800 */
[----:B------:R-:W2:Y:S04]  /*481a0*/  LDL.LU R15, [R1+0x7fc] ;  /* 0x0007fc00010f7983 */ /* 0x000ea80000300800 */
[----:B0-----:R-:W-:Y:S04]  /*481b0*/  STL.64 [R1+0x20f8], R22 ;  /* 0x0020f81601007387 */ /* 0x001fe80000100a00 */
[----:B------:R0:W-:Y:S04]  /*481c0*/  STL.64 [R1+0x20f0], R20 ;  /* 0x0020f01401007387 */ /* 0x0001e80000100a00 */
[----:B0-----:R-:W3:Y:S04]  /*481d0*/  LDL.LU R20, [R1+0x830] ;  /* 0x0008300001147983 */ /* 0x001ee80000300800 */
[----:B------:R-:W3:Y:S04]  /*481e0*/  LDL.LU R21, [R1+0x834] ;  /* 0x0008340001157983 */ /* 0x000ee80000300800 */
[----:B------:R-:W3:Y:S04]  /*481f0*/  LDL.LU R22, [R1+0x838] ;  /* 0x0008380001167983 */ /* 0x000ee80000300800 */
[----:B------:R-:W3:Y:S02]  /*48200*/  LDL.LU R23, [R1+0x83c] ;  /* 0x00083c0001177983 */ /* 0x000ee40000300800 */
        /* <DEDUP_REMOVED lines=38> */
[----:B------:R-:W3:Y:S01]  /*48470*/  LDL.LU.64 R8, [R1+0x22d8] ;  /* 0x0022d80001087983 */ /* 0x000ee20000300a00 */
[----:B------:R-:W-:-:S03]  /*48480*/  IMAD.MOV.U32 R28, RZ, RZ, R26 ;  /* 0x000000ffff1c7224 */ /* 0x000fc600078e001a */
[----:B------:R-:W2:Y:S04]  /*48490*/  LDL.LU R26, [R1+0x22d0] ;  /* 0x0022d000011a7983 */ /* 0x000ea80000300800 */
[----:B------:R-:W2:Y:S01]  /*484a0*/  LDL.LU.64 R24, [R1+0x22c8] ;  /* 0x0022c80001187983 */ /* 0x000ea20000300a00 */
[----:B----4-:R-:W-:Y:S01]  /*484b0*/  IMAD.MOV.U32 R29, RZ, RZ, R19 ;  /* 0x000000ffff1d7224 */ /* 0x010fe200078e0013 */
[----:B---3--:R-:W-:-:S15]  /*484c0*/  HMMA.16816.F32 R8, R4, R18, R8 ;  /* 0x000000120408723c */ /* 0x008fde0000001808 */
[----:B------:R-:W-:-:S04]  /*484d0*/  NOP ;  /* 0x0000000000007918 */ /* 0x000fc80000000000 */
[----:B------:R0:W-:Y:S04]  /*484e0*/  STL.64 [R1+0xb20], R8 ;  /* 0x000b200801007387 */ /* 0x0001e80000100a00 */
[----:B------:R1:W-:Y:S04]  /*484f0*/  STL.64 [R1+0xb28], R10 ;  /* 0x000b280a01007387 */ /* 0x0003e80000100a00 */
[----:B0-----:R-:W3:Y:S01]  /*48500*/  LDL.LU.64 R8, [R1+0x22c0] ;  /* 0x0022c00001087983 */ /* 0x001ee20000300a00 */
[----:B-1----:R-:W-:-:S03]  /*48510*/  IMAD.MOV.U32 R11, RZ, RZ, R18 ;  /* 0x000000ffff0b7224 */ /* 0x002fc600078e0012 */
[----:B------:R-:W4:Y:S02]  /*48520*/  LDL.LU.64 R18, [R1+0x22b8] ;  /* 0x0022b80001127983 */ /* 0x000f240000300a00 */
[----:B----4-:R-:W-:Y:S02]  /*48530*/  HMMA.16816.F32 R16, R4, R18, R12 ;  /* 0x000000120410723c */ /* 0x010fe4000000180c */
[----:B------:R-:W4:Y:S04]  /*48540*/  LDL.LU.64 R14, [R1+0x22b0] ;  /* 0x0022b000010e7983 */ /* 0x000f280000300a00 */
[----:B------:R-:W4:-:S13]  /*48550*/  LDL.LU.64 R12, [R1+0x22a8] ;  /* 0x0022a800010c7983 */ /* 0x000f1a0000300a00 */
[----:B------:R-:W-:Y:S04]  /*48560*/  STL.64 [R1+0xb10], R16 ;  /* 0x000b101001007387 */ /* 0x000fe80000100a00 */
[----:B------:R0:W-:Y:S04]  /*48570*/  STL.64 [R1+0xb18], R18 ;  /* 0x000b181201007387 */ /* 0x0001e80000100a00 */
[----:B0-----:R-:W4:Y:S02]  /*48580*/  LDL.LU.64 R18, [R1+0x22a0] ;  /* 0x0022a00001127983 */ /* 0x001f240000300a00 */
[----:B----4-:R-:W-:Y:S01]  /*48590*/  HMMA.16816.F32 R12, R4, R18, R12 ;  /* 0x00000012040c723c */ /* 0x010fe2000000180c */
[----:B------:R-:W-:-:S15]  /*485a0*/  IMAD.MOV.U32 R10, RZ, RZ, R18 ;  /* 0x000000ffff0a7224 */ /* 0x000fde00078e0012 */
[----:B------:R-:W-:-:S03]  /*485b0*/  NOP ;  /* 0x0000000000007918 */ /* 0x000fc60000000000 */
[----:B------:R0:W-:Y:S04]  /*485c0*/  STL.64 [R1+0xb00], R12 ;  /* 0x000b000c01007387 */ /* 0x0001e80000100a00 */
[----:B------:R1:W-:Y:S01]  /*485d0*/  STL.64 [R1+0xb08], R14 ;  /* 0x000b080e01007387 */ /* 0x0003e20000100a00 */
[----:B0-----:R-:W-:-:S03]  /*485e0*/  IMAD.MOV.U32 R12, RZ, RZ, R19 ;  /* 0x000000ffff0c7224 */ /* 0x001fc600078e0013 */
[----:B-1----:R-:W4:Y:S04]  /*485f0*/  LDL.LU.64 R14, [R1+0x2298] ;  /* 0x00229800010e7983 */ /* 0x002f280000300a00 */
[----:B------:R-:W2:Y:S04]  /*48600*/  LDL.LU R13, [R1+0x2290] ;  /* 0x00229000010d7983 */ /* 0x000ea80000300800 */
        /* <DEDUP_REMOVED lines=10> */
[----:B------:R-:W3:Y:S01]  /*486b0*/  LDL.LU.64 R16, [R1+0x2268] ;  /* 0x0022680001107983 */ /* 0x000ee20000300a00 */
        /* <DEDUP_REMOVED lines=19> */
[----:B------:R-:W2:Y:S04]  /*487f0*/  LDL.LU.64 R20, [R1+0x2240] ;  /* 0x0022400001147983 */ /* 0x000ea80000300a00 */
[----:B------:R-:W2:Y:S04]  /*48800*/  LDL.LU R10, [R1+0x223c] ;  /* 0x00223c00010a7983 */ /* 0x000ea80000300800 */
[----:B------:R0:W-:Y:S04]  /*48810*/  STL.64 [R1+0x2130], R18 ;  /* 0x0021301201007387 */ /* 0x0001e80000100a00 */
[----:B0-----:R-:W2:Y:S04]  /*48820*/  LDL.64 R18, [R1+0x28] ;  /* 0x0000280001127983 */ /* 0x001ea80000100a00 */
[----:B--2---:R-:W-:Y:S04]  /*48830*/  STL.64 [R1+0x2148], R18 ;  /* 0x0021481201007387 */ /* 0x004fe80000100a00 */
[----:B------:R-:W-:Y:S04]  /*48840*/  STL.64 [R1+0x2110], R14 ;  /* 0x0021100e01007387 */ /* 0x000fe80000100a00 */
[----:B------:R0:W-:Y:S04]  /*48850*/  STL [R1+0x2108], R13 ;  /* 0x0021080d01007387 */ /* 0x0001e80000100800 */
[----:B------:R-:W2:Y:S04]  /*48860*/  LDL.LU R12, [R1+0x210] ;  /* 0x00021000010c7983 */ /* 0x000ea80000300800 */
[----:B0-----:R-:W2:Y:S04]  /*48870*/  LDL.LU R13, [R1+0x214] ;  /* 0x00021400010d7983 */ /* 0x001ea80000300800 */
[----:B------:R-:W2:Y:S04]  /*48880*/  LDL.LU R14, [R1+0x218] ;  /* 0x00021800010e7983 */ /* 0x000ea80000300800 */
[----:B------:R-:W2:Y:S01]  /*48890*/  LDL.LU R15, [R1+0x21c] ;  /* 0x00021c00010f7983 */ /* 0x000ea20000300800 */
[----:B------:R-:W-:-:S02]  /*488a0*/  IMAD.MOV.U32 R18, RZ, RZ, R11 ;  /* 0x000000ffff127224 */ /* 0x000fc400078e000b */
[----:B------:R-:W-:Y:S01]  /*488b0*/  IMAD.MOV.U32 R19, RZ, RZ, R29 ;  /* 0x000000ffff137224 */ /* 0x000fe200078e001d */
        /* <DEDUP_REMOVED lines=9> */
[----:B------:R-:W-:-:S05]  /*48950*/  IMAD.MOV.U32 R19, RZ, RZ, R27 ;  /* 0x000000ffff137224 */ /* 0x000fca00078e001b */
        /* <DEDUP_REMOVED lines=9> */
[----:B------:R0:W-:Y:S02]  /*489f0*/  STL.64 [R1+0x2190], R18 ;  /* 0x0021901201007387 */ /* 0x0001e40000100a00 */
[----:B0-----:R-:W-:Y:S02]  /*48a00*/  IMAD.MOV.U32 R18, RZ, RZ, R21 ;  /* 0x000000ffff127224 */ /* 0x001fe400078e0015 */
        /* <DEDUP_REMOVED lines=18> */
[----:B---3--:R-:W-:Y:S02]  /*48b30*/  IMAD.MOV.U32 R19, RZ, RZ, R17 ;  /* 0x000000ffff137224 */ /* 0x008fe400078e0011 */
[----:B------:R-:W-:Y:S02]  /*48b40*/  IMAD.MOV.U32 R22, RZ, RZ, R16 ;  /* 0x000000ffff167224 */ /* 0x000fe400078e0010 */
[----:B------:R-:W-:Y:S01]  /*48b50*/  IMAD.MOV.U32 R23, RZ, RZ, R9 ;  /* 0x000000ffff177224 */ /* 0x000fe200078e0009 */
[----:B------:R-:W-:Y:S04]  /*48b60*/  STL.64 [R1+0x21d8], R18 ;  /* 0x0021d81201007387 */ /* 0x000fe80000100a00 */
[----:B----4-:R-:W-:Y:S04]  /*48b70*/  STL.64 [R1+0x2188], R14 ;  /* 0x0021880e01007387 */ /* 0x010fe80000100a00 */
[----:B--2---:R0:W-:Y:S04]  /*48b80*/  STL.64 [R1+0x2180], R12 ;  /* 0x0021800c01007387 */ /* 0x0041e80000100a00 */
[----:B0-----:R-:W2:Y:S04]  /*48b90*/  LDL.LU R12, [R1+0x260] ;  /* 0x00026000010c7983 */ /* 0x001ea80000300800 */
[----:B------:R-:W2:Y:S04]  /*48ba0*/  LDL.LU R13, [R1+0x264] ;  /* 0x00026400010d7983 */ /* 0x000ea80000300800 */
[----:B------:R-:W3:Y:S04]  /*48bb0*/  LDL.LU R14, [R1+0x268] ;  /* 0x00026800010e7983 */ /* 0x000ee80000300800 */
[----:B------:R-:W3:Y:S04]  /*48bc0*/  LDL.LU R15, [R1+0x26c] ;  /* 0x00026c00010f7983 */ /* 0x000ee80000300800 */
[----:B------:R-:W-:Y:S04]  /*48bd0*/  STL.64 [R1+0x21f8], R22 ;  /* 0x0021f81601007387 */ /* 0x000fe80000100a00 */
[----:B------:R-:W4:Y:S04]  /*48be0*/  LDL.64 R18, [R1+0x98] ;  /* 0x0000980001127983 */ /* 0x000f280000100a00 */
[----:B----4-:R0:W-:Y:S04]  /*48bf0*/  STL.64 [R1+0x21f0], R18 ;  /* 0x0021f01201007387 */ /* 0x0101e80000100a00 */
[----:B------:R-:W4:Y:S04]  /*48c00*/  LDL.LU R16, [R1+0x2b0] ;  /* 0x0002b00001107983 */ /* 0x000f280000300800 */
[----:B------:R-:W4:Y:S04]  /*48c10*/  LDL.LU R17, [R1+0x2b4] ;  /* 0x0002b40001117983 */ /* 0x000f280000300800 */
[----:B0-----:R-:W2:Y:S04]  /*48c20*/  LDL.LU R18, [R1+0x2b8] ;  /* 0x0002b80001127983 */ /* 0x001ea80000300800 */
[----:B------:R-:W2:Y:S01]  /*48c30*/  LDL.LU R19, [R1+0x2bc] ;  /* 0x0002bc0001137983 */ /* 0x000ea20000300800 */
[----:B------:R-:W-:-:S02]  /*48c40*/  IMAD.MOV.U32 R22, RZ, RZ, R8 ;  /* 0x000000ffff167224 */ /* 0x000fc400078e0008 */
[----:B------:R-:W-:Y:S01]  /*48c50*/  IMAD.MOV.U32 R23, RZ, RZ, R3 ;  /* 0x000000ffff177224 */ /* 0x000fe200078e0003 */
[----:B--2---:R-:W-:Y:S04]  /*48c60*/  STL.64 [R1+0x2208], R18 ;  /* 0x0022081201007387 */ /* 0x004fe80000100a00 */
[----:B----4-:R0:W-:Y:S04]  /*48c70*/  STL.64 [R1+0x2200], R16 ;  /* 0x0022001001007387 */ /* 0x0101e80000100a00 */
[----:B------:R-:W-:Y:S04]  /*48c80*/  STL.64 [R1+0x2210], R22 ;  /* 0x0022101601007387 */ /* 0x000fe80000100a00 */
        /* <DEDUP_REMOVED lines=8> */
[----:B----4-:R-:W-:Y:S04]  /*48d10*/  STL.64 [R1+0x2220], R18 ;  /* 0x0022201201007387 */ /* 0x010fe80000100a00 */
[----:B--2---:R0:W-:Y:S04]  /*48d20*/  STL.64 [R1+0x2218], R16 ;  /* 0x0022181001007387 */ /* 0x0041e80000100a00 */
        /* <DEDUP_REMOVED lines=27> */
[----:B------:R-:W3:Y:S04]  /*48ee0*/  LDL.LU R14, [R1+0x2a8] ;  /* 0x0002a800010e7983 */ /* 0x000ee80000300800 */
[----:B------:R-:W3:Y:S04]  /*48ef0*/  LDL.LU R15, [R1+0x2ac] ;  /* 0x0002ac00010f7983 */ /* 0x000ee80000300800 */
[----:B------:R-:W2:Y:S04]  /*48f00*/  LDL.LU.64 R26, [R1+0x2230] ;  /* 0x00223000011a7983 */ /* 0x000ea80000300a00 */
[----:B------:R-:W2:Y:S01]  /*48f10*/  LDL.LU.64 R24, [R1+0x2228] ;  /* 0x0022280001187983 */ /* 0x000ea20000300a00 */
[----:B------:R-:W-:-:S02]  /*48f20*/  IMAD.MOV.U32 R22, RZ, RZ, R2 ;  /* 0x000000ffff167224 */ /* 0x000fc400078e0002 */
[----:B------:R-:W-:Y:S01]  /*48f30*/  IMAD.MOV.U32 R23, RZ, RZ, R0 ;  /* 0x000000ffff177224 */ /* 0x000fe200078e0000 */
[----:B------:R0:W-:Y:S04]  /*48f40*/  STL.64 [R1+0x320], R4 ;  /* 0x0003200401007387 */ /* 0x0001e80000100a00 */
[----:B------:R1:W-:Y:S04]  /*48f50*/  STL.64 [R1+0x328], R6 ;  /* 0x0003280601007387 */ /* 0x0003e80000100a00 */
[----:B0-----:R-:W4:Y:S04]  /*48f60*/  LDL.LU R4, [R1+0x200] ;  /* 0x0002000001047983 */ /* 0x001f280000300800 */
[----:B------:R-:W4:Y:S04]  /*48f70*/  LDL.LU R5, [R1+0x204] ;  /* 0x0002040001057983 */ /* 0x000f280000300800 */
[----:B-1----:R-:W4:Y:S04]  /*48f80*/  LDL.LU R6, [R1+0x208] ;  /* 0x0002080001067983 */ /* 0x002f280000300800 */
        /* <DEDUP_REMOVED lines=16> */
[----:B------:R0:W-:Y:S04]  /*49090*/  STL.64 [R1+0xda0], R20 ;  /* 0x000da01401007387 */ /* 0x0001e80000100a00 */
[----:B------:R1:W-:Y:S04]  /*490a0*/  STL.64 [R1+0xda8], R22 ;  /* 0x000da81601007387 */ /* 0x0003e80000100a00 */
[----:B0-----:R-:W2:Y:S04]  /*490b0*/  LDL.LU R20, [R1+0x690] ;  /* 0x0006900001147983 */ /* 0x001ea80000300800 */
[----:B------:R-:W2:Y:S04]  /*490c0*/  LDL.LU R21, [R1+0x694] ;  /* 0x0006940001157983 */ /* 0x000ea80000300800 */
[----:B-1----:R-:W2:Y:S04]  /*490d0*/  LDL.LU R22, [R1+0x698] ;  /* 0x0006980001167983 */ /* 0x002ea80000300800 */
        /* <DEDUP_REMOVED lines=65> */
[----:B------:R0:W-:Y:S04]  /*494f0*/  STL.64 [R1+0x6f8], R18 ;  /* 0x0006f81201007387 */ /* 0x0001e80000100a00 */
[----:B0-----:R-:W4:Y:S02]  /*49500*/  LDL.LU.64 R18, [R1+0x2100] ;  /* 0x0021000001127983 */ /* 0x001f240000300a00 */
[----:B----4-:R-:W-:Y:S02]  /*49510*/  HMMA.16816.F32 R4, R24, R18, R4 ;  /* 0x000000121804723c */ /* 0x010fe40000001804 */
[----:B------:R0:W-:Y:S04]  /*49520*/  STL.64 [R1+0x20a0], R18 ;  /* 0x0020a01201007387 */ /* 0x0001e80000100a00 */
[----:B0-----:R-:W4:-:S13]  /*49530*/  LDL.64 R18, [R1+0x78] ;  /* 0x0000780001127983 */ /* 0x001f1a0000100a00 */
[----:B------:R-:W-:Y:S04]  /*49540*/  STL.64 [R1+0x6e0], R4 ;  /* 0x0006e00401007387 */ /* 0x000fe80000100a00 */
[----:B------:R-:W-:Y:S04]  /*49550*/  STL.64 [R1+0x6e8], R6 ;  /* 0x0006e80601007387 */ /* 0x000fe80000100a00 */
[----:B---3--:R-:W0:Y:S01]  /*49560*/  LDSM.16.MT88.4 R4, [R13+UR5+0xb080] ;  /* 0x00b080050d04783b */ /* 0x008e220008004200 */
[----:B--2---:R-:W-:Y:S03]  /*49570*/  HMMA.16816.F32 R20, R24, R14, R20 ;  /* 0x0000000e1814723c */ /* 0x004fe60000001814 */
[----:B----4-:R1:W-:Y:S02]  /*49580*/  STL.64 [R1+0x20b8], R18 ;  /* 0x0020b81201007387 */ /* 0x0103e40000100a00 */
[----:B-1----:R-:W-:-:S02]  /*49590*/  IMAD.MOV.U32 R18, RZ, RZ, R8 ;  /* 0x000000ffff127224 */ /* 0x002fc400078e0008 */
[----:B------:R-:W-:-:S05]  /*495a0*/  IMAD.MOV.U32 R19, RZ, RZ, R3 ;  /* 0x000000ffff137224 */ /* 0x000fca00078e0003 */
[----:B------:R1:W-:Y:S04]  /*495b0*/  STL.64 [R1+0x20d0], R18 ;  /* 0x0020d01201007387 */ /* 0x0003e80000100a00 */
[----:B------:R-:W2:Y:S04]  /*495c0*/  LDL.LU R16, [R1+0x1f0] ;  /* 0x0001f00001107983 */ /* 0x000ea80000300800 */
[----:B------:R-:W2:Y:S04]  /*495d0*/  LDL.LU R17, [R1+0x1f4] ;  /* 0x0001f40001117983 */ /* 0x000ea80000300800 */
[----:B-1----:R-:W2:Y:S04]  /*495e0*/  LDL.LU R18, [R1+0x1f8] ;  /* 0x0001f80001127983 */ /* 0x002ea80000300800 */
[----:B------:R-:W2:Y:S04]  /*495f0*/  LDL.LU R19, [R1+0x1fc] ;  /* 0x0001fc0001137983 */ /* 0x000ea80000300800 */
[----:B0-----:R-:W-:Y:S04]  /*49600*/  STL.64 [R1+0x1ff8], R6 ;  /* 0x001ff80601007387 */ /* 0x001fe80000100a00 */
[----:B------:R0:W-:Y:S04]  /*49610*/  STL.64 [R1+0x1ff0], R4 ;  /* 0x001ff00401007387 */ /* 0x0001e80000100a00 */
[----:B0-----:R-:W3:Y:S04]  /*49620*/  LDL.LU R4, [R1+0x4b0] ;  /* 0x0004b00001047983 */ /* 0x001ee80000300800 */
[----:B------:R-:W3:Y:S04]  /*49630*/  LDL.LU R5, [R1+0x4b4] ;  /* 0x0004b40001057983 */ /* 0x000ee80000300800 */
[----:B------:R-:W3:Y:S04]  /*49640*/  LDL.LU R6, [R1+0x4b8] ;  /* 0x0004b80001067983 */ /* 0x000ee80000300800 */
[----:B------:R-:W3:Y:S04]  /*49650*/  LDL.LU R7, [R1+0x4bc] ;  /* 0x0004bc0001077983 */ /* 0x000ee80000300800 */
[----:B------:R-:W-:Y:S04]  /*49660*/  STL.64 [R1+0x6d0], R20 ;  /* 0x0006d01401007387 */ /* 0x000fe80000100a00 */
[----:B------:R0:W-:Y:S04]  /*49670*/  STL.64 [R1+0x6d8], R22 ;  /* 0x0006d81601007387 */ /* 0x0001e80000100a00 */
[----:B0-----:R-:W3:Y:S04]  /*49680*/  LDL.LU.64 R22, [R1+0x20f8] ;  /* 0x0020f80001167983 */ /* 0x001ee80000300a00 */
[----:B------:R-:W3:Y:S04]  /*49690*/  LDL.LU.64 R20, [R1+0x20f0] ;  /* 0x0020f00001147983 */ /* 0x000ee80000300a00 */
[----:B------:R0:W-:Y:S04]  /*496a0*/  STL.64 [R1+0x20e8], R14 ;  /* 0x0020e80e01007387 */ /* 0x0001e80000100a00 */
[----:B0-----:R-:W3:Y:S01]  /*496b0*/  LDL.64 R14, [R1+0xc8] ;  /* 0x0000c800010e7983 */ /* 0x001ee20000100a00 */
[----:B--2---:R-:W-:Y:S03]  /*496c0*/  HMMA.16816.F32 R24, R24, R10, R16 ;  /* 0x0000000a1818723c */ /* 0x004fe60000001810 */
[----:B------:R-:W2:Y:S04]  /*496d0*/  LDL.64 R18, [R1+0xa8] ;  /* 0x0000a80001127983 */ /* 0x000ea80000100a00 */
[----:B--2---:R0:W-:-:S12]  /*496e0*/  STL.64 [R1+0x20d8], R18 ;  /* 0x0020d81201007387 */ /* 0x0041d80000100a00 */
[----:B------:R1:W-:Y:S04]  /*496f0*/  STL.64 [R1+0x2e0], R24 ;  /* 0x0002e01801007387 */ /* 0x0003e80000100a00 */
[----:B------:R2:W-:Y:S04]  /*49700*/  STL.64 [R1+0x2e8], R26 ;  /* 0x0002e81a01007387 */ /* 0x0005e80000100a00 */
[----:B0-----:R-:W4:Y:S04]  /*49710*/  LDL.64 R18, [R1+0xb8] ;  /* 0x0000b80001127983 */ /* 0x001f280000100a00 */
[----:B----4-:R3:W-:Y:S04]  /*49720*/  STL.64 [R1+0x20e0], R18 ;  /* 0x0020e01201007387 */ /* 0x0107e80000100a00 */
[----:B-1----:R-:W4:Y:S04]  /*49730*/  LDL.LU R24, [R1+0x460] ;  /* 0x0004600001187983 */ /* 0x002f280000300800 */
[----:B------:R-:W4:Y:S04]  /*49740*/  LDL.LU R25, [R1+0x464] ;  /* 0x0004640001197983 */ /* 0x000f280000300800 */
[----:B--2---:R-:W2:Y:S04]  /*49750*/  LDL.LU R26, [R1+0x468] ;  /* 0x00046800011a7983 */ /* 0x004ea80000300800 */
[----:B------:R-:W2:Y:S01]  /*49760*/  LDL.LU R27, [R1+0x46c] ;  /* 0x00046c00011b7983 */ /* 0x000ea20000300800 */
[----:B---3--:R-:W-:Y:S01]  /*49770*/  HMMA.16816.F32 R16, R20, R14, R4 ;  /* 0x0000000e1410723c */ /* 0x008fe20000001804 */
[----:B------:R-:W-:-:S02]  /*49780*/  IMAD.MOV.U32 R5, RZ, RZ, R14 ;  /* 0x000000ffff057224 */ /* 0x000fc400078e000e */
[----:B------:R-:W-:-:S15]  /*49790*/  IMAD.MOV.U32 R4, RZ, RZ, R15 ;  /* 0x000000ffff047224 */ /* 0x000fde00078e000f */
[----:B------:R-:W-:Y:S01]  /*497a0*/  NOP ;  /* 0x0000000000007918 */ /* 0x000fe20000000000 */
[----:B------:R-:W-:Y:S01]  /*497b0*/  IMAD.MOV.U32 R13, RZ, RZ, R19 ;  /* 0x000000ffff0d7224 */ /* 0x000fe200078e0013 */
[----:B--2---:R-:W-:Y:S04]  /*497c0*/  STL.64 [R1+0x20c8], R26 ;  /* 0x0020c81a01007387 */ /* 0x004fe80000100a00 */
[----:B----4-:R0:W-:Y:S04]  /*497d0*/  STL.64 [R1+0x20c0], R24 ;  /* 0x0020c01801007387 */ /* 0x0101e80000100a00 */
[----:B0-----:R-:W2:Y:S04]  /*497e0*/  LDL.LU R24, [R1+0x480] ;  /* 0x0004800001187983 */ /* 0x001ea80000300800 */
[----:B------:R-:W2:Y:S04]  /*497f0*/  LDL.LU R25, [R1+0x484] ;  /* 0x0004840001197983 */ /* 0x000ea80000300800 */
[----:B------:R-:W2:Y:S04]  /*49800*/  LDL.LU R26, [R1+0x488] ;  /* 0x00048800011a7983 */ /* 0x000ea80000300800 */
[----:B------:R-:W2:Y:S04]  /*49810*/  LDL.LU R27, [R1+0x48c] ;  /* 0x00048c00011b7983 */ /* 0x000ea80000300800 */
[----:B------:R0:W-:Y:S04]  /*49820*/  STL [R1+0x2004], R10 ;  /* 0x0020040a01007387 */ /* 0x0001e80000100800 */
[----:B------:R1:W-:Y:S04]  /*49830*/  STL [R1+0x2000], R11 ;  /* 0x0020000b01007387 */ /* 0x0003e80000100800 */
[----:B------:R-:W3:Y:S04]  /*49840*/  LDL.LU R8, [R1+0x490] ;  /* 0x0004900001087983 */ /* 0x000ee80000300800 */
[----:B------:R-:W3:Y:S04]  /*49850*/  LDL.LU R9, [R1+0x494] ;  /* 0x0004940001097983 */ /* 0x000ee80000300800 */
[----:B0-----:R-:W3:Y:S04]  /*49860*/  LDL.LU R10, [R1+0x498] ;  /* 0x00049800010a7983 */ /* 0x001ee80000300800 */
[----:B-1----:R-:W3:Y:S04]  /*49870*/  LDL.LU R11, [R1+0x49c] ;  /* 0x00049c00010b7983 */ /* 0x002ee80000300800 */
[----:B------:R-:W4:Y:S04]  /*49880*/  LDL.LU.64 R14, [R1+0x20e8] ;  /* 0x0020e800010e7983 */ /* 0x000f280000300a00 */
[----:B------:R-:W-:Y:S04]  /*49890*/  STL.64 [R1+0xeb0], R16 ;  /* 0x000eb01001007387 */ /* 0x000fe80000100a00 */
[----:B------:R0:W-:Y:S04]  /*498a0*/  STL.64 [R1+0xeb8], R18 ;  /* 0x000eb81201007387 */ /* 0x0001e80000100a00 */
[----:B0-----:R-:W2:Y:S04]  /*498b0*/  LDL.LU.64 R18, [R1+0x20e0] ;  /* 0x0020e00001127983 */ /* 0x001ea80000300a00 */
[----:B------:R0:W-:Y:S04]  /*498c0*/  STL [R1+0x200c], R4 ;  /* 0x00200c0401007387 */ /* 0x0001e80000100800 */
[----:B------:R1:W-:Y:S04]  /*498d0*/  STL [R1+0x2008], R5 ;  /* 0x0020080501007387 */ /* 0x0003e80000100800 */
[----:B0-----:R-:W2:Y:S04]  /*498e0*/  LDL.LU R4, [R1+0x4a0] ;  /* 0x0004a00001047983 */ /* 0x001ea80000300800 */
[----:B-1----:R-:W2:Y:S04]  /*498f0*/  LDL.LU R5, [R1+0x4a4] ;  /* 0x0004a40001057983 */ /* 0x002ea80000300800 */
[----:B------:R-:W2:Y:S04]  /*49900*/  LDL.LU R6, [R1+0x4a8] ;  /* 0x0004a80001067983 */ /* 0x000ea80000300800 */
[----:B------:R-:W2:Y:S01]  /*49910*/  LDL.LU R7, [R1+0x4ac] ;  /* 0x0004ac0001077983 */ /* 0x000ea20000300800 */
[----:B------:R-:W-:-:S05]  /*49920*/  IMAD.MOV.U32 R12, RZ, RZ, R17 ;  /* 0x000000ffff0c7224 */ /* 0x000fca00078e0011 */
[----:B------:R-:W-:Y:S04]  /*49930*/  STL [R1+0x1b5c], R12 ;  /* 0x001b5c0c01007387 */ /* 0x000fe80000100800 */
[----:B------:R-:W-:Y:S04]  /*49940*/  STL [R1+0x1b58], R13 ;  /* 0x001b580d01007387 */ /* 0x000fe80000100800 */
[----:B----4-:R0:W-:Y:S04]  /*49950*/  STL.64 [R1+0x2040], R14 ;  /* 0x0020400e01007387 */ /* 0x0101e80000100a00 */
[----:B0-----:R-:W4:Y:S01]  /*49960*/  LDL.64 R14, [R1+0x88] ;  /* 0x00008800010e7983 */ /* 0x001f220000100a00 */
[----:B--2---:R-:W-:-:S15]  /*49970*/  HMMA.16816.F32 R4, R20, R18, R4 ;  /* 0x000000121404723c */ /* 0x004fde0000001804 */
[----:B------:R-:W-:-:S04]  /*49980*/  NOP ;  /* 0x0000000000007918 */ /* 0x000fc80000000000 */
[----:B------:R-:W-:Y:S04]  /*49990*/  STL.64 [R1+0xe30], R4 ;  /* 0x000e300401007387 */ /* 0x000fe80000100a00 */
[----:B------:R0:W-:Y:S02]  /*499a0*/  STL.64 [R1+0xe38], R6 ;  /* 0x000e380601007387 */ /* 0x0001e40000100a00 */
[----:B0-----:R-:W-:Y:S02]  /*499b0*/  IMAD.MOV.U32 R7, RZ, RZ, R18 ;  /* 0x000000ffff077224 */ /* 0x001fe400078e0012 */
[----:B------:R-:W-:Y:S02]  /*499c0*/  IMAD.MOV.U32 R6, RZ, RZ, R19 ;  /* 0x000000ffff067224 */ /* 0x000fe400078e0013 */
[----:B------:R-:W3:Y:S04]  /*499d0*/  LDL.LU.64 R18, [R1+0x20d8] ;  /* 0x0020d80001127983 */ /* 0x000ee80000300a00 */
[----:B------:R0:W-:Y:S04]  /*499e0*/  STL.64 [R1+0x2058], R6 ;  /* 0x0020580601007387 */ /* 0x0001e80000100a00 */
[----:B------:R-:W4:Y:S04]  /*499f0*/  LDL.LU R4, [R1+0x470] ;  /* 0x0004700001047983 */ /* 0x000f280000300800 */
[----:B------:R-:W4:Y:S04]  /*49a00*/  LDL.LU R5, [R1+0x474] ;  /* 0x0004740001057983 */ /* 0x000f280000300800 */
[----:B0-----:R-:W4:Y:S04]  /*49a10*/  LDL.LU R6, [R1+0x478] ;  /* 0x0004780001067983 */ /* 0x001f280000300800 */
[----:B------:R-:W4:Y:S01]  /*49a20*/  LDL.LU R7, [R1+0x47c] ;  /* 0x00047c0001077983 */ /* 0x000f220000300800 */
[----:B---3--:R-:W-:-:S15]  /*49a30*/  HMMA.16816.F32 R8, R20, R18, R8 ;  /* 0x000000121408723c */ /* 0x008fde0000001808 */
[----:B------:R-:W-:-:S04]  /*49a40*/  NOP ;  /* 0x0000000000007918 */ /* 0x000fc80000000000 */
[----:B------:R0:W-:Y:S04]  /*49a50*/  STL.64 [R1+0xdb0], R8 ;  /* 0x000db00801007387 */ /* 0x0001e80000100a00 */
[----:B------:R-:W-:Y:S01]  /*49a60*/  STL.64 [R1+0xdb8], R10 ;  /* 0x000db80a01007387 */ /* 0x000fe20000100a00 */
[----:B0-----:R-:W-:Y:S02]  /*49a70*/  IMAD.MOV.U32 R9, RZ, RZ, R18 ;  /* 0x000000ffff097224 */ /* 0x001fe400078e0012 */
[----:B------:R-:W-:Y:S02]  /*49a80*/  IMAD.MOV.U32 R8, RZ, RZ, R19 ;  /* 0x000000ffff087224 */ /* 0x000fe400078e0013 */
[----:B------:R-:W2:Y:S02]  /*49a90*/  LDL.LU.64 R18, [R1+0x20d0] ;  /* 0x0020d00001127983 */ /* 0x000ea40000300a00 */
[----:B--2---:R-:W-:Y:S02]  /*49aa0*/  HMMA.16816.F32 R16, R20, R18, R24 ;  /* 0x000000121410723c */ /* 0x004fe40000001818 */
[----:B------:R-:W2:Y:S04]  /*49ab0*/  LDL.LU.64 R26, [R1+0x20c8] ;  /* 0x0020c800011a7983 */ /* 0x000ea80000300a00 */
[----:B------:R-:W2:-:S13]  /*49ac0*/  LDL.LU.64 R24, [R1+0x20c0] ;  /* 0x0020c00001187983 */ /* 0x000e9a0000300a00 */
[----:B------:R-:W-:Y:S04]  /*49ad0*/  STL.64 [R1+0xd40], R16 ;  /* 0x000d401001007387 */ /* 0x000fe80000100a00 */
[----:B------:R0:W-:Y:S04]  /*49ae0*/  STL.64 [R1+0xd48], R18 ;  /* 0x000d481201007387 */ /* 0x0001e80000100a00 */
[----:B0-----:R-:W2:Y:S01]  /*49af0*/  LDL.LU.64 R18, [R1+0x20b8] ;  /* 0x0020b80001127983 */ /* 0x001ea20000300a00 */
[----:B----4-:R-:W-:-:S15]  /*49b00*/  HMMA.16816.F32 R4, R20, R14, R4 ;  /* 0x0000000e1404723c */ /* 0x010fde0000001804 */
[----:B------:R-:W-:-:S04]  /*49b10*/  NOP ;  /* 0x0000000000007918 */ /* 0x000fc80000000000 */
[----:B------:R-:W-:Y:S04]  /*49b20*/  STL.64 [R1+0xcc0], R4 ;  /* 0x000cc00401007387 */ /* 0x000fe80000100a00 */
[----:B------:R2:W-:Y:S01]  /*49b30*/  STL.64 [R1+0xcc8], R6 ;  /* 0x000cc80601007387 */ /* 0x0005e20000100a00 */
[----:B------:R-:W-:Y:S02]  /*49b40*/  IMAD.MOV.U32 R29, RZ, RZ, R14 ;  /* 0x000000ffff1d7224 */ /* 0x000fe400078e000e */
[----:B------:R-:W-:Y:S01]  /*49b50*/  IMAD.MOV.U32 R28, RZ, RZ, R15 ;  /* 0x000000ffff1c7224 */ /* 0x000fe200078e000f */
[----:B--2---:R-:W-:Y:S01]  /*49b60*/  HMMA.16816.F32 R4, R20, R18, R24 ;  /* 0x000000121404723c */ /* 0x004fe20000001818 */
[----:B------:R-:W-:Y:S02]  /*49b70*/  IMAD.MOV.U32 R10, RZ, RZ, R18 ;  /* 0x000000ffff0a7224 */ /* 0x000fe400078e0012 */
        /* <DEDUP_REMOVED lines=18> */
[----:B--2---:R0:W-:Y:S04]  /*49ca0*/  STL.64 [R1+0x2068], R6 ;  /* 0x0020680601007387 */ /* 0x0041e80000100a00 */
[----:B------:R-:W-:Y:S04]  /*49cb0*/  STL.64 [R1+0x2060], R4 ;  /* 0x0020600401007387 */ /* 0x000fe80000100a00 */
[----:B------:R-:W2:Y:S04]  /*49cc0*/  LDL.LU R16, [R1+0x7a0] ;  /* 0x0007a00001107983 */ /* 0x000ea80000300800 */
[----:B------:R-:W2:Y:S04]  /*49cd0*/  LDL.LU R17, [R1+0x7a4] ;  /* 0x0007a40001117983 */ /* 0x000ea80000300800 */
[----:B------:R-:W2:Y:S04]  /*49ce0*/  LDL.LU R18, [R1+0x7a8] ;  /* 0x0007a80001127983 */ /* 0x000ea80000300800 */
[----:B------:R-:W2:Y:S01]  /*49cf0*/  LDL.LU R19, [R1+0x7ac] ;  /* 0x0007ac0001137983 */ /* 0x000ea20000300800 */
        /* <DEDUP_REMOVED lines=8> */
[----:B------:R-:W2:Y:S04]  /*49d80*/  LDL.64 R26, [R1+0x68] ;  /* 0x00006800011a7983 */ /* 0x000ea80000100a00 */
[----:B------:R0:W-:Y:S04]  /*49d90*/  STL.64 [R1+0x2078], R6 ;  /* 0x0020780601007387 */ /* 0x0001e80000100a00 */
[----:B0-----:R-:W2:Y:S04]  /*49da0*/  LDL.64 R6, [R1+0x38] ;  /* 0x0000380001067983 */ /* 0x001ea80000100a00 */
[----:B--2---:R0:W-:Y:S04]  /*49db0*/  STL.64 [R1+0x2090], R6 ;  /* 0x0020900601007387 */ /* 0x0041e80000100a00 */
[----:B0-----:R-:W2:Y:S04]  /*49dc0*/  LDL.64 R6, [R1+0x48] ;  /* 0x0000480001067983 */ /* 0x001ea80000100a00 */
[----:B--2---:R0:W-:Y:S04]  /*49dd0*/  STL.64 [R1+0x2098], R6 ;  /* 0x0020980601007387 */ /* 0x0041e80000100a00 */
[----:B0-----:R-:W2:Y:S04]  /*49de0*/  LDL.64 R6, [R1+0x58] ;  /* 0x0000580001067983 */ /* 0x001ea80000100a00 */
[----:B------:R0:W-:Y:S04]  /*49df0*/  STL.64 [R1+0x2050], R14 ;  /* 0x0020500e01007387 */ /* 0x0001e80000100a00 */
[----:B----4-:R1:W-:Y:S04]  /*49e00*/  STL.64 [R1+0x2048], R12 ;  /* 0x0020480c01007387 */ /* 0x0103e80000100a00 */
[----:B0-----:R-:W4:Y:S04]  /*49e10*/  LDL.64 R14, [R1+0x18] ;  /* 0x00001800010e7983 */ /* 0x001f280000100a00 */
[----:B----4-:R0:W-:Y:S04]  /*49e20*/  STL.64 [R1+0x2070], R14 ;  /* 0x0020700e01007387 */ /* 0x0101e80000100a00 */
[----:B-1----:R-:W4:Y:S04]  /*49e30*/  LDL.LU R12, [R1+0x770] ;  /* 0x00077000010c7983 */ /* 0x002f280000300800 */
[----:B------:R-:W4:Y:S04]  /*49e40*/  LDL.LU R13, [R1+0x774] ;  /* 0x00077400010d7983 */ /* 0x000f280000300800 */
[----:B0-----:R-:W2:Y:S04]  /*49e50*/  LDL.LU R14, [R1+0x778] ;  /* 0x00077800010e7983 */ /* 0x001ea80000300800 */
        /* <DEDUP_REMOVED lines=13> */
[----:B------:R-:W4:Y:S01]  /*49f30*/  LDL.LU R11, [R1+0x74c] ;  /* 0x00074c00010b7983 */ /* 0x000f220000300800 */
[----:B------:R-:W0:Y:S02]  /*49f40*/  S2R R3, SR_TID.X ;  /* 0x0000000000037919 */ /* 0x000e240000002100 */
[C---:B0-----:R-:W-:Y:S01]  /*49f50*/  LOP3.LUT R0, R3.reuse, 0x7, RZ, 0xc0, !PT ;  /* 0x0000000703007812 */ /* 0x041fe200078ec0ff */
[----:B------:R-:W-:-:S02]  /*49f60*/  IMAD.SHL.U32 R2, R3, 0x80, RZ ;  /* 0x0000008003027824 */ /* 0x000fc400078e00ff */
[----:B------:R-:W-:Y:S02]  /*49f70*/  IMAD.SHL.U32 R3, R3, 0x2, RZ ;  /* 0x0000000203037824 */ /* 0x000fe400078e00ff */
[----:B------:R-:W-:Y:S01]  /*49f80*/  IMAD R0, R0, 0x110, RZ ;  /* 0x0000011000007824 */ /* 0x000fe200078e02ff */
[----:B----4-:R0:W-:Y:S04]  /*49f90*/  STL.64 [R1+0x2038], R10 ;  /* 0x0020380a01007387 */ /* 0x0101e80000100a00 */
[----:B---3--:R-:W-:Y:S04]  /*49fa0*/  STL.64 [R1+0x2030], R8 ;  /* 0x0020300801007387 */ /* 0x008fe80000100a00 */
[----:B0-----:R-:W3:Y:S04]  /*49fb0*/  LDL.64 R10, [R1+0x8] ;  /* 0x00000800010a7983 */ /* 0x001ee80000100a00 */
[----:B------:R-:W-:Y:S04]  /*49fc0*/  STL.64 [R1+0xac0], R16 ;  /* 0x000ac01001007387 */ /* 0x000fe80000100a00 */
[----:B------:R0:W-:Y:S04]  /*49fd0*/  STL.64 [R1+0xac8], R18 ;  /* 0x000ac81201007387 */ /* 0x0001e80000100a00 */
[----:B0-----:R-:W4:Y:S04]  /*49fe0*/  LDL.LU.64 R18, [R1+0x20b0] ;  /* 0x0020b00001127983 */ /* 0x001f280000300a00 */
[----:B------:R-:W4:Y:S01]  /*49ff0*/  LDL.LU.64 R16, [R1+0x20a8] ;  /* 0x0020a80001107983 */ /* 0x000f220000300a00 */
[----:B------:R-:W-:-:S04]  /*4a000*/  LOP3.LUT R3, R0, 0x10, R3, 0x78, !PT ;  /* 0x0000001000037812 */ /* 0x000fc800078e7803 */
[----:B------:R-:W-:-:S04]  /*4a010*/  LOP3.LUT R3, R3, 0x800, R2, 0xf8, !PT ;  /* 0x0000080003037812 */ /* 0x000fc800078ef802 */
[----:B------:R-:W-:Y:S01]  /*4a020*/  LOP3.LUT R3, R3, 0x60, RZ, 0x3c, !PT ;  /* 0x0000006003037812 */ /* 0x000fe200078e3cff */
[----:B------:R-:W-:Y:S02]  /*4a030*/  IMAD.MOV.U32 R2, RZ, RZ, R26 ;  /* 0x000000ffff027224 */ /* 0x000fe400078e001a */
[----:B------:R-:W-:Y:S02]  /*4a040*/  IMAD.MOV.U32 R0, RZ, RZ, R27 ;  /* 0x000000ffff007224 */ /* 0x000fe400078e001b */
[----:B------:R-:W0:Y:S04]  /*4a050*/  LDSM.16.MT88.4 R24, [R3+UR5+0xb000] ;  /* 0x00b000050318783b */ /* 0x000e280008004200 */
[----:B0-----:R-:W-:Y:S04]  /*4a060*/  STL.64 [R1+0x1ec8], R26 ;  /* 0x001ec81a01007387 */ /* 0x001fe80000100a00 */
[----:B------:R0:W-:Y:S04]  /*4a070*/  STL.64 [R1+0x1ec0], R24 ;  /* 0x001ec01801007387 */ /* 0x0001e80000100a00 */
[----:B0-----:R-:W2:Y:S04]  /*4a080*/  LDL.LU R24, [R1+0x790] ;  /* 0x0007900001187983 */ /* 0x001ea80000300800 */
[----:B------:R-:W2:Y:S04]  /*4a090*/  LDL.LU R25, [R1+0x794] ;  /* 0x0007940001197983 */ /* 0x000ea80000300800 */
[----:B------:R-:W2:Y:S04]  /*4a0a0*/  LDL.LU R26, [R1+0x798] ;  /* 0x00079800011a7983 */ /* 0x000ea80000300800 */
[----:B------:R-:W2:Y:S01]  /*4a0b0*/  LDL.LU R27, [R1+0x79c] ;  /* 0x00079c00011b7983 */ /* 0x000ea20000300800 */
[----:B----4-:R-:W-:-:S15]  /*4a0c0*/  HMMA.16816.F32 R16, R20, R6, R16 ;  /* 0x000000061410723c */ /* 0x010fde0000001810 */
[----:B------:R-:W-:-:S04]  /*4a0d0*/  NOP ;  /* 0x0000000000007918 */ /* 0x000fc80000000000 */
[----:B------:R0:W-:Y:S04]  /*4a0e0*/  STL.64 [R1+0xab0], R16 ;  /* 0x000ab01001007387 */ /* 0x0001e80000100a00 */
[----:B------:R1:W-:Y:S01]  /*4a0f0*/  STL.64 [R1+0xab8], R18 ;  /* 0x000ab81201007387 */ /* 0x0003e20000100a00 */
[----:B0-----:R-:W-:-:S03]  /*4a100*/  IMAD.MOV.U32 R17, RZ, RZ, R6 ;  /* 0x000000ffff117224 */ /* 0x001fc600078e0006 */
[----:B-1----:R-:W4:Y:S01]  /*4a110*/  LDL.LU.64 R18, [R1+0x20a0] ;  /* 0x0020a00001127983 */ /* 0x002f220000300a00 */
[----:B------:R-:W-:-:S03]  /*4a120*/  IMAD.MOV.U32 R16, RZ, RZ, R7 ;  /* 0x000000ffff107224 */ /* 0x000fc600078e0007 */
[----:B------:R-:W2:Y:S02]  /*4a130*/  LDL.LU.64 R6, [R1+0x2098] ;  /* 0x0020980001067983 */ /* 0x000ea40000300a00 */
[----:B--2---:R-:W-:-:S15]  /*4a140*/  HMMA.16816.F32 R24, R20, R6, R24 ;  /* 0x000000061418723c */ /* 0x004fde0000001818 */
        /* <DEDUP_REMOVED lines=14> */
[----:B------:R-:W2:Y:S02]  /*4a230*/  LDL.LU.64 R6, [R1+0x2078] ;  /* 0x0020780001067983 */ /* 0x000ea40000300a00 */
[----:B--2---:R-:W-:Y:S02]  /*4a240*/  HMMA.16816.F32 R4, R20, R6, R12 ;  /* 0x000000061404723c */ /* 0x004fe4000000180c */
[----:B------:R-:W2:-:S15]  /*4a250*/  LDL.LU.64 R14, [R1+0x2070] ;  /* 0x00207000010e7983 */ /* 0x000e9e0000300a00 */
[----:B------:R-:W-:Y:S02]  /*4a260*/  NOP ;  /* 0x0000000000007918 */ /* 0x000fe40000000000 */
[----:B------:R-:W-:Y:S04]  /*4a270*/  STL.64 [R1+0xa80], R4 ;  /* 0x000a800401007387 */ /* 0x000fe80000100a00 */
[----:B------:R0:W-:Y:S04]  /*4a280*/  STL.64 [R1+0xa88], R6 ;  /* 0x000a880601007387 */ /* 0x0001e80000100a00 */
[----:B0-----:R-:W2:Y:S04]  /*4a290*/  LDL.LU.64 R6, [R1+0x2068] ;  /* 0x0020680001067983 */ /* 0x001ea80000300a00 */
        /* <DEDUP_REMOVED lines=21> */
[----:B------:R-:W-:Y:S04]  /*4a3f0*/  STL.64 [R1+0xa50], R8 ;  /* 0x000a500801007387 */ /* 0x000fe80000100a00 */
[----:B------:R0:W-:Y:S04]  /*4a400*/  STL.64 [R1+0xa58], R10 ;  /* 0x000a580a01007387 */ /* 0x0001e80000100a00 */
[----:B0-----:R-:W3:Y:S04]  /*4a410*/  LDL.LU.64 R10, [R1+0x2028] ;  /* 0x00202800010a7983 */ /* 0x001ee80000300a00 */
[----:B------:R-:W3:Y:S04]  /*4a420*/  LDL.LU.64 R8, [R1+0x2020] ;  /* 0x0020200001087983 */ /* 0x000ee80000300a00 */
[----:B------:R0:W-:Y:S02]  /*4a430*/  STL.64 [R1+0x1ed8], R18 ;  /* 0x001ed81201007387 */ /* 0x0001e40000100a00 */
[----:B0-----:R-:W-:-:S02]  /*4a440*/  IMAD.MOV.U32 R18, RZ, RZ, R13 ;  /* 0x000000ffff127224 */ /* 0x001fc400078e000d */
[----:B------:R-:W-:Y:S01]  /*4a450*/  IMAD.MOV.U32 R19, RZ, RZ, R12 ;  /* 0x000000ffff137224 */ /* 0x000fe200078e000c */
[----:B---3--:R-:W-:-:S15]  /*4a460*/  HMMA.16816.F32 R8, R20, R14, R8 ;  /* 0x0000000e1408723c */ /* 0x008fde0000001808 */
[----:B------:R-:W-:-:S04]  /*4a470*/  NOP ;  /* 0x0000000000007918 */ /* 0x000fc80000000000 */
[----:B------:R-:W-:Y:S04]  /*4a480*/  STL.64 [R1+0xa40], R8 ;  /* 0x000a400801007387 */ /* 0x000fe80000100a00 */
[----:B------:R0:W-:Y:S04]  /*4a490*/  STL.64 [R1+0xa48], R10 ;  /* 0x000a480a01007387 */ /* 0x0001e80000100a00 */
[----:B0-----:R-:W3:Y:S04]  /*4a4a0*/  LDL.LU.64 R10, [R1+0x2018] ;  /* 0x00201800010a7983 */ /* 0x001ee80000300a00 */
[----:B------:R-:W4:Y:S04]  /*4a4b0*/  LDL.LU.64 R8, [R1+0x2010] ;  /* 0x0020100001087983 */ /* 0x000f280000300a00 */
[----:B------:R0:W-:Y:S04]  /*4a4c0*/  STL.64 [R1+0x1ef0], R18 ;  /* 0x001ef01201007387 */ /* 0x0001e80000100a00 */
[----:B------:R1:W-:Y:S04]  /*4a4d0*/  STL.64 [R1+0x1ed0], R14 ;  /* 0x001ed00e01007387 */ /* 0x0003e80000100a00 */
[----:B------:R-:W2:Y:S04]  /*4a4e0*/  LDL.LU R12, [R1+0x5b0] ;  /* 0x0005b000010c7983 */ /* 0x000ea80000300800 */
[----:B------:R-:W2:Y:S01]  /*4a4f0*/  LDL.LU R13, [R1+0x5b4] ;  /* 0x0005b400010d7983 */ /* 0x000ea20000300800 */
[----:B0-----:R-:W-:-:S02]  /*4a500*/  IMAD.MOV.U32 R18, RZ, RZ, R4 ;  /* 0x000000ffff127224 */ /* 0x001fc400078e0004 */
[----:B------:R-:W-:Y:S01]  /*4a510*/  IMAD.MOV.U32 R19, RZ, RZ, R5 ;  /* 0x000000ffff137224 */ /* 0x000fe200078e0005 */
[----:B-1----:R-:W2:Y:S04]  /*4a520*/  LDL.LU R14, [R1+0x5b8] ;  /* 0x0005b800010e7983 */ /* 0x002ea80000300800 */
[----:B------:R-:W2:Y:S04]  /*4a530*/  LDL.LU R15, [R1+0x5bc] ;  /* 0x0005bc00010f7983 */ /* 0x000ea80000300800 */
[----:B------:R-:W2:Y:S04]  /*4a540*/  LDL.LU R4, [R1+0x200c] ;  /* 0x00200c0001047983 */ /* 0x000ea80000300800 */
[----:B------:R-:W2:Y:S04]  /*4a550*/  LDL.LU R5, [R1+0x2008] ;  /* 0x0020080001057983 */ /* 0x000ea80000300800 */
[----:B------:R0:W-:Y:S04]  /*4a560*/  STL.64 [R1+0x1f08], R18 ;  /* 0x001f081201007387 */ /* 0x0001e80000100a00 */
[----:B0-----:R-:W2:Y:S04]  /*4a570*/  LDL.LU.64 R18, [R1+0x28] ;  /* 0x0000280001127983 */ /* 0x001ea80000300a00 */
[----:B--2---:R-:W-:Y:S04]  /*4a580*/  STL.64 [R1+0x1f20], R18 ;  /* 0x001f201201007387 */ /* 0x004fe80000100a00 */
[----:B------:R-:W-:Y:S04]  /*4a590*/  STL.64 [R1+0x1ee8], R14 ;  /* 0x001ee80e01007387 */ /* 0x000fe80000100a00 */
        /* <DEDUP_REMOVED lines=36> */
[----:B--2---:R3:W-:Y:S04]  /*4a7e0*/  STL.64 [R1+0x1f78], R18 ;  /* 0x001f781201007387 */ /* 0x0047e80000100a00 */
[----:B------:R-:W-:Y:S01]  /*4a7f0*/  STL.64 [R1+0x1f70], R16 ;  /* 0x001f701001007387 */ /* 0x000fe20000100a00 */
[----:B---3--:R-:W-:-:S02]  /*4a800*/  IMAD.MOV.U32 R18, RZ, RZ, R10 ;  /* 0x000000ffff127224 */ /* 0x008fc400078e000a */
[----:B------:R-:W-:Y:S01]  /*4a810*/  IMAD.MOV.U32 R19, RZ, RZ, R11 ;  /* 0x000000ffff137224 */ /* 0x000fe200078e000b */
[----:B------:R-:W2:Y:S04]  /*4a820*/  LDL.LU R10, [R1+0x2004] ;  /* 0x00200400010a7983 */ /* 0x000ea80000300800 */
[----:B------:R-:W2:Y:S04]  /*4a830*/  LDL.LU R11, [R1+0x2000] ;  /* 0x00200000010b7983 */ /* 0x000ea80000300800 */
[----:B------:R0:W-:Y:S02]  /*4a840*/  STL.64 [R1+0x1f90], R18 ;  /* 0x001f901201007387 */ /* 0x0001e40000100a00 */
[----:B0-----:R-:W-:-:S02]  /*4a850*/  IMAD.MOV.U32 R18, RZ, RZ, R29 ;  /* 0x000000ffff127224 */ /* 0x001fc400078e001d */
[----:B------:R-:W-:-:S05]  /*4a860*/  IMAD.MOV.U32 R19, RZ, RZ, R28 ;  /* 0x000000ffff137224 */ /* 0x000fca00078e001c */
[----:B------:R4:W-:Y:S04]  /*4a870*/  STL.64 [R1+0x1fa8], R18 ;  /* 0x001fa81201007387 */ /* 0x0009e80000100a00 */
[----:B------:R-:W3:Y:S04]  /*4a880*/  LDL.LU R24, [R1+0x650] ;  /* 0x0006500001187983 */ /* 0x000ee80000300800 */
[----:B------:R-:W3:Y:S04]  /*4a890*/  LDL.LU R25, [R1+0x654] ;  /* 0x0006540001197983 */ /* 0x000ee80000300800 */
[----:B------:R-:W2:Y:S04]  /*4a8a0*/  LDL.LU R26, [R1+0x658] ;  /* 0x00065800011a7983 */ /* 0x000ea80000300800 */
[----:B------:R-:W2:Y:S01]  /*4a8b0*/  LDL.LU R27, [R1+0x65c] ;  /* 0x00065c00011b7983 */ /* 0x000ea20000300800 */
[----:B----4-:R-:W-:-:S02]  /*4a8c0*/  IMAD.MOV.U32 R18, RZ, RZ, R9 ;  /* 0x000000ffff127224 */ /* 0x010fc400078e0009 */
[----:B------:R-:W-:Y:S01]  /*4a8d0*/  IMAD.MOV.U32 R19, RZ, RZ, R8 ;  /* 0x000000ffff137224 */ /* 0x000fe200078e0008 */
[----:B--2---:R-:W-:Y:S04]  /*4a8e0*/  STL.64 [R1+0x1fb8], R26 ;  /* 0x001fb81a01007387 */ /* 0x004fe80000100a00 */
[----:B---3--:R0:W-:Y:S04]  /*4a8f0*/  STL.64 [R1+0x1fb0], R24 ;  /* 0x001fb01801007387 */ /* 0x0081e80000100a00 */
[----:B------:R1:W-:Y:S04]  /*4a900*/  STL.64 [R1+0x1fc0], R18 ;  /* 0x001fc01201007387 */ /* 0x0003e80000100a00 */
[----:B0-----:R-:W2:Y:S04]  /*4a910*/  LDL.LU R24, [R1+0x660] ;  /* 0x0006600001187983 */ /* 0x001ea80000300800 */
[----:B------:R-:W2:Y:S04]  /*4a920*/  LDL.LU R25, [R1+0x664] ;  /* 0x0006640001197983 */ /* 0x000ea80000300800 */
[----:B------:R-:W3:Y:S04]  /*4a930*/  LDL.LU R26, [R1+0x668] ;  /* 0x00066800011a7983 */ /* 0x000ee80000300800 */
[----:B------:R-:W3:Y:S01]  /*4a940*/  LDL.LU R27, [R1+0x66c] ;  /* 0x00066c00011b7983 */ /* 0x000ee20000300800 */
[----:B-1----:R-:W-:-:S02]  /*4a950*/  IMAD.MOV.U32 R18, RZ, RZ, R7 ;  /* 0x000000ffff127224 */ /* 0x002fc400078e0007 */
[----:B------:R-:W-:Y:S01]  /*4a960*/  IMAD.MOV.U32 R19, RZ, RZ, R6 ;  /* 0x000000ffff137224 */ /* 0x000fe200078e0006 */
[----:B---3--:R-:W-:Y:S04]  /*4a970*/  STL.64 [R1+0x1fd0], R26 ;  /* 0x001fd01a01007387 */ /* 0x008fe80000100a00 */
[----:B--2---:R0:W-:Y:S04]  /*4a980*/  STL.64 [R1+0x1fc8], R24 ;  /* 0x001fc81801007387 */ /* 0x0041e80000100a00 */
[----:B------:R1:W-:Y:S04]  /*4a990*/  STL.64 [R1+0x1fd8], R18 ;  /* 0x001fd81201007387 */ /* 0x0003e80000100a00 */
[----:B0-----:R-:W2:Y:S04]  /*4a9a0*/  LDL.LU R24, [R1+0x670] ;  /* 0x0006700001187983 */ /* 0x001ea80000300800 */
[----:B------:R-:W2:Y:S04]  /*4a9b0*/  LDL.LU R25, [R1+0x674] ;  /* 0x0006740001197983 */ /* 0x000ea80000300800 */
[----:B------:R-:W3:Y:S04]  /*4a9c0*/  LDL.LU R26, [R1+0x678] ;  /* 0x00067800011a7983 */ /* 0x000ee80000300800 */
[----:B------:R-:W3:Y:S01]  /*4a9d0*/  LDL.LU R27, [R1+0x67c] ;  /* 0x00067c00011b7983 */ /* 0x000ee20000300800 */
[----:B-1----:R-:W-:-:S02]  /*4a9e0*/  IMAD.MOV.U32 R19, RZ, RZ, R4 ;  /* 0x000000ffff137224 */ /* 0x002fc400078e0004 */
[----:B------:R-:W-:Y:S01]  /*4a9f0*/  IMAD.MOV.U32 R18, RZ, RZ, R5 ;  /* 0x000000ffff127224 */ /* 0x000fe200078e0005 */
        /* <DEDUP_REMOVED lines=37> */
[----:B------:R-:W-:Y:S04]  /*4ac50*/  STL.64 [R1+0x310], R20 ;  /* 0x0003101401007387 */ /* 0x000fe80000100a00 */
[----:B------:R-:W-:Y:S04]  /*4ac60*/  STL.64 [R1+0x318], R22 ;  /* 0x0003181601007387 */ /* 0x000fe80000100a00 */
[----:B------:R-:W0:Y:S04]  /*4ac70*/  LDSM.16.MT88.4 R20, [R3+UR5+0xb080] ;  /* 0x00b080050314783b */ /* 0x000e280008004200 */
[----:B0-----:R0:W-:Y:S04]  /*4ac80*/  STL.64 [R1+0x1da0], R22 ;  /* 0x001da01601007387 */ /* 0x0011e80000100a00 */
[----:B------:R-:W-:Y:S04]  /*4ac90*/  STL.64 [R1+0x1d98], R20 ;  /* 0x001d981401007387 */ /* 0x000fe80000100a00 */
[----:B0-----:R-:W4:Y:S01]  /*4aca0*/  LDL.LU.64 R22, [R1+0x98] ;  /* 0x0000980001167983 */ /* 0x001f220000300a00 */
        /* <DEDUP_REMOVED lines=13> */
[----:B------:R-:W4:Y:S04]  /*4ad80*/  LDL.LU.64 R26, [R1+0x1fb8] ;  /* 0x001fb800011a7983 */ /* 0x000f280000300a00 */
[----:B------:R-:W4:-:S13]  /*4ad90*/  LDL.LU.64 R24, [R1+0x1fb0] ;  /* 0x001fb00001187983 */ /* 0x000f1a0000300a00 */
[----:B------:R-:W-:Y:S04]  /*4ada0*/  STL.64 [R1+0xd90], R16 ;  /* 0x000d901001007387 */ /* 0x000fe80000100a00 */
[----:B------:R0:W-:Y:S04]  /*4adb0*/  STL.64 [R1+0xd98], R18 ;  /* 0x000d981201007387 */ /* 0x0001e80000100a00 */
[----:B0-----:R-:W2:Y:S01]  /*4adc0*/  LDL.LU.64 R18, [R1+0x1fa8] ;  /* 0x001fa80001127983 */ /* 0x001ea20000300a00 */
[----:B----4-:R-:W-:-:S15]  /*4add0*/  HMMA.16816.F32 R24, R4, R22, R24 ;  /* 0x000000160418723c */ /* 0x010fde0000001818 */
[----:B------:R-:W-:-:S04]  /*4ade0*/  NOP ;  /* 0x0000000000007918 */ /* 0x000fc80000000000 */
[----:B------:R0:W-:Y:S01]  /*4adf0*/  STL.64 [R1+0xd20], R24 ;  /* 0x000d201801007387 */ /* 0x0001e20000100a00 */
[C---:B--2---:R-:W-:Y:S03]  /*4ae00*/  HMMA.16816.F32 R16, R4.reuse, R18, R12 ;  /* 0x000000120410723c */ /* 0x044fe6000000180c */
[----:B------:R1:W-:Y:S04]  /*4ae10*/  STL.64 [R1+0xd28], R26 ;  /* 0x000d281a01007387 */ /* 0x0003e80000100a00 */
[----:B0-----:R-:W2:Y:S04]  /*4ae20*/  LDL.LU R24, [R1+0x1e0] ;  /* 0x0001e00001187983 */ /* 0x001ea80000300800 */
[----:B------:R-:W2:Y:S04]  /*4ae30*/  LDL.LU R25, [R1+0x1e4] ;  /* 0x0001e40001197983 */ /* 0x000ea80000300800 */
[----:B-1----:R-:W2:Y:S04]  /*4ae40*/  LDL.LU R26, [R1+0x1e8] ;  /* 0x0001e800011a7983 */ /* 0x002ea80000300800 */
[----:B------:R-:W2:Y:S04]  /*4ae50*/  LDL.LU R27, [R1+0x1ec] ;  /* 0x0001ec00011b7983 */ /* 0x000ea80000300800 */
[----:B------:R-:W-:Y:S04]  /*4ae60*/  STL.64 [R1+0x1ea0], R22 ;  /* 0x001ea01601007387 */ /* 0x000fe80000100a00 */
[----:B------:R-:W3:Y:S04]  /*4ae70*/  LDL.LU.64 R14, [R1+0x1fa0] ;  /* 0x001fa000010e7983 */ /* 0x000ee80000300a00 */
[----:B------:R-:W3:Y:S04]  /*4ae80*/  LDL.LU.64 R12, [R1+0x1f98] ;  /* 0x001f9800010c7983 */ /* 0x000ee80000300a00 */
        /* <DEDUP_REMOVED lines=8> */
[----:B0-----:R-:W4:Y:S04]  /*4af10*/  LDL.LU.64 R18, [R1+0x1f78] ;  /* 0x001f780001127983 */ /* 0x001f280000300a00 */
[----:B------:R-:W4:Y:S01]  /*4af20*/  LDL.LU.64 R16, [R1+0x1f70] ;  /* 0x001f700001107983 */ /* 0x000f220000300a00 */
[----:B------:R-:W-:-:S02]  /*4af30*/  IMAD.MOV.U32 R22, RZ, RZ, R2 ;  /* 0x000000ffff167224 */ /* 0x000fc400078e0002 */
[----:B------:R-:W-:-:S07]  /*4af40*/  IMAD.MOV.U32 R23, RZ, RZ, R0 ;  /* 0x000000ffff177224 */ /* 0x000fce00078e0000 */
[----:B----4-:R-:W-:Y:S01]  /*4af50*/  HMMA.16816.F32 R20, R4, R22, R16 ;  /* 0x000000160414723c */ /* 0x010fe20000001810 */
[----:B------:R-:W3:-:S15]  /*4af60*/  LDL.LU.64 R18, [R1+0x1f68] ;  /* 0x001f680001127983 */ /* 0x000ede0000300a00 */
[----:B------:R-:W-:-:S03]  /*4af70*/  NOP ;  /* 0x0000000000007918 */ /* 0x000fc60000000000 */
[----:B------:R-:W-:Y:S04]  /*4af80*/  STL.64 [R1+0x900], R20 ;  /* 0x0009001401007387 */ /* 0x000fe80000100a00 */
[----:B------:R0:W-:Y:S04]  /*4af90*/  STL.64 [R1+0x908], R22 ;  /* 0x0009081601007387 */ /* 0x0001e80000100a00 */
[----:B0-----:R-:W4:Y:S01]  /*4afa0*/  LDL.LU.64 R22, [R1+0xb8] ;  /* 0x0000b80001167983 */ /* 0x001f220000300a00 */
[C---:B---3--:R-:W-:Y:S03]  /*4afb0*/  HMMA.16816.F32 R16, R4.reuse, R18, R12 ;  /* 0x000000120410723c */ /* 0x048fe6000000180c */
[----:B----4-:R0:W-:Y:S04]  /*4afc0*/  STL.64 [R1+0x1ea8], R22 ;  /* 0x001ea81601007387 */ /* 0x0101e80000100a00 */
[----:B0-----:R-:W3:Y:S04]  /*4afd0*/  LDL.LU.64 R22, [R1+0xc8] ;  /* 0x0000c80001167983 */ /* 0x001ee80000300a00 */
        /* <DEDUP_REMOVED lines=38> */
[----:B----4-:R-:W-:-:S15]  /*4b240*/  HMMA.16816.F32 R12, R4, R18, R12 ;  /* 0x00000012040c723c */ /* 0x010fde000000180c */
[----:B------:R-:W-:-:S04]  /*4b250*/  NOP ;  /* 0x0000000000007918 */ /* 0x000fc80000000000 */
[----:B------:R-:W-:Y:S04]  /*4b260*/  STL.64 [R1+0x340], R12 ;  /* 0x0003400c01007387 */ /* 0x000fe80000100a00 */
[----:B------:R0:W-:Y:S04]  /*4b270*/  STL.64 [R1+0x348], R14 ;  /* 0x0003480e01007387 */ /* 0x0001e80000100a00 */
[----:B0-----:R-:W4:Y:S04]  /*4b280*/  LDL.LU.64 R14, [R1+0x1ed0] ;  /* 0x001ed000010e7983 */ /* 0x001f280000300a00 */
[----:B------:R0:W-:Y:S04]  /*4b290*/  STL.64 [R1+0x1e30], R18 ;  /* 0x001e301201007387 */ /* 0x0001e80000100a00 */
[----:B------:R-:W4:Y:S04]  /*4b2a0*/  LDL.LU R16, [R1+0x5a0] ;  /* 0x0005a00001107983 */ /* 0x000f280000300800 */
[----:B------:R-:W4:Y:S04]  /*4b2b0*/  LDL.LU R17, [R1+0x5a4] ;  /* 0x0005a40001117983 */ /* 0x000f280000300800 */
[----:B0-----:R-:W4:Y:S04]  /*4b2c0*/  LDL.LU R18, [R1+0x5a8] ;  /* 0x0005a80001127983 */ /* 0x001f280000300800 */
[----:B------:R-:W4:Y:S02]  /*4b2d0*/  LDL.LU R19, [R1+0x5ac] ;  /* 0x0005ac0001137983 */ /* 0x000f240000300800 */
[----:B----4-:R-:W-:-:S15]  /*4b2e0*/  HMMA.16816.F32 R16, R4, R14, R16 ;  /* 0x0000000e0410723c */ /* 0x010fde0000001810 */
[----:B------:R-:W-:-:S04]  /*4b2f0*/  NOP ;  /* 0x0000000000007918 */ /* 0x000fc80000000000 */
[----:B------:R0:W-:Y:S04]  /*4b300*/  STL.64 [R1+0x330], R16 ;  /* 0x0003301001007387 */ /* 0x0001e80000100a00 */
[----:B------:R1:W-:Y:S04]  /*4b310*/  STL.64 [R1+0x338], R18 ;  /* 0x0003381201007387 */ /* 0x0003e80000100a00 */
[----:B0-----:R-:W4:Y:S04]  /*4b320*/  LDL.LU R16, [R1+0x400] ;  /* 0x0004000001107983 */ /* 0x001f280000300800 */
[----:B------:R-:W4:Y:S04]  /*4b330*/  LDL.LU R17, [R1+0x404] ;  /* 0x0004040001117983 */ /* 0x000f280000300800 */
[----:B-1----:R-:W3:Y:S04]  /*4b340*/  LDL.LU R18, [R1+0x408] ;  /* 0x0004080001127983 */ /* 0x002ee80000300800 */
[----:B------:R-:W3:Y:S01]  /*4b350*/  LDL.LU R19, [R1+0x40c] ;  /* 0x00040c0001137983 */ /* 0x000ee20000300800 */
[----:B--2---:R-:W-:Y:S03]  /*4b360*/  HMMA.16816.F32 R4, R4, R10, R24 ;  /* 0x0000000a0404723c */ /* 0x004fe60000001818 */
[----:B---3--:R-:W-:Y:S04]  /*4b370*/  STL.64 [R1+0x1eb8], R18 ;  /* 0x001eb81201007387 */ /* 0x008fe80000100a00 */
[----:B----4-:R0:W-:Y:S04]  /*4b380*/  STL.64 [R1+0x1eb0], R16 ;  /* 0x001eb01001007387 */ /* 0x0101e80000100a00 */
[----:B0-----:R-:W2:Y:S04]  /*4b390*/  LDL.LU R16, [R1+0x430] ;  /* 0x0004300001107983 */ /* 0x001ea80000300800 */
[----:B------:R-:W2:Y:S04]  /*4b3a0*/  LDL.LU R17, [R1+0x434] ;  /* 0x0004340001117983 */ /* 0x000ea80000300800 */
[----:B------:R-:W2:Y:S04]  /*4b3b0*/  LDL.LU R18, [R1+0x438] ;  /* 0x0004380001127983 */ /* 0x000ea80000300800 */
[----:B------:R-:W2:Y:S04]  /*4b3c0*/  LDL.LU R19, [R1+0x43c] ;  /* 0x00043c0001137983 */ /* 0x000ea80000300800 */
[----:B------:R-:W-:Y:S04]  /*4b3d0*/  STL [R1+0x1dc8], R14 ;  /* 0x001dc80e01007387 */ /* 0x000fe80000100800 */
[----:B------:R0:W-:Y:S04]  /*4b3e0*/  STL [R1+0x1dc4], R15 ;  /* 0x001dc40f01007387 */ /* 0x0001e80000100800 */
[----:B0-----:R-:W3:Y:S04]  /*4b3f0*/  LDL.LU.64 R14, [R1+0xa8] ;  /* 0x0000a800010e7983 */ /* 0x001ee80000300a00 */
[----:B------:R-:W2:Y:S04]  /*4b400*/  LDL.LU.64 R26, [R1+0x1ec8] ;  /* 0x001ec800011a7983 */ /* 0x000ea80000300a00 */
[----:B------:R-:W2:Y:S04]  /*4b410*/  LDL.LU.64 R24, [R1+0x1ec0] ;  /* 0x001ec00001187983 */ /* 0x000ea80000300a00 */
[----:B------:R0:W-:Y:S04]  /*4b420*/  STL.64 [R1+0x1da8], R10 ;  /* 0x001da80a01007387 */ /* 0x0001e80000100a00 */
[----:B------:R-:W4:Y:S04]  /*4b430*/  LDL.LU R8, [R1+0x420] ;  /* 0x0004200001087983 */ /* 0x000f280000300800 */
[----:B------:R1:W-:Y:S04]  /*4b440*/  STL.64 [R1+0x2d0], R4 ;  /* 0x0002d00401007387 */ /* 0x0003e80000100a00 */
[----:B------:R1:W-:Y:S04]  /*4b450*/  STL.64 [R1+0x2d8], R6 ;  /* 0x0002d80601007387 */ /* 0x0003e80000100a00 */
[----:B------:R-:W4:Y:S04]  /*4b460*/  LDL.LU R9, [R1+0x424] ;  /* 0x0004240001097983 */ /* 0x000f280000300800 */
[----:B0-----:R-:W4:Y:S04]  /*4b470*/  LDL.LU R10, [R1+0x428] ;  /* 0x00042800010a7983 */ /* 0x001f280000300800 */
[----:B------:R-:W4:Y:S01]  /*4b480*/  LDL.LU R11, [R1+0x42c] ;  /* 0x00042c00010b7983 */ /* 0x000f220000300800 */
[----:B-1----:R-:W-:-:S02]  /*4b490*/  IMAD.MOV.U32 R5, RZ, RZ, R22 ;  /* 0x000000ffff057224 */ /* 0x002fc400078e0016 */
[----:B------:R-:W-:Y:S02]  /*4b4a0*/  IMAD.MOV.U32 R6, RZ, RZ, R2 ;  /* 0x000000ffff067224 */ /* 0x000fe400078e0002 */
[----:B------:R-:W-:Y:S02]  /*4b4b0*/  IMAD.MOV.U32 R7, RZ, RZ, R0 ;  /* 0x000000ffff077224 */ /* 0x000fe400078e0000 */
[----:B------:R-:W-:Y:S01]  /*4b4c0*/  IMAD.MOV.U32 R4, RZ, RZ, R23 ;  /* 0x000000ffff047224 */ /* 0x000fe200078e0017 */
[----:B--2---:R-:W-:-:S15]  /*4b4d0*/  HMMA.16816.F32 R16, R24, R22, R16 ;  /* 0x000000161810723c */ /* 0x004fde0000001810 */
[----:B------:R-:W-:-:S04]  /*4b4e0*/  NOP ;  /* 0x0000000000007918 */ /* 0x000fc80000000000 */
[----:B------:R-:W-:Y:S04]  /*4b4f0*/  STL.64 [R1+0xe80], R16 ;  /* 0x000e801001007387 */ /* 0x000fe80000100a00 */
[----:B------:R0:W-:Y:S04]  /*4b500*/  STL.64 [R1+0xe88], R18 ;  /* 0x000e881201007387 */ /* 0x0001e80000100a00 */
[----:B0-----:R-:W2:Y:S04]  /*4b510*/  LDL.LU.64 R18, [R1+0x1eb8] ;  /* 0x001eb80001127983 */ /* 0x001ea80000300a00 */
[----:B------:R-:W2:Y:S04]  /*4b520*/  LDL.LU.64 R16, [R1+0x1eb0] ;  /* 0x001eb00001107983 */ /* 0x000ea80000300a00 */
[----:B------:R-:W4:Y:S04]  /*4b530*/  LDL.LU.64 R22, [R1+0x1ea8] ;  /* 0x001ea80001167983 */ /* 0x000f280000300a00 */
[----:B------:R-:W-:Y:S04]  /*4b540*/  STL [R1+0x1dcc], R5 ;  /* 0x001dcc0501007387 */ /* 0x000fe80000100800 */
[----:B------:R-:W-:Y:S04]  /*4b550*/  STL.64 [R1+0x1e28], R6 ;  /* 0x001e280601007387 */ /* 0x000fe80000100a00 */
[----:B------:R0:W-:Y:S04]  /*4b560*/  STL [R1+0x1e20], R4 ;  /* 0x001e200401007387 */ /* 0x0001e80000100800 */
[----:B0-----:R-:W3:Y:S04]  /*4b570*/  LDL.LU R4, [R1+0x410] ;  /* 0x0004100001047983 */ /* 0x001ee80000300800 */
[----:B------:R-:W3:Y:S04]  /*4b580*/  LDL.LU R5, [R1+0x414] ;  /* 0x0004140001057983 */ /* 0x000ee80000300800 */
[----:B------:R-:W3:Y:S04]  /*4b590*/  LDL.LU R6, [R1+0x418] ;  /* 0x0004180001067983 */ /* 0x000ee80000300800 */
[----:B------:R-:W3:Y:S01]  /*4b5a0*/  LDL.LU R7, [R1+0x41c] ;  /* 0x00041c0001077983 */ /* 0x000ee20000300800 */
[C---:B----4-:R-:W-:Y:S08]  /*4b5b0*/  HMMA.16816.F32 R8, R24.reuse, R22, R8 ;  /* 0x000000161808723c */ /* 0x050ff00000001808 */
[----:B---3--:R-:W-:Y:S11]  /*4b5c0*/  HMMA.16816.F32 R4, R24, R14, R4 ;  /* 0x0000000e1804723c */ /* 0x008ff60000001804 */
[----:B------:R0:W-:Y:S04]  /*4b5d0*/  STL.64 [R1+0xe00], R8 ;  /* 0x000e000801007387 */ /* 0x0001e80000100a00 */
[----:B------:R1:W-:Y:S01]  /*4b5e0*/  STL.64 [R1+0xe08], R10 ;  /* 0x000e080a01007387 */ /* 0x0003e20000100a00 */
[----:B0-----:R-:W-:-:S02]  /*4b5f0*/  IMAD.MOV.U32 R9, RZ, RZ, R22 ;  /* 0x000000ffff097224 */ /* 0x001fc400078e0016 */
[----:B-1----:R-:W-:Y:S02]  /*4b600*/  IMAD.MOV.U32 R11, RZ, RZ, R14 ;  /* 0x000000ffff0b7224 */ /* 0x002fe400078e000e */
[----:B------:R-:W-:Y:S02]  /*4b610*/  IMAD.MOV.U32 R10, RZ, RZ, R15 ;  /* 0x000000ffff0a7224 */ /* 0x000fe400078e000f */
[----:B------:R-:W-:Y:S02]  /*4b620*/  IMAD.MOV.U32 R8, RZ, RZ, R23 ;  /* 0x000000ffff087224 */ /* 0x000fe400078e0017 */
[----:B------:R-:W2:Y:S04]  /*4b630*/  LDL.LU.64 R22, [R1+0x1ea0] ;  /* 0x001ea00001167983 */ /* 0x000ea80000300a00 */
[----:B------:R-:W-:Y:S04]  /*4b640*/  STL.64 [R1+0xd80], R4 ;  /* 0x000d800401007387 */ /* 0x000fe80000100a00 */
[----:B------:R-:W-:Y:S04]  /*4b650*/  STL.64 [R1+0xd88], R6 ;  /* 0x000d880601007387 */ /* 0x000fe80000100a00 */
[----:B------:R-:W-:Y:S04]  /*4b660*/  STL.64 [R1+0x1dd8], R10 ;  /* 0x001dd80a01007387 */ /* 0x000fe80000100a00 */
[----:B------:R0:W-:Y:S04]  /*4b670*/  STL.64 [R1+0x1dd0], R8 ;  /* 0x001dd00801007387 */ /* 0x0001e80000100a00 */
[----:B0-----:R-:W3:Y:S04]  /*4b680*/  LDL.LU R8, [R1+0x360] ;  /* 0x0003600001087983 */ /* 0x001ee80000300800 */
[----:B------:R-:W3:Y:S04]  /*4b690*/  LDL.LU R9, [R1+0x364] ;  /* 0x0003640001097983 */ /* 0x000ee80000300800 */
[----:B------:R-:W4:Y:S04]  /*4b6a0*/  LDL.LU R10, [R1+0x368] ;  /* 0x00036800010a7983 */ /* 0x000f280000300800 */
[----:B------:R-:W4:Y:S04]  /*4b6b0*/  LDL.LU R11, [R1+0x36c] ;  /* 0x00036c00010b7983 */ /* 0x000f280000300800 */
[----:B----4-:R0:W-:Y:S04]  /*4b6c0*/  STL.64 [R1+0x1de8], R10 ;  /* 0x001de80a01007387 */ /* 0x0101e80000100a00 */
[----:B---3--:R-:W-:Y:S04]  /*4b6d0*/  STL.64 [R1+0x1de0], R8 ;  /* 0x001de00801007387 */ /* 0x008fe80000100a00 */
[----:B0-----:R-:W3:Y:S01]  /*4b6e0*/  LDL.LU.64 R10, [R1+0x8] ;  /* 0x00000800010a7983 */ /* 0x001ee20000300a00 */
[----:B--2---:R-:W-:Y:S03]  /*4b6f0*/  HMMA.16816.F32 R4, R24, R22, R16 ;  /* 0x000000161804723c */ /* 0x004fe60000001810 */
[----:B---3--:R0:W-:Y:S04]  /*4b700*/  STL.64 [R1+0x1e00], R10 ;  /* 0x001e000a01007387 */ /* 0x0081e80000100a00 */
[----:B0-----:R-:W2:Y:S01]  /*4b710*/  LDL.LU.64 R10, [R1+0x18] ;  /* 0x00001800010a7983 */ /* 0x001ea20000300a00 */
[----:B------:R-:W-:-:S02]  /*4b720*/  IMAD.MOV.U32 R13, RZ, RZ, R22 ;  /* 0x000000ffff0d7224 */ /* 0x000fc400078e0016 */
[----:B------:R-:W-:Y:S01]  /*4b730*/  IMAD.MOV.U32 R12, RZ, RZ, R23 ;  /* 0x000000ffff0c7224 */ /* 0x000fe200078e0017 */
[----:B--2---:R-:W-:Y:S08]  /*4b740*/  STL.64 [R1+0x1e18], R10 ;  /* 0x001e180a01007387 */ /* 0x004ff00000100a00 */
[----:B------:R-:W-:Y:S04]  /*4b750*/  STL.64 [R1+0xd00], R4 ;  /* 0x000d000401007387 */ /* 0x000fe80000100a00 */
[----:B------:R-:W-:Y:S04]  /*4b760*/  STL.64 [R1+0xd08], R6 ;  /* 0x000d080601007387 */ /* 0x000fe80000100a00 */
[----:B------:R0:W-:Y:S04]  /*4b770*/  STL.64 [R1+0x1e48], R12 ;  /* 0x001e480c01007387 */ /* 0x0001e80000100a00 */
[----:B------:R-:W2:Y:S04]  /*4b780*/  LDL.LU R16, [R1+0x3a0] ;  /* 0x0003a00001107983 */ /* 0x000ea80000300800 */
[----:B------:R-:W2:Y:S04]  /*4b790*/  LDL.LU R17, [R1+0x3a4] ;  /* 0x0003a40001117983 */ /* 0x000ea80000300800 */
[----:B------:R-:W3:Y:S04]  /*4b7a0*/  LDL.LU R18, [R1+0x3a8] ;  /* 0x0003a80001127983 */ /* 0x000ee80000300800 */
[----:B------:R-:W3:Y:S04]  /*4b7b0*/  LDL.LU R19, [R1+0x3ac] ;  /* 0x0003ac0001137983 */ /* 0x000ee80000300800 */
[----:B0-----:R-:W4:Y:S04]  /*4b7c0*/  LDL.LU R12, [R1+0x3b0] ;  /* 0x0003b000010c7983 */ /* 0x001f280000300800 */
[----:B------:R-:W4:Y:S04]  /*4b7d0*/  LDL.LU R13, [R1+0x3b4] ;  /* 0x0003b400010d7983 */ /* 0x000f280000300800 */
[----:B------:R-:W2:Y:S04]  /*4b7e0*/  LDL.LU R14, [R1+0x3b8] ;  /* 0x0003b800010e7983 */ /* 0x000ea80000300800 */
[----:B------:R-:W2:Y:S04]  /*4b7f0*/  LDL.LU R15, [R1+0x3bc] ;  /* 0x0003bc00010f7983 */ /* 0x000ea80000300800 */
[----:B------:R-:W3:Y:S04]  /*4b800*/  LDL.LU R20, [R1+0x3f0] ;  /* 0x0003f00001147983 */ /* 0x000ee80000300800 */
[----:B------:R-:W3:Y:S04]  /*4b810*/  LDL.LU R21, [R1+0x3f4] ;  /* 0x0003f40001157983 */ /* 0x000ee80000300800 */
[----:B------:R-:W3:Y:S04]  /*4b820*/  LDL.LU R22, [R1+0x3f8] ;  /* 0x0003f80001167983 */ /* 0x000ee80000300800 */
[----:B------:R-:W3:Y:S04]  /*4b830*/  LDL.LU R23, [R1+0x3fc] ;  /* 0x0003fc0001177983 */ /* 0x000ee80000300800 */
[----:B--2---:R0:W-:Y:S04]  /*4b840*/  STL.64 [R1+0x1e58], R14 ;  /* 0x001e580e01007387 */ /* 0x0041e80000100a00 */
[----:B----4-:R-:W-:Y:S04]  /*4b850*/  STL.64 [R1+0x1e50], R12 ;  /* 0x001e500c01007387 */ /* 0x010fe80000100a00 */
[----:B0-----:R-:W2:Y:S04]  /*4b860*/  LDL.LU.64 R14, [R1+0x58] ;  /* 0x00005800010e7983 */ /* 0x001ea80000300a00 */
[----:B--2---:R0:W-:Y:S04]  /*4b870*/  STL.64 [R1+0x1e68], R14 ;  /* 0x001e680e01007387 */ /* 0x0041e80000100a00 */
[----:B0-----:R-:W2:Y:S04]  /*4b880*/  LDL.LU.64 R14, [R1+0x68] ;  /* 0x00006800010e7983 */ /* 0x001ea80000300a00 */
[----:B--2---:R0:W-:Y:S04]  /*4b890*/  STL.64 [R1+0x1e80], R14 ;  /* 0x001e800e01007387 */ /* 0x0041e80000100a00 */
[----:B0-----:R-:W2:Y:S04]  /*4b8a0*/  LDL.LU.64 R14, [R1+0x78] ;  /* 0x00007800010e7983 */ /* 0x001ea80000300a00 */
[----:B--2---:R0:W-:Y:S04]  /*4b8b0*/  STL.64 [R1+0x1e98], R14 ;  /* 0x001e980e01007387 */ /* 0x0041e80000100a00 */
[----:B0-----:R-:W2:Y:S04]  /*4b8c0*/  LDL.LU.64 R14, [R1+0x88] ;  /* 0x00008800010e7983 */ /* 0x001ea80000300a00 */
[----:B---3--:R0:W-:Y:S04]  /*4b8d0*/  STL.64 [R1+0x1e40], R18 ;  /* 0x001e401201007387 */ /* 0x0081e80000100a00 */
[----:B------:R1:W-:Y:S04]  /*4b8e0*/  STL.64 [R1+0x1e38], R16 ;  /* 0x001e381001007387 */ /* 0x0003e80000100a00 */
[----:B0-----:R-:W3:Y:S04]  /*4b8f0*/  LDL.LU.64 R18, [R1+0x48] ;  /* 0x0000480001127983 */ /* 0x001ee80000300a00 */
[----:B---3--:R0:W-:Y:S04]  /*4b900*/  STL.64 [R1+0x1e60], R18 ;  /* 0x001e601201007387 */ /* 0x0081e80000100a00 */
[----:B-1----:R-:W3:Y:S04]  /*4b910*/  LDL.LU R16, [R1+0x3c0] ;  /* 0x0003c00001107983 */ /* 0x002ee80000300800 */
[----:B------:R-:W3:Y:S04]  /*4b920*/  LDL.LU R17, [R1+0x3c4] ;  /* 0x0003c40001117983 */ /* 0x000ee80000300800 */
[----:B0-----:R-:W4:Y:S04]  /*4b930*/  LDL.LU R18, [R1+0x3c8] ;  /* 0x0003c80001127983 */ /* 0x001f280000300800 */
[----:B------:R-:W4:Y:S01]  /*4b940*/  LDL.LU R19, [R1+0x3cc] ;  /* 0x0003cc0001137983 */ /* 0x000f220000300800 */
[----:B--2---:R-:W-:Y:S03]  /*4b950*/  HMMA.16816.F32 R20, R24, R14, R20 ;  /* 0x0000000e1814723c */ /* 0x004fe60000001814 */
[----:B----4-:R-:W-:Y:S04]  /*4b960*/  STL.64 [R1+0x1e78], R18 ;  /* 0x001e781201007387 */ /* 0x010fe80000100a00 */
        /* <DEDUP_REMOVED lines=14> */
[----:B------:R-:W4:Y:S04]  /*4ba50*/  LDL.LU R10, [R1+0x398] ;  /* 0x00039800010a7983 */ /* 0x000f280000300800 */
        /* <DEDUP_REMOVED lines=21> */
[----:B--2---:R-:W-:Y:S01]  /*4bbb0*/  HMMA.16816.F32 R16, R24, R14, R16 ;  /* 0x0000000e1810723c */ /* 0x004fe20000001810 */
[----:B------:R-:W-:-:S02]  /*4bbc0*/  IMAD.MOV.U32 R28, RZ, RZ, R14 ;  /* 0x000000ffff1c7224 */ /* 0x000fc400078e000e */
[----:B------:R-:W-:Y:S01]  /*4bbd0*/  IMAD.MOV.U32 R29, RZ, RZ, R15 ;  /* 0x000000ffff1d7224 */ /* 0x000fe200078e000f */
[----:B---3--:R-:W-:Y:S04]  /*4bbe0*/  STL.64 [R1+0x1e10], R22 ;  /* 0x001e101601007387 */ /* 0x008fe80000100a00 */
[----:B------:R0:W-:Y:S04]  /*4bbf0*/  STL.64 [R1+0x1e08], R20 ;  /* 0x001e081401007387 */ /* 0x0001e80000100a00 */
        /* <DEDUP_REMOVED lines=18> */
[----:B---3--:R-:W-:Y:S01]  /*4bd20*/  HMMA.16816.F32 R12, R24, R18, R12 ;  /* 0x00000012180c723c */ /* 0x008fe2000000180c */
[----:B------:R-:W-:-:S15]  /*4bd30*/  IMAD.MOV.U32 R0, RZ, RZ, R19 ;  /* 0x000000ffff007224 */ /* 0x000fde00078e0013 */
[----:B------:R-:W-:-:S03]  /*4bd40*/  NOP ;  /* 0x0000000000007918 */ /* 0x000fc60000000000 */
[----:B------:R0:W-:Y:S04]  /*4bd50*/  STL.64 [R1+0xa20], R12 ;  /* 0x000a200c01007387 */ /* 0x0001e80000100a00 */
[----:B------:R1:W-:Y:S04]  /*4bd60*/  STL.64 [R1+0xa28], R14 ;  /* 0x000a280e01007387 */ /* 0x0003e80000100a00 */
[----:B0-----:R-:W3:Y:S01]  /*4bd70*/  LDL.LU.64 R12, [R1+0x1e48] ;  /* 0x001e4800010c7983 */ /* 0x001ee20000300a00 */
[----:B-1----:R-:W-:-:S03]  /*4bd80*/  IMAD.MOV.U32 R15, RZ, RZ, R18 ;  /* 0x000000ffff0f7224 */ /* 0x002fc600078e0012 */
        /* <DEDUP_REMOVED lines=10> */
[----:B------:R-:W2:Y:S01]  /*4be30*/  LDL.LU R4, [R1+0x1e20] ;  /* 0x001e200001047983 */ /* 0x000ea20000300800 */
[----:B----4-:R-:W-:-:S15]  /*4be40*/  HMMA.16816.F32 R8, R24, R6, R8 ;  /* 0x000000061808723c */ /* 0x010fde0000001808 */
[----:B------:R-:W-:-:S04]  /*4be50*/  NOP ;  /* 0x0000000000007918 */ /* 0x000fc80000000000 */
[----:B------:R-:W-:Y:S04]  /*4be60*/  STL.64 [R1+0xa00], R8 ;  /* 0x000a000801007387 */ /* 0x000fe80000100a00 */
[----:B------:R0:W-:Y:S04]  /*4be70*/  STL.64 [R1+0xa08], R10 ;  /* 0x000a080a01007387 */ /* 0x0001e80000100a00 */
[----:B0-----:R-:W4:Y:S04]  /*4be80*/  LDL.LU.64 R10, [R1+0x1e18] ;  /* 0x001e1800010a7983 */ /* 0x001f280000300a00 */
[----:B------:R0:W-:Y:S01]  /*4be90*/  STL.64 [R1+0x1ca8], R6 ;  /* 0x001ca80601007387 */ /* 0x0001e20000100a00 */
[----:B----4-:R-:W-:Y:S01]  /*4bea0*/  HMMA.16816.F32 R20, R24, R10, R20 ;  /* 0x0000000a1814723c */ /* 0x010fe20000001814 */
[----:B0-----:R-:W-:-:S02]  /*4beb0*/  IMAD.MOV.U32 R7, RZ, RZ, R10 ;  /* 0x000000ffff077224 */ /* 0x001fc400078e000a */
        /* <DEDUP_REMOVED lines=14> */
[----:B------:R-:W2:Y:S04]  /*4bfa0*/  LDL.LU.64 R20, [R1+0x1df0] ;  /* 0x001df00001147983 */ /* 0x000ea80000300a00 */
[----:B------:R-:W2:Y:S04]  /*4bfb0*/  LDL.LU.64 R10, [R1+0x1de8] ;  /* 0x001de800010a7983 */ /* 0x000ea80000300a00 */
[----:B------:R-:W2:Y:S02]  /*4bfc0*/  LDL.LU.64 R8, [R1+0x1de0] ;  /* 0x001de00001087983 */ /* 0x000ea40000300a00 */
[----:B--2---:R-:W-:-:S15]  /*4bfd0*/  HMMA.16816.F32 R8, R24, R18, R8 ;  /* 0x000000121808723c */ /* 0x004fde0000001808 */
[----:B------:R-:W-:-:S04]  /*4bfe0*/  NOP ;  /* 0x0000000000007918 */ /* 0x000fc80000000000 */
[----:B------:R-:W-:Y:S04]  /*4bff0*/  STL.64 [R1+0x9d0], R8 ;  /* 0x0009d00801007387 */ /* 0x000fe80000100a00 */
[----:B------:R0:W-:Y:S04]  /*4c000*/  STL.64 [R1+0x9d8], R10 ;  /* 0x0009d80a01007387 */ /* 0x0001e80000100a00 */
[----:B0-----:R-:W2:Y:S04]  /*4c010*/  LDL.LU.64 R10, [R1+0x1dd8] ;  /* 0x001dd800010a7983 */ /* 0x001ea80000300a00 */
        /* <DEDUP_REMOVED lines=13> */
[----:B------:R-:W2:Y:S04]  /*4c0f0*/  LDL.LU R16, [R1+0x120] ;  /* 0x0001200001107983 */ /* 0x000ea80000300800 */
[----:B------:R-:W2:Y:S04]  /*4c100*/  LDL.LU R17, [R1+0x124] ;  /* 0x0001240001117983 */ /* 0x000ea80000300800 */
[----:B0-----:R-:W2:Y:S04]  /*4c110*/  LDL.LU R18, [R1+0x128] ;  /* 0x0001280001127983 */ /* 0x001ea80000300800 */
        /* <DEDUP_REMOVED lines=46> */
[----:B---3--:R-:W-:-:S02]  /*4c400*/  IMAD.MOV.U32 R6, RZ, RZ, R13 ;  /* 0x000000ffff067224 */ /* 0x008fc400078e000d */
[----:B------:R-:W-:-:S05]  /*4c410*/  IMAD.MOV.U32 R7, RZ, RZ, R12 ;  /* 0x000000ffff077224 */ /* 0x000fca00078e000c */
[----:B------:R-:W-:Y:S04]  /*4c420*/  STL.64 [R1+0x1d50], R6 ;  /* 0x001d500601007387 */ /* 0x000fe80000100a00 */
[----:B----4-:R-:W-:Y:S04]  /*4c430*/  STL.64 [R1+0x1d18], R18 ;  /* 0x001d181201007387 */ /* 0x010fe80000100a00 */
        /* <DEDUP_REMOVED lines=15> */
[----:B------:R-:W-:Y:S02]  /*4c530*/  IMAD.MOV.U32 R7, RZ, RZ, R8 ;  /* 0x000000ffff077224 */ /* 0x000fe400078e0008 */
[----:B------:R-:W4:Y:S04]  /*4c540*/  LDL.LU R8, [R1+0x350] ;  /* 0x0003500001087983 */ /* 0x000f280000300800 */
[----:B------:R-:W4:Y:S04]  /*4c550*/  LDL.LU R9, [R1+0x354] ;  /* 0x0003540001097983 */ /* 0x000f280000300800 */
        /* <DEDUP_REMOVED lines=35> */
[----:B------:R0:W-:Y:S04]  /*4c790*/  STL.64 [R1+0x1c80], R14 ;  /* 0x001c800e01007387 */ /* 0x0001e80000100a00 */
[----:B------:R-:W4:Y:S04]  /*4c7a0*/  LDL.LU R12, [R1+0x100] ;  /* 0x00010000010c7983 */ /* 0x000f280000300800 */
[----:B------:R-:W4:Y:S04]  /*4c7b0*/  LDL.LU R13, [R1+0x104] ;  /* 0x00010400010d7983 */ /* 0x000f280000300800 */
[----:B0-----:R-:W2:Y:S04]  /*4c7c0*/  LDL.LU R14, [R1+0x108] ;  /* 0x00010800010e7983 */ /* 0x001ea80000300800 */
[----:B------:R-:W2:Y:S01]  /*4c7d0*/  LDL.LU R15, [R1+0x10c] ;  /* 0x00010c00010f7983 */ /* 0x000ea20000300800 */
[----:B---3--:R-:W-:Y:S03]  /*4c7e0*/  HMMA.16816.F32 R24, R24, R10, R20 ;  /* 0x0000000a1818723c */ /* 0x008fe60000001814 */
[----:B--2---:R-:W-:Y:S04]  /*4c7f0*/  STL.64 [R1+0x1c98], R14 ;  /* 0x001c980e01007387 */ /* 0x004fe80000100a00 */
[----:B----4-:R0:W-:Y:S04]  /*4c800*/  STL.64 [R1+0x1c90], R12 ;  /* 0x001c900c01007387 */ /* 0x0101e80000100a00 */
[----:B0-----:R-:W2:Y:S04]  /*4c810*/  LDL.LU R12, [R1+0x110] ;  /* 0x00011000010c7983 */ /* 0x001ea80000300800 */
[----:B------:R-:W2:Y:S04]  /*4c820*/  LDL.LU R13, [R1+0x114] ;  /* 0x00011400010d7983 */ /* 0x000ea80000300800 */
[----:B------:R-:W2:Y:S04]  /*4c830*/  LDL.LU R14, [R1+0x118] ;  /* 0x00011800010e7983 */ /* 0x000ea80000300800 */
[----:B------:R-:W2:Y:S04]  /*4c840*/  LDL.LU R15, [R1+0x11c] ;  /* 0x00011c00010f7983 */ /* 0x000ea80000300800 */
[----:B------:R-:W3:Y:S04]  /*4c850*/  LDL.LU.64 R22, [R1+0x1da0] ;  /* 0x001da00001167983 */ /* 0x000ee80000300a00 */
[----:B------:R-:W3:Y:S01]  /*4c860*/  LDL.LU.64 R20, [R1+0x1d98] ;  /* 0x001d980001147983 */ /* 0x000ee20000300a00 */
        /* <DEDUP_REMOVED lines=69> */
[----:B------:R-:W2:-:S15]  /*4ccc0*/  LDL.LU.64 R18, [R1+0x1ca0] ;  /* 0x001ca00001127983 */ /* 0x000e9e0000300a00 */
[----:B------:R-:W-:Y:S02]  /*4ccd0*/  NOP ;  /* 0x0000000000007918 */ /* 0x000fe40000000000 */
[----:B------:R0:W-:Y:S04]  /*4cce0*/  STL.64 [R1+0x8c0], R4 ;  /* 0x0008c00401007387 */ /* 0x0001e80000100a00 */
[----:B------:R1:W-:Y:S04]  /*4ccf0*/  STL.64 [R1+0x8c8], R6 ;  /* 0x0008c80601007387 */ /* 0x0003e80000100a00 */
[----:B0-----:R-:W3:Y:S01]  /*4cd00*/  LDL.LU.64 R4, [R1+0xef8] ;  /* 0x000ef80001047983 */ /* 0x001ee20000300a00 */
[----:B-1----:R-:W0:Y:S01]  /*4cd10*/  LDC R7, c[0x0][0x3a8] ;  /* 0x0000ea00ff077b82 */ /* 0x002e220000000800 */
[----:B--2---:R-:W-:Y:S02]  /*4cd20*/  HMMA.16816.F32 R16, R20, R18, R12 ;  /* 0x000000121410723c */ /* 0x004fe4000000180c */
[----:B------:R-:W2:Y:S04]  /*4cd30*/  LDL.LU.64 R14, [R1+0x1c98] ;  /* 0x001c9800010e7983 */ /* 0x000ea80000300a00 */
[----:B------:R-:W2:-:S13]  /*4cd40*/  LDL.LU.64 R12, [R1+0x1c90] ;  /* 0x001c9000010c7983 */ /* 0x000e9a0000300a00 */
[----:B------:R-:W-:Y:S04]  /*4cd50*/  STL.64 [R1+0x8b0], R16 ;  /* 0x0008b01001007387 */ /* 0x000fe80000100a00 */
[----:B------:R1:W-:Y:S04]  /*4cd60*/  STL.64 [R1+0x8b8], R18 ;  /* 0x0008b81201007387 */ /* 0x0003e80000100a00 */
[----:B-1----:R-:W2:Y:S02]  /*4cd70*/  LDL.LU.64 R18, [R1+0x1c88] ;  /* 0x001c880001127983 */ /* 0x002ea40000300a00 */
[----:B--2---:R-:W-:Y:S02]  /*4cd80*/  HMMA.16816.F32 R16, R20, R18, R12 ;  /* 0x000000121410723c */ /* 0x004fe4000000180c */
[----:B------:R-:W2:-:S15]  /*4cd90*/  LDL.LU.64 R14, [R1+0x1c80] ;  /* 0x001c8000010e7983 */ /* 0x000e9e0000300a00 */
[----:B------:R-:W-:Y:S02]  /*4cda0*/  NOP ;  /* 0x0000000000007918 */ /* 0x000fe40000000000 */
[----:B------:R-:W-:Y:S04]  /*4cdb0*/  STL.64 [R1+0x530], R16 ;  /* 0x0005301001007387 */ /* 0x000fe80000100a00 */
[----:B------:R1:W-:Y:S04]  /*4cdc0*/  STL.64 [R1+0x538], R18 ;  /* 0x0005381201007387 */ /* 0x0003e80000100a00 */
[----:B-1----:R-:W4:Y:S02]  /*4cdd0*/  LDL.LU.64 R18, [R1+0x1c78] ;  /* 0x001c780001127983 */ /* 0x002f240000300a00 */
[----:B----4-:R-:W-:Y:S02]  /*4cde0*/  HMMA.16816.F32 R24, R20, R18, R24 ;  /* 0x000000121418723c */ /* 0x010fe40000001818 */
[----:B------:R-:W4:Y:S04]  /*4cdf0*/  LDL.LU R18, [R1+0x12fc] ;  /* 0x0012fc0001127983 */ /* 0x000f280000300800 */
[----:B------:R-:W4:-:S13]  /*4ce00*/  LDL.LU R19, [R1+0x12f4] ;  /* 0x0012f40001137983 */ /* 0x000f1a0000300800 */
[----:B------:R-:W-:Y:S04]  /*4ce10*/  STL.64 [R1+0x4b0], R24 ;  /* 0x0004b01801007387 */ /* 0x000fe80000100a00 */
[----:B------:R-:W-:Y:S04]  /*4ce20*/  STL.64 [R1+0x4b8], R26 ;  /* 0x0004b81a01007387 */ /* 0x000fe80000100a00 */
[----:B----4-:R1:W-:Y:S04]  /*4ce30*/  STL.64 [R1+0x1c58], R18 ;  /* 0x001c581201007387 */ /* 0x0103e80000100a00 */
[----:B-1----:R-:W4:Y:S04]  /*4ce40*/  LDL.LU.64 R18, [R1+0xef0] ;  /* 0x000ef00001127983 */ /* 0x002f280000300a00 */
[----:B------:R-:W2:Y:S04]  /*4ce50*/  LDL.LU R24, [R1+0x12ec] ;  /* 0x0012ec0001187983 */ /* 0x000ea80000300800 */
[----:B------:R-:W2:Y:S04]  /*4ce60*/  LDL.LU R25, [R1+0x12e4] ;  /* 0x0012e40001197983 */ /* 0x000ea80000300800 */
[----:B------:R-:W2:Y:S04]  /*4ce70*/  LDL.LU R26, [R1+0x12dc] ;  /* 0x0012dc00011a7983 */ /* 0x000ea80000300800 */
[----:B------:R-:W2:Y:S04]  /*4ce80*/  LDL.LU R27, [R1+0x1300] ;  /* 0x00130000011b7983 */ /* 0x000ea80000300800 */
[----:B--2---:R-:W-:Y:S04]  /*4ce90*/  STL.64 [R1+0x1c50], R26 ;  /* 0x001c501a01007387 */ /* 0x004fe80000100a00 */
[----:B------:R1:W-:Y:S04]  /*4cea0*/  STL.64 [R1+0x1c48], R24 ;  /* 0x001c481801007387 */ /* 0x0003e80000100a00 */
[----:B-1----:R-:W2:Y:S04]  /*4ceb0*/  LDL.LU R24, [R1+0xd0] ;  /* 0x0000d00001187983 */ /* 0x002ea80000300800 */
[----:B------:R-:W2:Y:S04]  /*4cec0*/  LDL.LU R25, [R1+0xd4] ;  /* 0x0000d40001197983 */ /* 0x000ea80000300800 */
[----:B------:R-:W2:Y:S01]  /*4ced0*/  LDL.LU R26, [R1+0xd8] ;  /* 0x0000d800011a7983 */ /* 0x000ea20000300800 */
[----:B------:R-:W-:-:S03]  /*4cee0*/  IMAD.MOV.U32 R27, RZ, RZ, R0 ;  /* 0x000000ffff1b7224 */ /* 0x000fc600078e0000 */
[----:B------:R-:W3:Y:S04]  /*4cef0*/  LDL.LU R0, [R1+0x1c70] ;  /* 0x001c700001007983 */ /* 0x000ee80000300800 */
[----:B--2---:R1:W-:Y:S04]  /*4cf00*/  STL.64 [R1+0x1c68], R26 ;  /* 0x001c681a01007387 */ /* 0x0043e80000100a00 */
[----:B------:R2:W-:Y:S04]  /*4cf10*/  STL.64 [R1+0x1c60], R24 ;  /* 0x001c601801007387 */ /* 0x0005e80000100a00 */
[----:B------:R-:W4:Y:S04]  /*4cf20*/  LDL.LU R13, [R1+0x12d4] ;  /* 0x0012d400010d7983 */ /* 0x000f280000300800 */
[----:B------:R-:W4:Y:S04]  /*4cf30*/  LDL.LU R12, [R1+0x12f8] ;  /* 0x0012f800010c7983 */ /* 0x000f280000300800 */
[----:B------:R-:W4:Y:S04]  /*4cf40*/  LDL.LU R9, [R1+0x12cc] ;  /* 0x0012cc0001097983 */ /* 0x000f280000300800 */
[----:B------:R-:W4:Y:S04]  /*4cf50*/  LDL.LU R8, [R1+0x12f0] ;  /* 0x0012f00001087983 */ /* 0x000f280000300800 */
[----:B------:R-:W4:Y:S04]  /*4cf60*/  LDL.LU R17, [R1+0x12c4] ;  /* 0x0012c40001117983 */ /* 0x000f280000300800 */
[----:B------:R-:W4:Y:S01]  /*4cf70*/  LDL.LU R16, [R1+0x12e8] ;  /* 0x0012e80001107983 */ /* 0x000f220000300800 */
[----:B-1----:R-:W-:-:S02]  /*4cf80*/  IMAD.MOV.U32 R26, RZ, RZ, R3 ;  /* 0x000000ffff1a7224 */ /* 0x002fc400078e0003 */
[----:B--2---:R-:W-:Y:S02]  /*4cf90*/  IMAD.MOV.U32 R24, RZ, RZ, R29 ;  /* 0x000000ffff187224 */ /* 0x004fe400078e001d */
[----:B------:R-:W-:Y:S02]  /*4cfa0*/  IMAD.MOV.U32 R25, RZ, RZ, R28 ;  /* 0x000000ffff197224 */ /* 0x000fe400078e001c */
[----:B------:R-:W-:Y:S01]  /*4cfb0*/  IMAD.MOV.U32 R27, RZ, RZ, R2 ;  /* 0x000000ffff1b7224 */ /* 0x000fe200078e0002 */
[----:B------:R-:W2:Y:S04]  /*4cfc0*/  LDL.LU R28, [R1+0x12bc] ;  /* 0x0012bc00011c7983 */ /* 0x000ea80000300800 */
[----:B------:R-:W2:Y:S04]  /*4cfd0*/  LDL.LU R29, [R1+0x12e0] ;  /* 0x0012e000011d7983 */ /* 0x000ea80000300800 */
[----:B------:R-:W2:Y:S04]  /*4cfe0*/  LDL.LU R2, [R1+0x12b4] ;  /* 0x0012b40001027983 */ /* 0x000ea80000300800 */
[----:B------:R-:W2:Y:S01]  /*4cff0*/  LDL.LU R3, [R1+0x12d8] ;  /* 0x0012d80001037983 */ /* 0x000ea20000300800 */
[----:B------:R-:W-:-:S15]  /*4d000*/  HMMA.16816.F32 R24, R20, R14, R24 ;  /* 0x0000000e1418723c */ /* 0x000fde0000001818 */
[----:B------:R-:W-:-:S04]  /*4d010*/  NOP ;  /* 0x0000000000007918 */ /* 0x000fc80000000000 */
[----:B------:R-:W-:Y:S04]  /*4d020*/  STL.64 [R1+0x2b0], R24 ;  /* 0x0002b01801007387 */ /* 0x000fe80000100a00 */
[----:B------:R1:W-:Y:S04]  /*4d030*/  STL.64 [R1+0x2b8], R26 ;  /* 0x0002b81a01007387 */ /* 0x0003e80000100a00 */
[----:B-1----:R-:W2:Y:S04]  /*4d040*/  LDL.LU.64 R26, [R1+0x1c68] ;  /* 0x001c6800011a7983 */ /* 0x002ea80000300a00 */
[----:B------:R-:W2:Y:S04]  /*4d050*/  LDL.LU.64 R24, [R1+0x1c60] ;  /* 0x001c600001187983 */ /* 0x000ea80000300a00 */
[----:B------:R-:W2:Y:S01]  /*4d060*/  LDL.LU R14, [R1+0xf10] ;  /* 0x000f1000010e7983 */ /* 0x000ea20000300800 */
[----:B0-----:R-:W-:-:S03]  /*4d070*/  IMAD.SHL.U32 R7, R7, 0x40, RZ ;  /* 0x0000004007077824 */ /* 0x001fc600078e00ff */
[----:B------:R-:W2:Y:S01]  /*4d080*/  LDL.LU R15, [R1+0x1304] ;  /* 0x00130400010f7983 */ /* 0x000ea20000300800 */
[----:B------:R-:W-:-:S05]  /*4d090*/  IMAD.SHL.U32 R7, R7, 0x2, RZ ;  /* 0x0000000207077824 */ /* 0x000fca00078e00ff */
[-C--:B---3--:R-:W-:Y:S02]  /*4d0a0*/  IADD3 R6, P0, PT, R4, R7.reuse, RZ ;  /* 0x0000000704067210 */ /* 0x088fe40007f1e0ff */
[----:B----4-:R-:W-:-:S03]  /*4d0b0*/  IADD3 R7, P1, PT, R18, R7, RZ ;  /* 0x0000000712077210 */ /* 0x010fc60007f3e0ff */
[--C-:B------:R-:W-:Y:S01]  /*4d0c0*/  IMAD.X R4, R5, 0x1, R0.reuse, P0 ;  /* 0x0000000105047824 */ /* 0x100fe200000e0600 */
[----:B------:R0:W-:Y:S01]  /*4d0d0*/  STL [R1+0x1b60], R6 ;  /* 0x001b600601007387 */ /* 0x0001e20000100800 */
[----:B------:R-:W-:-:S03]  /*4d0e0*/  IMAD.X R5, R19, 0x1, R0, P1 ;  /* 0x0000000113057824 */ /* 0x000fc600008e0600 */
[----:B------:R-:W-:Y:S04]  /*4d0f0*/  STL [R1+0x1b64], R7 ;  /* 0x001b640701007387 */ /* 0x000fe80000100800 */
[----:B------:R1:W-:Y:S04]  /*4d100*/  STL [R1+0x1b68], R4 ;  /* 0x001b680401007387 */ /* 0x0003e80000100800 */
[----:B------:R-:W3:Y:S01]  /*4d110*/  LDL.LU.64 R18, [R1+0x1c58] ;  /* 0x001c580001127983 */ /* 0x000ee20000300a00 */
[----:B0-----:R-:W1:Y:S01]  /*4d120*/  LDC R6, c[0x0][0x3a8] ;  /* 0x0000ea00ff067b82 */ /* 0x001e620000000800 */
[----:B--2---:R-:W-:Y:S01]  /*4d130*/  VIADD R14, R14, 0x1 ;  /* 0x000000010e0e7836 */ /* 0x004fe20000000000 */
[----:B------:R-:W-:Y:S04]  /*4d140*/  HMMA.16816.F32 R20, R20, R10, R24 ;  /* 0x0000000a1414723c */ /* 0x000fe80000001818 */
[----:B------:R-:W-:Y:S04]  /*4d150*/  STL [R1+0xf10], R14 ;  /* 0x000f100e01007387 */ /* 0x000fe80000100800 */
[----:B------:R-:W-:Y:S04]  /*4d160*/  STL [R1+0x1b6c], R5 ;  /* 0x001b6c0501007387 */ /* 0x000fe80000100800 */
[----:B------:R-:W2:Y:S04]  /*4d170*/  LDL.LU.64 R26, [R1+0x1c50] ;  /* 0x001c5000011a7983 */ /* 0x000ea80000300a00 */
[----:B------:R-:W4:Y:S01]  /*4d180*/  LDL.LU.64 R24, [R1+0x1c48] ;  /* 0x001c480001187983 */ /* 0x000f220000300a00 */
[----:B-1----:R-:W-:-:S04]  /*4d190*/  IMAD.SHL.U32 R4, R6, 0x40, RZ ;  /* 0x0000004006047824 */ /* 0x002fc800078e00ff */
[----:B------:R-:W-:-:S05]  /*4d1a0*/  IMAD.SHL.U32 R4, R4, 0x2, RZ ;  /* 0x0000000204047824 */ /* 0x000fca00078e00ff */
[-C--:B------:R-:W-:Y:S02]  /*4d1b0*/  IADD3 R15, P5, PT, R15, R4.reuse, RZ ;  /* 0x000000040f0f7210 */ /* 0x080fe40007fbe0ff */
[-C--:B---3--:R-:W-:Y:S02]  /*4d1c0*/  IADD3 R18, P6, PT, R18, R4.reuse, RZ ;  /* 0x0000000412127210 */ /* 0x088fe40007fde0ff */
[-C--:B------:R-:W-:Y:S01]  /*4d1d0*/  IADD3 R19, P1, PT, R19, R4.reuse, RZ ;  /* 0x0000000413137210 */ /* 0x080fe20007f3e0ff */
[----:B------:R-:W-:Y:S04]  /*4d1e0*/  STL.64 [R1+0x40], R20 ;  /* 0x0000401401007387 */ /* 0x000fe80000100a00 */
[----:B------:R-:W-:Y:S04]  /*4d1f0*/  STL.64 [R1+0x48], R22 ;  /* 0x0000481601007387 */ /* 0x000fe80000100a00 */
[----:B------:R-:W-:Y:S04]  /*4d200*/  STL [R1+0x1304], R15 ;  /* 0x0013040f01007387 */ /* 0x000fe80000100800 */
[----:B------:R-:W-:Y:S04]  /*4d210*/  STL [R1+0x12fc], R18 ;  /* 0x0012fc1201007387 */ /* 0x000fe80000100800 */
[----:B------:R-:W-:Y:S01]  /*4d220*/  STL [R1+0x12f4], R19 ;  /* 0x0012f41301007387 */ /* 0x000fe20000100800 */
[--C-:B------:R-:W-:Y:S01]  /*4d230*/  IMAD.X R12, R12, 0x1, R0.reuse, P6 ;  /* 0x000000010c0c7824 */ /* 0x100fe200030e0600 */
[-C--:B------:R-:W-:Y:S01]  /*4d240*/  IADD3 R9, P6, PT, R9, R4.reuse, RZ ;  /* 0x0000000409097210 */ /* 0x080fe20007fde0ff */
[----:B------:R-:W-:Y:S01]  /*4d250*/  IMAD.X R8, R8, 0x1, R0, P1 ;  /* 0x0000000108087824 */ /* 0x000fe200008e0600 */
[----:B------:R-:W-:-:S02]  /*4d260*/  IADD3 R17, P1, PT, R17, R4, RZ ;  /* 0x0000000411117210 */ /* 0x000fc40007f3e0ff */
[-C--:B----4-:R-:W-:Y:S02]  /*4d270*/  IADD3 R24, P2, PT, R24, R4.reuse, RZ ;  /* 0x0000000418187210 */ /* 0x090fe40007f5e0ff */
[-C--:B------:R-:W-:Y:S02]  /*4d280*/  IADD3 R25, P3, PT, R25, R4.reuse, RZ ;  /* 0x0000000419197210 */ /* 0x080fe40007f7e0ff */
[-C--:B--2---:R-:W-:Y:S01]  /*4d290*/  IADD3 R26, P4, PT, R26, R4.reuse, RZ ;  /* 0x000000041a1a7210 */ /* 0x084fe20007f9e0ff */
[--C-:B------:R-:W-:Y:S01]  /*4d2a0*/  IMAD.X R27, R27, 0x1, R0.reuse, P5 ;  /* 0x000000011b1b7824 */ /* 0x100fe200028e0600 */
[----:B------:R-:W-:Y:S01]  /*4d2b0*/  IADD3 R13, P5, PT, R13, R4, RZ ;  /* 0x000000040d0d7210 */ /* 0x000fe20007fbe0ff */
[----:B------:R-:W-:Y:S04]  /*4d2c0*/  STL [R1+0x12ec], R24 ;  /* 0x0012ec1801007387 */ /* 0x000fe80000100800 */
[----:B------:R-:W-:Y:S04]  /*4d2d0*/  STL [R1+0x12e4], R25 ;  /* 0x0012e41901007387 */ /* 0x000fe80000100800 */
[----:B------:R-:W-:Y:S04]  /*4d2e0*/  STL [R1+0x12dc], R26 ;  /* 0x0012dc1a01007387 */ /* 0x000fe80000100800 */
[----:B------:R-:W-:Y:S04]  /*4d2f0*/  STL [R1+0x1300], R27 ;  /* 0x0013001b01007387 */ /* 0x000fe80000100800 */
[----:B------:R-:W-:Y:S01]  /*4d300*/  STL [R1+0x12d4], R13 ;  /* 0x0012d40d01007387 */ /* 0x000fe20000100800 */
[----:B------:R-:W-:-:S03]  /*4d310*/  IMAD.X R16, R16, 0x1, R0, P2 ;  /* 0x0000000110107824 */ /* 0x000fc600010e0600 */
[----:B------:R-:W-:Y:S01]  /*4d320*/  STL [R1+0x12f8], R12 ;  /* 0x0012f80c01007387 */ /* 0x000fe20000100800 */
[----:B------:R-:W-:-:S03]  /*4d330*/  IADD3 R28, P2, PT, R28, R4, RZ ;  /* 0x000000041c1c7210 */ /* 0x000fc60007f5e0ff */
[----:B------:R-:W-:Y:S04]  /*4d340*/  STL [R1+0x12cc], R9 ;  /* 0x0012cc0901007387 */ /* 0x000fe80000100800 */
[----:B------:R-:W-:Y:S01]  /*4d350*/  STL [R1+0x12f0], R8 ;  /* 0x0012f00801007387 */ /* 0x000fe20000100800 */
[----:B------:R-:W-:-:S03]  /*4d360*/  IMAD.X R29, R29, 0x1, R0, P3 ;  /* 0x000000011d1d7824 */ /* 0x000fc600018e0600 */
[----:B------:R-:W-:Y:S01]  /*4d370*/  STL [R1+0x12c4], R17 ;  /* 0x0012c41101007387 */ /* 0x000fe20000100800 */
[----:B------:R-:W-:-:S03]  /*4d380*/  IADD3 R2, P3, PT, R2, R4, RZ ;  /* 0x0000000402027210 */ /* 0x000fc60007f7e0ff */
[----:B------:R-:W-:Y:S04]  /*4d390*/  STL [R1+0x12e8], R16 ;  /* 0x0012e81001007387 */ /* 0x000fe80000100800 */
[----:B------:R-:W-:Y:S04]  /*4d3a0*/  STL [R1+0x12bc], R28 ;  /* 0x0012bc1c01007387 */ /* 0x000fe80000100800 */
[----:B------:R0:W-:Y:S01]  /*4d3b0*/  STL [R1+0x1c40], R0 ;  /* 0x001c400001007387 */ /* 0x0001e20000100800 */
[----:B------:R-:W-:-:S03]  /*4d3c0*/  IMAD.X R3, R3, 0x1, R0, P4 ;  /* 0x0000000103037824 */ /* 0x000fc600020e0600 */
[----:B------:R-:W-:Y:S04]  /*4d3d0*/  STL [R1+0x12e0], R29 ;  /* 0x0012e01d01007387 */ /* 0x000fe80000100800 */
[----:B0-----:R-:W2:Y:S04]  /*4d3e0*/  LDL.LU R0, [R1+0x12ac] ;  /* 0x0012ac0001007983 */ /* 0x001ea80000300800 */
[----:B------:R-:W-:Y:S04]  /*4d3f0*/  STL [R1+0x12b4], R2 ;  /* 0x0012b40201007387 */ /* 0x000fe80000100800 */
[----:B------:R-:W3:Y:S04]  /*4d400*/  LDL.LU R20, [R1+0x129c] ;  /* 0x00129c0001147983 */ /* 0x000ee80000300800 */
[----:B------:R-:W-:Y:S04]  /*4d410*/  STL [R1+0x12d8], R3 ;  /* 0x0012d80301007387 */ /* 0x000fe80000100800 */
[----:B---3--:R0:W-:Y:S04]  /*4d420*/  STL [R1+0x1c34], R20 ;  /* 0x001c341401007387 */ /* 0x0081e80000100800 */
[----:B0-----:R-:W3:Y:S04]  /*4d430*/  LDL.LU R20, [R1+0x12c8] ;  /* 0x0012c80001147983 */ /* 0x001ee80000300800 */
[----:B---3--:R0:W-:Y:S04]  /*4d440*/  STL [R1+0x1c38], R20 ;  /* 0x001c381401007387 */ /* 0x0081e80000100800 */
[----:B0-----:R-:W3:Y:S01]  /*4d450*/  LDL.LU R20, [R1+0x12a4] ;  /* 0x0012a40001147983 */ /* 0x001ee20000300800 */
[----:B------:R-:W-:-:S02]  /*4d460*/  ISETP.NE.U32.AND P0, PT, R14, UR7, PT ;  /* 0x000000070e007c0c */ /* 0x000fc4000bf05070 */
[----:B--2---:R-:W-:Y:S01]  /*4d470*/  IADD3 R0, P4, PT, R0, R4, RZ ;  /* 0x0000000400007210 */ /* 0x004fe20007f9e0ff */
[----:B---3--:R0:W-:Y:S04]  /*4d480*/  STL [R1+0x1c3c], R20 ;  /* 0x001c3c1401007387 */ /* 0x0081e80000100800 */
        /* <DEDUP_REMOVED lines=28> */
[----:B0-----:R-:W2:Y:S02]  /*4d650*/  LDL.LU R0, [R1+0x1c40] ;  /* 0x001c400001007983 */ /* 0x001ea40000300800 */
[----:B--2---:R-:W-:-:S05]  /*4d660*/  IMAD.X R20, R20, 0x1, R0, P5 ;  /* 0x0000000114147824 */ /* 0x004fca00028e0600 */
[----:B------:R0:W-:Y:S04]  /*4d670*/  STL [R1+0x12d0], R20 ;  /* 0x0012d01401007387 */ /* 0x0001e80000100800 */
[----:B0-----:R-:W2:Y:S02]  /*4d680*/  LDL.LU R20, [R1+0x1c3c] ;  /* 0x001c3c0001147983 */ /* 0x001ea40000300800 */
[----:B--2---:R-:W-:-:S05]  /*4d690*/  IADD3 R20, P5, PT, R20, R4, RZ ;  /* 0x0000000414147210 */ /* 0x004fca0007fbe0ff */
[----:B------:R0:W-:Y:S04]  /*4d6a0*/  STL [R1+0x12a4], R20 ;  /* 0x0012a41401007387 */ /* 0x0001e80000100800 */
[----:B0-----:R-:W2:Y:S02]  /*4d6b0*/  LDL.LU R20, [R1+0x1c38] ;  /* 0x001c380001147983 */ /* 0x001ea40000300800 */
[----:B--2---:R-:W-:-:S05]  /*4d6c0*/  IMAD.X R20, R20, 0x1, R0, P6 ;  /* 0x0000000114147824 */ /* 0x004fca00030e0600 */
[----:B------:R0:W-:Y:S04]  /*4d6d0*/  STL [R1+0x12c8], R20 ;  /* 0x0012c81401007387 */ /* 0x0001e80000100800 */
[----:B0-----:R-:W2:Y:S01]  /*4d6e0*/  LDL.LU R20, [R1+0x1c34] ;  /* 0x001c340001147983 */ /* 0x001ea20000300800 */
[--C-:B---3--:R-:W-:Y:S01]  /*4d6f0*/  IMAD.X R21, R21, 0x1, R0.reuse, P1 ;  /* 0x0000000115157824 */ /* 0x108fe200008e0600 */
[-C--:B----4-:R-:W-:Y:S01]  /*4d700*/  IADD3 R22, P1, PT, R22, R4.reuse, RZ ;  /* 0x0000000416167210 */ /* 0x090fe20007f3e0ff */
[--C-:B------:R-:W-:Y:S01]  /*4d710*/  IMAD.X R23, R23, 0x1, R0.reuse, P2 ;  /* 0x0000000117177824 */ /* 0x100fe200010e0600 */
[-C--:B------:R-:W-:Y:S01]  /*4d720*/  IADD3 R10, P2, PT, R10, R4.reuse, RZ ;  /* 0x000000040a0a7210 */ /* 0x080fe20007f5e0ff */
        /* <DEDUP_REMOVED lines=16> */
[----:B------:R-:W-:Y:S01]  /*4d830*/  IMAD.X R2, R2, 0x1, R0, P1 ;  /* 0x0000000102027824 */ /* 0x000fe200008e0600 */
[----:B------:R-:W-:-:S02]  /*4d840*/  IADD3 R3, P1, PT, R3, R4, RZ ;  /* 0x0000000403037210 */ /* 0x000fc40007f3e0ff */
[----:B--2---:R-:W-:-:S05]  /*4d850*/  IADD3 R20, P6, PT, R20, R4, RZ ;  /* 0x0000000414147210 */ /* 0x004fca0007fde0ff */
[----:B------:R-:W-:Y:S04]  /*4d860*/  STL [R1+0x129c], R20 ;  /* 0x00129c1401007387 */ /* 0x000fe80000100800 */
[----:B------:R-:W-:Y:S04]  /*4d870*/  STL [R1+0x12c0], R21 ;  /* 0x0012c01501007387 */ /* 0x000fe80000100800 */
        /* <DEDUP_REMOVED lines=20> */
[----:B------:R-:W-:Y:S04]  /*4d9c0*/  STL [R1+0x1278], R9 ;  /* 0x0012780901007387 */ /* 0x000fe80000100800 */
[----:B------:R-:W-:Y:S01]  /*4d9d0*/  STL [R1+0x124c], R8 ;  /* 0x00124c0801007387 */ /* 0x000fe20000100800 */
[----:B------:R-:W-:-:S03]  /*4d9e0*/  IADD3 R29, P6, PT, R29, R4, RZ ;  /* 0x000000041d1d7210 */ /* 0x000fc60007fde0ff */
[----:B------:R-:W-:Y:S04]  /*4d9f0*/  STL [R1+0x1270], R17 ;  /* 0x0012701101007387 */ /* 0x000fe80000100800 */
[----:B------:R-:W-:Y:S04]  /*4da00*/  STL [R1+0x1244], R16 ;  /* 0x0012441001007387 */ /* 0x000fe80000100800 */
[----:B------:R-:W-:Y:S04]  /*4da10*/  STL [R1+0x1268], R28 ;  /* 0x0012681c01007387 */ /* 0x000fe80000100800 */
[----:B------:R0:W-:Y:S04]  /*4da20*/  STL [R1+0x1c30], R4 ;  /* 0x001c300401007387 */ /* 0x0001e80000100800 */
        /* <DEDUP_REMOVED lines=9> */
[----:B--2---:R-:W-:-:S03]  /*4dac0*/  IMAD.X R4, R4, 0x1, R0, P2 ;  /* 0x0000000104047824 */ /* 0x004fc600010e0600 */
        /* <DEDUP_REMOVED lines=30> */
[----:B--2---:R-:W-:-:S05]  /*4dcb0*/  IADD3 R20, P2, PT, R20, R4, RZ ;  /* 0x0000000414147210 */ /* 0x004fca0007f5e0ff */
[----:B------:R0:W-:Y:S04]  /*4dcc0*/  STL [R1+0x122c], R20 ;  /* 0x00122c1401007387 */ /* 0x0001e80000100800 */
[----:B0-----:R-:W2:Y:S02]  /*4dcd0*/  LDL.LU R20, [R1+0x1c2c] ;  /* 0x001c2c0001147983 */ /* 0x001ea40000300800 */
[----:B--2---:R-:W-:-:S05]  /*4dce0*/  IMAD.X R20, R20, 0x1, R0, P3 ;  /* 0x0000000114147824 */ /* 0x004fca00018e0600 */
[----:B------:R0:W-:Y:S04]  /*4dcf0*/  STL [R1+0x1250], R20 ;  /* 0x0012501401007387 */ /* 0x0001e80000100800 */
[----:B0-----:R-:W2:Y:S02]  /*4dd00*/  LDL.LU R20, [R1+0x1c28] ;  /* 0x001c280001147983 */ /* 0x001ea40000300800 */
[----:B--2---:R-:W-:-:S05]  /*4dd10*/  IADD3 R20, P3, PT, R20, R4, RZ ;  /* 0x0000000414147210 */ /* 0x004fca0007f7e0ff */
[----:B------:R0:W-:Y:S04]  /*4dd20*/  STL [R1+0x1224], R20 ;  /* 0x0012241401007387 */ /* 0x0001e80000100800 */
[----:B0-----:R-:W2:Y:S01]  /*4dd30*/  LDL.LU R20, [R1+0x1c24] ;  /* 0x001c240001147983 */ /* 0x001ea20000300800 */
[--C-:B----4-:R-:W-:Y:S01]  /*4dd40*/  IMAD.X R22, R22, 0x1, R0.reuse, P5 ;  /* 0x0000000116167824 */ /* 0x110fe200028e0600 */
        /* <DEDUP_REMOVED lines=18> */
[----:B------:R-:W-:Y:S01]  /*4de70*/  IADD3 R28, P3, PT, R28, R4, RZ ;  /* 0x000000041c1c7210 */ /* 0x000fe20007f7e0ff */
[----:B------:R-:W-:-:S02]  /*4de80*/  IMAD.X R3, R3, 0x1, R0, P5 ;  /* 0x0000000103037824 */ /* 0x000fc400028e0600 */
[----:B--2---:R-:W-:Y:S01]  /*4de90*/  IMAD.X R20, R20, 0x1, R0, P4 ;  /* 0x0000000114147824 */ /* 0x004fe200020e0600 */
[----:B---3--:R-:W-:-:S04]  /*4dea0*/  IADD3 R21, P4, PT, R21, R4, RZ ;  /* 0x0000000415157210 */ /* 0x008fc80007f9e0ff */
        /* <DEDUP_REMOVED lines=38> */
[----:B--2---:R-:W-:-:S03]  /*4e110*/  IADD3 R0, P5, PT, R0, R4, RZ ;  /* 0x0000000400007210 */ /* 0x004fc60007fbe0ff */
        /* <DEDUP_REMOVED lines=329> */
[----:B------:R0:W-:Y:S04]  /*4f5b0*/  STL [R1+0x1068], R3 ;  /* 0x0010680301007387 */ /* 0x0001e80000100800 */
[----:B0-----:R-:W3:Y:S01]  /*4f5c0*/  LDL.LU R3, [R1+0xff0] ;  /* 0x000ff00001037983 */ /* 0x001ee20000300800 */
        /* <DEDUP_REMOVED lines=10> */
[-C--:B---3--:R-:W-:Y:S01]  /*4f670*/  IADD3 R23, P1, PT, R23, R4.reuse, RZ ;  /* 0x0000000417177210 */ /* 0x088fe20007f3e0ff */
        /* <DEDUP_REMOVED lines=18> */
[----:B--2---:R-:W-:Y:S01]  /*4f7a0*/  IMAD.X R20, R20, 0x1, R0, P6 ;  /* 0x0000000114147824 */ /* 0x004fe200030e0600 */
[----:B------:R-:W-:-:S04]  /*4f7b0*/  IADD3 R21, P6, PT, R21, R4, RZ ;  /* 0x0000000415157210 */ /* 0x000fc80007fde0ff */
        /* <DEDUP_REMOVED lines=22> */
[----:B------:R-:W-:Y:S04]  /*4f920*/  STL [R1+0xfe4], R9 ;  /* 0x000fe40901007387 */ /* 0x000fe80000100800 */
[----:B------:R-:W-:Y:S04]  /*4f930*/  STL [R1+0x1008], R8 ;  /* 0x0010080801007387 */ /* 0x000fe80000100800 */
[----:B------:R-:W-:Y:S04]  /*4f940*/  STL [R1+0xfdc], R17 ;  /* 0x000fdc1101007387 */ /* 0x000fe80000100800 */
[----:B------:R0:W-:Y:S04]  /*4f950*/  STL [R1+0xff8], R2 ;  /* 0x000ff80201007387 */ /* 0x0001e80000100800 */
[----:B------:R-:W-:Y:S04]  /*4f960*/  STL [R1+0x1000], R16 ;  /* 0x0010001001007387 */ /* 0x000fe80000100800 */
[----:B0-----:R-:W2:Y:S04]  /*4f970*/  LDL.LU R2, [R1+0xfc4] ;  /* 0x000fc40001027983 */ /* 0x001ea80000300800 */
[----:B------:R-:W-:Y:S04]  /*4f980*/  STL [R1+0xfd4], R28 ;  /* 0x000fd41c01007387 */ /* 0x000fe80000100800 */
[----:B------:R-:W3:Y:S01]  /*4f990*/  LDL.LU R20, [R1+0xfb4] ;  /* 0x000fb40001147983 */ /* 0x000ee20000300800 */
[----:B------:R-:W-:Y:S01]  /*4f9a0*/  IADD3 R29, P6, PT, R29, R4, RZ ;  /* 0x000000041d1d7210 */ /* 0x000fe20007fde0ff */
[----:B------:R-:W-:-:S02]  /*4f9b0*/  IMAD.X R3, R3, 0x1, R0, P1 ;  /* 0x0000000103037824 */ /* 0x000fc400008e0600 */
[----:B---3--:R0:W-:Y:S04]  /*4f9c0*/  STL [R1+0x1bdc], R20 ;  /* 0x001bdc1401007387 */ /* 0x0081e80000100800 */
[----:B------:R-:W-:Y:S04]  /*4f9d0*/  STL [R1+0xfcc], R29 ;  /* 0x000fcc1d01007387 */ /* 0x000fe80000100800 */
[----:B0-----:R-:W3:Y:S04]  /*4f9e0*/  LDL.LU R20, [R1+0xfe0] ;  /* 0x000fe00001147983 */ /* 0x001ee80000300800 */
[----:B------:R-:W-:Y:S04]  /*4f9f0*/  STL [R1+0xff0], R3 ;  /* 0x000ff00301007387 */ /* 0x000fe80000100800 */
[----:B---3--:R0:W-:Y:S04]  /*4fa00*/  STL [R1+0x1be0], R20 ;  /* 0x001be01401007387 */ /* 0x0081e80000100800 */
[----:B0-----:R-:W3:Y:S01]  /*4fa10*/  LDL.LU R20, [R1+0xfbc] ;  /* 0x000fbc0001147983 */ /* 0x001ee20000300800 */
[----:B--2---:R-:W-:-:S03]  /*4fa20*/  IADD3 R2, P1, PT, R2, R4, RZ ;  /* 0x0000000402027210 */ /* 0x004fc60007f3e0ff */
        /* <DEDUP_REMOVED lines=27> */
[----:B------:R-:W3:Y:S04]  /*4fbe0*/  LDL.LU R29, [R1+0xf78] ;  /* 0x000f7800011d7983 */ /* 0x000ee80000300800 */
[----:B0-----:R-:W3:Y:S01]  /*4fbf0*/  LDL.LU R2, [R1+0xf4c] ;  /* 0x000f4c0001027983 */ /* 0x001ee20000300800 */
        /* <DEDUP_REMOVED lines=26> */
[----:B------:R-:W-:Y:S01]  /*4fda0*/  IMAD.X R9, R9, 0x1, R0, P1 ;  /* 0x0000000109097824 */ /* 0x000fe200008e0600 */
[-C--:B------:R-:W-:Y:S02]  /*4fdb0*/  IADD3 R8, P1, PT, R8, R4.reuse, RZ ;  /* 0x0000000408087210 */ /* 0x080fe40007f3e0ff */
[-C--:B------:R-:W-:Y:S02]  /*4fdc0*/  IADD3 R17, P2, PT, R17, R4.reuse, RZ ;  /* 0x0000000411117210 */ /* 0x080fe40007f5e0ff */
        /* <DEDUP_REMOVED lines=22> */
[----:B------:R0:W-:Y:S01]  /*4ff30*/  STL [R1+0xf88], R3 ;  /* 0x000f880301007387 */ /* 0x0001e20000100800 */
[----:B------:R-:W-:-:S03]  /*4ff40*/  IMAD.X R16, R16, 0x1, R0, P3 ;  /* 0x0000000110107824 */ /* 0x000fc600018e0600 */
[----:B------:R-:W-:Y:S04]  /*4ff50*/  STL [R1+0xf90], R9 ;  /* 0x000f900901007387 */ /* 0x000fe80000100800 */
[----:B0-----:R-:W2:Y:S04]  /*4ff60*/  LDL.LU R3, [R1+0xf70] ;  /* 0x000f700001037983 */ /* 0x001ea80000300800 */
[----:B------:R-:W-:Y:S04]  /*4ff70*/  STL [R1+0xf64], R8 ;  /* 0x000f640801007387 */ /* 0x000fe80000100800 */
[----:B------:R-:W-:Y:S04]  /*4ff80*/  STL [R1+0xf5c], R17 ;  /* 0x000f5c1101007387 */ /* 0x000fe80000100800 */
[----:B------:R-:W-:Y:S04]  /*4ff90*/  STL [R1+0xf80], R16 ;  /* 0x000f801001007387 */ /* 0x000fe80000100800 */
[----:B------:R-:W3:Y:S01]  /*4ffa0*/  LDL.LU R20, [R1+0xf60] ;  /* 0x000f600001147983 */ /* 0x000ee20000300800 */
[----:B------:R-:W-:Y:S01]  /*4ffb0*/  IADD3 R28, P3, PT, R28, R4, RZ ;  /* 0x000000041c1c7210 */ /* 0x000fe20007f7e0ff */
[----:B------:R-:W-:-:S04]  /*4ffc0*/  IMAD.X R29, R29, 0x1, R0, P4 ;  /* 0x000000011d1d7824 */ /* 0x000fc800020e0600 */
[----:B------:R-:W-:Y:S04]  /*4ffd0*/  STL [R1+0xf54], R28 ;  /* 0x000f541c01007387 */ /* 0x000fe80000100800 */
[----:B---3--:R0:W-:Y:S04]  /*4ffe0*/  STL [R1+0x1bd0], R20 ;  /* 0x001bd01401007387 */ /* 0x0081e80000100800 */
[----:B------:R-:W-:Y:S04]  /*4fff0*/  STL [R1+0xf78], R29 ;  /* 0x000f781d01007387 */ /* 0x000fe80000100800 */
[----:B0-----:R-:W3:Y:S01]  /*50000*/  LDL.LU R20, [R1+0xf3c] ;  /* 0x000f3c0001147983 */ /* 0x001ee20000300800 */
[----:B------:R-:W-:-:S05]  /*50010*/  IADD3 R2, P4, PT, R2, R4, RZ ;  /* 0x0000000402027210 */ /* 0x000fca0007f9e0ff */
[----:B------:R-:W-:Y:S04]  /*50020*/  STL [R1+0xf4c], R2 ;  /* 0x000f4c0201007387 */ /* 0x000fe80000100800 */
        /* <DEDUP_REMOVED lines=29> */
[----:B------:R-:W3:Y:S04]  /*50200*/  LDL.LU R29, [R1+0x1318] ;  /* 0x00131800011d7983 */ /* 0x000ee80000300800 */
[----:B------:R-:W3:Y:S04]  /*50210*/  LDL.LU R2, [R1+0x19cc] ;  /* 0x0019cc0001027983 */ /* 0x000ee80000300800 */
        /* <DEDUP_REMOVED lines=15> */
[----:B------:R-:W-:Y:S01]  /*50310*/  IADD3 R7, P4, PT, R7, R4, RZ ;  /* 0x0000000407077210 */ /* 0x000fe20007f9e0ff */
[--C-:B------:R-:W-:Y:S01]  /*50320*/  IMAD.X R6, R6, 0x1, R0.reuse, P5 ;  /* 0x0000000106067824 */ /* 0x100fe200028e0600 */
[----:B------:R-:W-:Y:S01]  /*50330*/  IADD3 R14, P5, PT, R14, UR10, RZ ;  /* 0x0000000a0e0e7c10 */ /* 0x000fe2000ffbe0ff */
[--C-:B------:R-:W-:Y:S01]  /*50340*/  IMAD.X R15, R15, 0x1, R0.reuse, P6 ;  /* 0x000000010f0f7824 */ /* 0x100fe200030e0600 */
[----:B------:R-:W-:Y:S01]  /*50350*/  IADD3 R18, P6, PT, R18, UR10, RZ ;  /* 0x0000000a12127c10 */ /* 0x000fe2000ffde0ff */
[--C-:B------:R-:W-:Y:S01]  /*50360*/  IMAD.X R25, R25, 0x1, R0.reuse, P2 ;  /* 0x0000000119197824 */ /* 0x100fe200010e0600 */
[----:B------:R-:W-:Y:S01]  /*50370*/  IADD3 R26, P2, PT, R26, UR10, RZ ;  /* 0x0000000a1a1a7c10 */ /* 0x000fe2000ff5e0ff */
[--C-:B------:R-:W-:Y:S01]  /*50380*/  IMAD.X R27, R27, 0x1, R0.reuse, P3 ;  /* 0x000000011b1b7824 */ /* 0x100fe200018e0600 */
[----:B------:R-:W-:Y:S01]  /*50390*/  IADD3 R13, P3, PT, R13, UR10, RZ ;  /* 0x0000000a0d0d7c10 */ /* 0x000fe2000ff7e0ff */
[----:B------:R-:W-:Y:S01]  /*503a0*/  IMAD.X R12, R12, 0x1, R0, P4 ;  /* 0x000000010c0c7824 */ /* 0x000fe200020e0600 */
[----:B------:R-:W-:-:S02]  /*503b0*/  IADD3 R9, P4, PT, R9, UR10, RZ ;  /* 0x0000000a09097c10 */ /* 0x000fc4000ff9e0ff */
[----:B------:R-:W-:Y:S02]  /*503c0*/  IADD3.X R8, PT, PT, R8, UR4, RZ, P5, !PT ;  /* 0x0000000408087c10 */ /* 0x000fe4000affe4ff */
[----:B------:R-:W-:Y:S02]  /*503d0*/  IADD3 R17, P5, PT, R17, UR10, RZ ;  /* 0x0000000a11117c10 */ /* 0x000fe4000ffbe0ff */
[----:B------:R-:W-:Y:S02]  /*503e0*/  IADD3.X R16, PT, PT, R16, UR4, RZ, P6, !PT ;  /* 0x0000000410107c10 */ /* 0x000fe4000b7fe4ff */
[----:B------:R-:W-:Y:S01]  /*503f0*/  IADD3 R28, P6, PT, R28, UR10, RZ ;  /* 0x0000000a1c1c7c10 */ /* 0x000fe2000ffde0ff */
        /* <DEDUP_REMOVED lines=12> */
[----:B------:R-:W-:-:S03]  /*504c0*/  IADD3 R24, P1, PT, R24, UR10, RZ ;  /* 0x0000000a18187c10 */ /* 0x000fc6000ff3e0ff */
[----:B------:R-:W-:Y:S04]  /*504d0*/  STL [R1+0x19ec], R14 ;  /* 0x0019ec0e01007387 */ /* 0x000fe80000100800 */
[----:B------:R-:W-:Y:S04]  /*504e0*/  STL [R1+0xf38], R15 ;  /* 0x000f380f01007387 */ /* 0x000fe80000100800 */
        /* <DEDUP_REMOVED lines=14> */
[----:B0-----:R-:W2:Y:S01]  /*505d0*/  LDL.LU R0, [R1+0x19bc] ;  /* 0x0019bc0001007983 */ /* 0x001ea20000300800 */
[----:B------:R-:W-:-:S02]  /*505e0*/  IADD3.X R29, PT, PT, R29, UR4, RZ, P1, !PT ;  /* 0x000000041d1d7c10 */ /* 0x000fc40008ffe4ff */
[----:B------:R-:W-:-:S03]  /*505f0*/  IADD3 R2, P1, PT, R2, UR10, RZ ;  /* 0x0000000a02027c10 */ /* 0x000fc6000ff3e0ff */
[----:B------:R-:W-:Y:S04]  /*50600*/  STL [R1+0x1318], R29 ;  /* 0x0013181d01007387 */ /* 0x000fe80000100800 */
[----:B--2---:R0:W-:Y:S04]  /*50610*/  STL [R1+0x1bc8], R0 ;  /* 0x001bc80001007387 */ /* 0x0041e80000100800 */
[----:B------:R-:W-:Y:S04]  /*50620*/  STL [R1+0x19cc], R2 ;  /* 0x0019cc0201007387 */ /* 0x000fe80000100800 */
[----:B0-----:R-:W2:Y:S01]  /*50630*/  LDL.LU R0, [R1+0x1310] ;  /* 0x0013100001007983 */ /* 0x001ea20000300800 */
[----:B------:R-:W-:-:S05]  /*50640*/  IADD3.X R3, PT, PT, R3, UR4, RZ, P2, !PT ;  /* 0x0000000403037c10 */ /* 0x000fca00097fe4ff */
[----:B------:R-:W-:Y:S04]  /*50650*/  STL [R1+0x1314], R3 ;  /* 0x0013140301007387 */ /* 0x000fe80000100800 */
[----:B--2---:R0:W-:Y:S04]  /*50660*/  STL [R1+0x1bcc], R0 ;  /* 0x001bcc0001007387 */ /* 0x0041e80000100800 */
        /* <DEDUP_REMOVED lines=29> */
[----:B--2---:R-:W-:-:S05]  /*50840*/  IADD3 R0, P2, PT, R0, UR10, RZ ;  /* 0x0000000a00007c10 */ /* 0x004fca000ff5e0ff */
[----:B------:R0:W-:Y:S04]  /*50850*/  STL [R1+0x19c4], R0 ;  /* 0x0019c40001007387 */ /* 0x0001e80000100800 */
[----:B0-----:R-:W2:Y:S02]  /*50860*/  LDL.LU R0, [R1+0x1bcc] ;  /* 0x001bcc0001007983 */ /* 0x001ea40000300800 */
[----:B--2---:R-:W-:-:S05]  /*50870*/  IADD3.X R0, PT, PT, R0, UR4, RZ, P3, !PT ;  /* 0x0000000400007c10 */ /* 0x004fca0009ffe4ff */
[----:B------:R0:W-:Y:S04]  /*50880*/  STL [R1+0x1310], R0 ;  /* 0x0013100001007387 */ /* 0x0001e80000100800 */
[----:B0-----:R-:W2:Y:S01]  /*50890*/  LDL.LU R0, [R1+0x1bc8] ;  /* 0x001bc80001007983 */ /* 0x001ea20000300800 */
[----:B---3--:R-:W-:Y:S02]  /*508a0*/  IADD3.X R20, PT, PT, R20, UR4, RZ, P4, !PT ;  /* 0x0000000414147c10 */ /* 0x008fe4000a7fe4ff */
[----:B----4-:R-:W-:Y:S02]  /*508b0*/  IADD3 R21, P4, PT, R21, UR10, RZ ;  /* 0x0000000a15157c10 */ /* 0x010fe4000ff9e0ff */
[----:B------:R-:W-:Y:S02]  /*508c0*/  IADD3.X R22, PT, PT, R22, UR4, RZ, P5, !PT ;  /* 0x0000000416167c10 */ /* 0x000fe4000affe4ff */
[----:B------:R-:W-:-:S02]  /*508d0*/  IADD3 R23, P5, PT, R23, UR10, RZ ;  /* 0x0000000a17177c10 */ /* 0x000fc4000ffbe0ff */
[----:B------:R-:W-:Y:S02]  /*508e0*/  IADD3.X R10, PT, PT, R10, UR4, RZ, P6, !PT ;  /* 0x000000040a0a7c10 */ /* 0x000fe4000b7fe4ff */
[----:B------:R-:W-:Y:S02]  /*508f0*/  IADD3 R11, P6, PT, R11, UR10, RZ ;  /* 0x0000000a0b0b7c10 */ /* 0x000fe4000ffde0ff */
[----:B------:R-:W-:Y:S02]  /*50900*/  IADD3.X R5, PT, PT, R5, UR4, RZ, P1, !PT ;  /* 0x0000000405057c10 */ /* 0x000fe40008ffe4ff */
[----:B------:R-:W-:Y:S02]  /*50910*/  IADD3 R4, P1, PT, R4, UR10, RZ ;  /* 0x0000000a04047c10 */ /* 0x000fe4000ff3e0ff */
        /* <DEDUP_REMOVED lines=13> */
[----:B--2---:R-:W-:-:S05]  /*509f0*/  IADD3 R0, P3, PT, R0, UR10, RZ ;  /* 0x0000000a00007c10 */ /* 0x004fca000ff7e0ff */
[----:B------:R0:W-:Y:S04]  /*50a00*/  STL [R1+0x19bc], R0 ;  /* 0x0019bc0001007387 */ /* 0x0001e80000100800 */
[----:B------:R-:W-:Y:S04]  /*50a10*/  STL [R1+0x130c], R20 ;  /* 0x00130c1401007387 */ /* 0x000fe80000100800 */
[----:B------:R-:W-:Y:S04]  /*50a20*/  STL [R1+0x19b4], R21 ;  /* 0x0019b41501007387 */ /* 0x000fe80000100800 */
[----:B------:R-:W-:Y:S04]  /*50a30*/  STL [R1+0x1308], R22 ;  /* 0x0013081601007387 */ /* 0x000fe80000100800 */
[----:B------:R-:W-:Y:S04]  /*50a40*/  STL [R1+0x19ac], R23 ;  /* 0x0019ac1701007387 */ /* 0x000fe80000100800 */
[----:B------:R-:W-:Y:S04]  /*50a50*/  STL [R1+0x19d0], R10 ;  /* 0x0019d00a01007387 */ /* 0x000fe80000100800 */
[----:B------:R-:W-:Y:S01]  /*50a60*/  STL [R1+0x19a4], R11 ;  /* 0x0019a40b01007387 */ /* 0x000fe20000100800 */
[----:B------:R-:W-:-:S03]  /*50a70*/  IADD3.X R14, PT, PT, R14, UR4, RZ, P3, !PT ;  /* 0x000000040e0e7c10 */ /* 0x000fc60009ffe4ff */
        /* <DEDUP_REMOVED lines=22> */
[----:B0-----:R-:W2:Y:S01]  /*50be0*/  LDL.LU R0, [R1+0x1968] ;  /* 0x0019680001007983 */ /* 0x001ea20000300800 */
[----:B------:R-:W-:-:S02]  /*50bf0*/  IADD3 R29, P4, PT, R29, UR10, RZ ;  /* 0x0000000a1d1d7c10 */ /* 0x000fc4000ff9e0ff */
[----:B------:R-:W-:-:S03]  /*50c00*/  IADD3.X R2, PT, PT, R2, UR4, RZ, P5, !PT ;  /* 0x0000000402027c10 */ /* 0x000fc6000affe4ff */
[----:B------:R-:W-:Y:S04]  /*50c10*/  STL [R1+0x1954], R29 ;  /* 0x0019541d01007387 */ /* 0x000fe80000100800 */
[----:B--2---:R0:W-:Y:S04]  /*50c20*/  STL [R1+0x1bc0], R0 ;  /* 0x001bc00001007387 */ /* 0x0041e80000100800 */
[----:B------:R-:W-:Y:S04]  /*50c30*/  STL [R1+0x1978], R2 ;  /* 0x0019780201007387 */ /* 0x000fe80000100800 */
[----:B0-----:R-:W2:Y:S01]  /*50c40*/  LDL.LU R0, [R1+0x1944] ;  /* 0x0019440001007983 */ /* 0x001ea20000300800 */
[----:B------:R-:W-:-:S05]  /*50c50*/  IADD3 R3, P5, PT, R3, UR10, RZ ;  /* 0x0000000a03037c10 */ /* 0x000fca000ffbe0ff */
        /* <DEDUP_REMOVED lines=31> */
[----:B--2---:R-:W-:-:S05]  /*50e50*/  IADD3.X R0, PT, PT, R0, UR4, RZ, P6, !PT ;  /* 0x0000000400007c10 */ /* 0x004fca000b7fe4ff */
[----:B------:R0:W-:Y:S04]  /*50e60*/  STL [R1+0x1970], R0 ;  /* 0x0019700001007387 */ /* 0x0001e80000100800 */
[----:B0-----:R-:W2:Y:S02]  /*50e70*/  LDL.LU R0, [R1+0x1bc4] ;  /* 0x001bc40001007983 */ /* 0x001ea40000300800 */
[----:B--2---:R-:W-:-:S05]  /*50e80*/  IADD3 R0, P6, PT, R0, UR10, RZ ;  /* 0x0000000a00007c10 */ /* 0x004fca000ffde0ff */
[----:B------:R0:W-:Y:S04]  /*50e90*/  STL [R1+0x1944], R0 ;  /* 0x0019440001007387 */ /* 0x0001e80000100800 */
[----:B0-----:R-:W2:Y:S01]  /*50ea0*/  LDL.LU R0, [R1+0x1bc0] ;  /* 0x001bc00001007983 */ /* 0x001ea20000300800 */
[----:B----4-:R-:W-:Y:S02]  /*50eb0*/  IADD3.X R21, PT, PT, R21, UR4, RZ, P2, !PT ;  /* 0x0000000415157c10 */ /* 0x010fe400097fe4ff */
[----:B---3--:R-:W-:Y:S02]  /*50ec0*/  IADD3 R22, P2, PT, R22, UR10, RZ ;  /* 0x0000000a16167c10 */ /* 0x008fe4000ff5e0ff */
        /* <DEDUP_REMOVED lines=18> */
[----:B--2---:R-:W-:Y:S02]  /*50ff0*/  IADD3.X R0, PT, PT, R0, UR4, RZ, P1, !PT ;  /* 0x0000000400007c10 */ /* 0x004fe40008ffe4ff */
[----:B------:R-:W-:-:S03]  /*51000*/  IADD3 R20, P1, PT, R20, UR10, RZ ;  /* 0x0000000a14147c10 */ /* 0x000fc6000ff3e0ff */
[----:B------:R0:W-:Y:S04]  /*51010*/  STL [R1+0x1968], R0 ;  /* 0x0019680001007387 */ /* 0x0001e80000100800 */
        /* <DEDUP_REMOVED lines=483> */
[----:B------:R-:W-:-:S02]  /*52e50*/  IADD3.X R2, PT, PT, R2, UR4, RZ, P2, !PT ;  /* 0x0000000402027c10 */ /* 0x000fc400097fe4ff */
[----:B------:R-:W-:Y:S02]  /*52e60*/  IADD3 R29, P1, PT, R29, UR10, RZ ;  /* 0x0000000a1d1d7c10 */ /* 0x000fe4000ff3e0ff */
[----:B--2---:R-:W-:-:S05]  /*52e70*/  IADD3 R0, P6, PT, R0, UR10, RZ ;  /* 0x0000000a00007c10 */ /* 0x004fca000ffde0ff */
        /* <DEDUP_REMOVED lines=32> */
[----:B0-----:R-:W2:Y:S04]  /*53080*/  LDL.LU R2, [R1+0x1688] ;  /* 0x0016880001027983 */ /* 0x001ea80000300800 */
[----:B------:R-:W3:Y:S01]  /*53090*/  LDL.LU R0, [R1+0x1680] ;  /* 0x0016800001007983 */ /* 0x000ee20000300800 */
[----:B------:R-:W-:-:S03]  /*530a0*/  IADD3 R3, P2, PT, R3, UR10, RZ ;  /* 0x0000000a03037c10 */ /* 0x000fc6000ff5e0ff */
[----:B---3--:R0:W-:Y:S04]  /*530b0*/  STL [R1+0x1b94], R0 ;  /* 0x001b940001007387 */ /* 0x0081e80000100800 */
[----:B------:R1:W-:Y:S04]  /*530c0*/  STL [R1+0x1664], R3 ;  /* 0x0016640301007387 */ /* 0x0003e80000100800 */
        /* <DEDUP_REMOVED lines=24> */
[----:B--2---:R-:W-:-:S03]  /*53250*/  IADD3.X R2, PT, PT, R2, UR4, RZ, P3, !PT ;  /* 0x0000000402027c10 */ /* 0x004fc60009ffe4ff */
[----:B------:R-:W2:Y:S04]  /*53260*/  LDL.LU R16, [R1+0x1620] ;  /* 0x0016200001107983 */ /* 0x000ea80000300800 */
[----:B------:R-:W2:Y:S04]  /*53270*/  LDL.LU R28, [R1+0x15f4] ;  /* 0x0015f400011c7983 */ /* 0x000ea80000300800 */
[----:B------:R-:W2:Y:S04]  /*53280*/  LDL.LU R29, [R1+0x1618] ;  /* 0x00161800011d7983 */ /* 0x000ea80000300800 */
[----:B-1----:R-:W2:Y:S04]  /*53290*/  LDL.LU R3, [R1+0x15ec] ;  /* 0x0015ec0001037983 */ /* 0x002ea80000300800 */
[----:B------:R0:W-:Y:S04]  /*532a0*/  STL [R1+0x1688], R2 ;  /* 0x0016880201007387 */ /* 0x0001e80000100800 */
[----:B0-----:R-:W2:Y:S01]  /*532b0*/  LDL.LU R2, [R1+0x1610] ;  /* 0x0016100001027983 */ /* 0x001ea20000300800 */
[----:B---3--:R-:W-:-:S05]  /*532c0*/  IADD3 R0, P3, PT, R0, UR10, RZ ;  /* 0x0000000a00007c10 */ /* 0x008fca000ff7e0ff */
[----:B------:R0:W-:Y:S04]  /*532d0*/  STL [R1+0x165c], R0 ;  /* 0x00165c0001007387 */ /* 0x0001e80000100800 */
[----:B0-----:R-:W3:Y:S01]  /*532e0*/  LDL.LU R0, [R1+0x1b94] ;  /* 0x001b940001007983 */ /* 0x001ee20000300800 */
[----:B----4-:R-:W-:Y:S02]  /*532f0*/  IADD3.X R21, PT, PT, R21, UR4, RZ, P5, !PT ;  /* 0x0000000415157c10 */ /* 0x010fe4000affe4ff */
        /* <DEDUP_REMOVED lines=20> */
[----:B------:R-:W-:-:S02]  /*53440*/  IADD3 R3, P5, PT, R3, UR10, RZ ;  /* 0x0000000a03037c10 */ /* 0x000fc4000ffbe0ff */
[----:B---3--:R-:W-:Y:S02]  /*53450*/  IADD3.X R0, PT, PT, R0, UR4, RZ, P4, !PT ;  /* 0x0000000400007c10 */ /* 0x008fe4000a7fe4ff */
        /* <DEDUP_REMOVED lines=24> */
[----:B------:R-:W-:Y:S04]  /*535e0*/  STL [R1+0x1630], R12 ;  /* 0x0016300c01007387 */ /* 0x000fe80000100800 */
[----:B------:R-:W-:Y:S01]  /*535f0*/  STL [R1+0x1604], R9 ;  /* 0x0016040901007387 */ /* 0x000fe20000100800 */
[----:B------:R-:W-:-:S03]  /*53600*/  IADD3 R28, P4, PT, R28, UR10, RZ ;  /* 0x0000000a1c1c7c10 */ /* 0x000fc6000ff9e0ff */
        /* <DEDUP_REMOVED lines=8> */
[----:B------:R-:W-:-:S03]  /*53690*/  IADD3.X R2, PT, PT, R2, UR4, RZ, P6, !PT ;  /* 0x0000000402027c10 */ /* 0x000fc6000b7fe4ff */
[----:B---3--:R0:W-:Y:S04]  /*536a0*/  STL [R1+0x1b90], R0 ;  /* 0x001b900001007387 */ /* 0x0081e80000100800 */
[----:B0-----:R-:W3:Y:S04]  /*536b0*/  LDL.LU R0, [R1+0x1608] ;  /* 0x0016080001007983 */ /* 0x001ee80000300800 */
        /* <DEDUP_REMOVED lines=24> */
[----:B--2---:R-:W-:-:S03]  /*53840*/  IADD3 R3, P6, PT, R3, UR10, RZ ;  /* 0x0000000a03037c10 */ /* 0x004fc6000ffde0ff */
[----:B------:R-:W2:Y:S04]  /*53850*/  LDL.LU R16, [R1+0x157c] ;  /* 0x00157c0001107983 */ /* 0x000ea80000300800 */
[----:B------:R-:W2:Y:S04]  /*53860*/  LDL.LU R28, [R1+0x15a0] ;  /* 0x0015a000011c7983 */ /* 0x000ea80000300800 */
[----:B0-----:R-:W2:Y:S04]  /*53870*/  LDL.LU R2, [R1+0x1574] ;  /* 0x0015740001027983 */ /* 0x001ea80000300800 */
[----:B------:R-:W2:Y:S04]  /*53880*/  LDL.LU R29, [R1+0x1598] ;  /* 0x00159800011d7983 */ /* 0x000ea80000300800 */
[----:B------:R0:W-:Y:S04]  /*53890*/  STL [R1+0x15e4], R3 ;  /* 0x0015e40301007387 */ /* 0x0001e80000100800 */
[----:B0-----:R-:W2:Y:S01]  /*538a0*/  LDL.LU R3, [R1+0x156c] ;  /* 0x00156c0001037983 */ /* 0x001ea20000300800 */
[----:B---3--:R-:W-:-:S05]  /*538b0*/  IADD3.X R0, PT, PT, R0, UR4, RZ, P1, !PT ;  /* 0x0000000400007c10 */ /* 0x008fca0008ffe4ff */
        /* <DEDUP_REMOVED lines=24> */
[----:B---3--:R-:W-:-:S05]  /*53a40*/  IADD3 R0, P1, PT, R0, UR10, RZ ;  /* 0x0000000a00007c10 */ /* 0x008fca000ff3e0ff */
        /* <DEDUP_REMOVED lines=33> */
[----:B------:R-:W-:-:S02]  /*53c60*/  IADD3.X R29, PT, PT, R29, UR4, RZ, P3, !PT ;  /* 0x000000041d1d7c10 */ /* 0x000fc40009ffe4ff */
[----:B------:R-:W-:Y:S01]  /*53c70*/  IADD3 R3, P3, PT, R3, UR10, RZ ;  /* 0x0000000a03037c10 */ /* 0x000fe2000ff7e0ff */
[----:B---3--:R0:W-:Y:S04]  /*53c80*/  STL [R1+0x1b8c], R0 ;  /* 0x001b8c0001007387 */ /* 0x0081e80000100800 */
[----:B------:R-:W-:Y:S04]  /*53c90*/  STL [R1+0x1598], R29 ;  /* 0x0015981d01007387 */ /* 0x000fe80000100800 */
        /* <DEDUP_REMOVED lines=27> */
[----:B0-----:R-:W2:Y:S04]  /*53e50*/  LDL.LU R3, [R1+0x14fc] ;  /* 0x0014fc0001037983 */ /* 0x001ea80000300800 */
[----:B------:R-:W2:Y:S04]  /*53e60*/  LDL.LU R28, [R1+0x1520] ;  /* 0x00152000011c7983 */ /* 0x000ea80000300800 */
[----:B------:R-:W2:Y:S04]  /*53e70*/  LDL.LU R29, [R1+0x14f4] ;  /* 0x0014f400011d7983 */ /* 0x000ea80000300800 */
        /* <DEDUP_REMOVED lines=47> */
[----:B--2---:R-:W-:-:S03]  /*54170*/  IADD3.X R16, PT, PT, R16, UR4, RZ, P5, !PT ;  /* 0x0000000410107c10 */ /* 0x004fc6000affe4ff */
[----:B------:R-:W-:Y:S01]  /*54180*/  STL [R1+0x1540], R27 ;  /* 0x0015401b01007387 */ /* 0x000fe20000100800 */
[----:B------:R-:W-:-:S03]  /*54190*/  IADD3 R3, P5, PT, R3, UR10, RZ ;  /* 0x0000000a03037c10 */ /* 0x000fc6000ffbe0ff */
        /* <DEDUP_REMOVED lines=10> */
[----:B------:R-:W-:-:S03]  /*54240*/  IADD3 R29, P6, PT, R29, UR10, RZ ;  /* 0x0000000a1d1d7c10 */ /* 0x000fc6000ffde0ff */
[----:B------:R-:W-:Y:S01]  /*54250*/  STL [R1+0x1520], R28 ;  /* 0x0015201c01007387 */ /* 0x000fe20000100800 */
[----:B------:R-:W-:-:S03]  /*54260*/  IADD3.X R2, PT, PT, R2, UR4, RZ, P1, !PT ;  /* 0x0000000402027c10 */ /* 0x000fc60008ffe4ff */
        /* <DEDUP_REMOVED lines=28> */
[----:B0-----:R-:W2:Y:S04]  /*54430*/  LDL.LU R2, [R1+0x1484] ;  /* 0x0014840001027983 */ /* 0x001ea80000300800 */
[----:B------:R-:W2:Y:S04]  /*54440*/  LDL.LU R16, [R1+0x14a8] ;  /* 0x0014a80001107983 */ /* 0x000ea80000300800 */
[----:B------:R-:W2:Y:S04]  /*54450*/  LDL.LU R28, [R1+0x147c] ;  /* 0x00147c00011c7983 */ /* 0x000ea80000300800 */
        /* <DEDUP_REMOVED lines=58> */
[----:B------:R-:W-:Y:S04]  /*54800*/  STL [R1+0x14a8], R16 ;  /* 0x0014a81001007387 */ /* 0x000fe80000100800 */
[----:B------:R-:W3:Y:S01]  /*54810*/  LDL.LU R0, [R1+0x1490] ;  /* 0x0014900001007983 */ /* 0x000ee20000300800 */
[----:B------:R-:W-:-:S02]  /*54820*/  IADD3 R28, P3, PT, R28, UR10, RZ ;  /* 0x0000000a1c1c7c10 */ /* 0x000fc4000ff7e0ff */
[----:B------:R-:W-:-:S03]  /*54830*/  IADD3.X R29, PT, PT, R29, UR4, RZ, P4, !PT ;  /* 0x000000041d1d7c10 */ /* 0x000fc6000a7fe4ff */
[----:B------:R-:W-:Y:S01]  /*54840*/  STL [R1+0x147c], R28 ;  /* 0x00147c1c01007387 */ /* 0x000fe20000100800 */
[----:B------:R-:W-:-:S03]  /*54850*/  IADD3 R3, P4, PT, R3, UR10, RZ ;  /* 0x0000000a03037c10 */ /* 0x000fc6000ff9e0ff */
        /* <DEDUP_REMOVED lines=27> */
[----:B0-----:R-:W2:Y:S04]  /*54a10*/  LDL.LU R3, [R1+0x140c] ;  /* 0x00140c0001037983 */ /* 0x001ea80000300800 */
[----:B------:R-:W2:Y:S04]  /*54a20*/  LDL.LU R17, [R1+0x1430] ;  /* 0x0014300001117983 */ /* 0x000ea80000300800 */
[----:B------:R-:W2:Y:S04]  /*54a30*/  LDL.LU R16, [R1+0x1404] ;  /* 0x0014040001107983 */ /* 0x000ea80000300800 */
[----:B------:R-:W2:Y:S04]  /*54a40*/  LDL.LU R28, [R1+0x1428] ;  /* 0x00142800011c7983 */ /* 0x000ea80000300800 */
[----:B------:R0:W-:Y:S04]  /*54a50*/  STL [R1+0x1498], R2 ;  /* 0x0014980201007387 */ /* 0x0001e80000100800 */
[----:B------:R-:W2:Y:S04]  /*54a60*/  LDL.LU R29, [R1+0x13fc] ;  /* 0x0013fc00011d7983 */ /* 0x000ea80000300800 */
        /* <DEDUP_REMOVED lines=21> */
[----:B------:R-:W-:Y:S02]  /*54bc0*/  IADD3.X R8, PT, PT, R8, UR4, RZ, P5, !PT ;  /* 0x0000000408087c10 */ /* 0x000fe4000affe4ff */
[----:B--2---:R-:W-:Y:S02]  /*54bd0*/  IADD3 R3, P5, PT, R3, UR10, RZ ;  /* 0x0000000a03037c10 */ /* 0x004fe4000ffbe0ff */
        /* <DEDUP_REMOVED lines=27> */
[----:B------:R0:W-:Y:S01]  /*54d90*/  STL [R1+0x140c], R3 ;  /* 0x00140c0301007387 */ /* 0x0001e20000100800 */
[----:B------:R-:W-:-:S03]  /*54da0*/  IADD3 R16, P6, PT, R16, UR10, RZ ;  /* 0x0000000a10107c10 */ /* 0x000fc6000ffde0ff */
[----:B------:R-:W-:Y:S04]  /*54db0*/  STL [R1+0x1414], R9 ;  /* 0x0014140901007387 */ /* 0x000fe80000100800 */
[----:B0-----:R-:W2:Y:S04]  /*54dc0*/  LDL.LU R3, [R1+0x13f4] ;  /* 0x0013f40001037983 */ /* 0x001ea80000300800 */
[----:B------:R-:W-:Y:S04]  /*54dd0*/  STL [R1+0x1438], R8 ;  /* 0x0014380801007387 */ /* 0x000fe80000100800 */
[----:B------:R-:W-:Y:S04]  /*54de0*/  STL [R1+0x1430], R17 ;  /* 0x0014301101007387 */ /* 0x000fe80000100800 */
        /* <DEDUP_REMOVED lines=37> */
[----:B------:R-:W2:Y:S04]  /*55040*/  LDL.LU R28, [R1+0x1384] ;  /* 0x00138400011c7983 */ /* 0x000ea80000300800 */
[----:B------:R-:W2:Y:S04]  /*55050*/  LDL.LU R29, [R1+0x13a8] ;  /* 0x0013a800011d7983 */ /* 0x000ea80000300800 */
        /* <DEDUP_REMOVED lines=24> */
[----:B------:R-:W-:Y:S02]  /*551e0*/  IADD3.X R16, PT, PT, R16, UR4, RZ, P4, !PT ;  /* 0x0000000410107c10 */ /* 0x000fe4000a7fe4ff */
        /* <DEDUP_REMOVED lines=68> */
[----:B------:R-:W2:Y:S04]  /*55630*/  LDL.LU R28, [R1+0x1338] ;  /* 0x00133800011c7983 */ /* 0x000ea80000300800 */
        /* <DEDUP_REMOVED lines=21> */
[----:B--2---:R-:W-:Y:S02]  /*55790*/  IADD3 R3, P5, PT, R3, UR10, RZ ;  /* 0x0000000a03037c10 */ /* 0x004fe4000ffbe0ff */
        /* <DEDUP_REMOVED lines=27> */
[----:B------:R-:W-:Y:S01]  /*55950*/  STL [R1+0x1a0c], R13 ;  /* 0x001a0c0d01007387 */ /* 0x000fe20000100800 */
[----:B------:R-:W-:-:S02]  /*55960*/  IADD3.X R17, PT, PT, R17, UR4, RZ, P1, !PT ;  /* 0x0000000411117c10 */ /* 0x000fc40008ffe4ff */
[----:B------:R-:W-:Y:S01]  /*55970*/  IADD3 R16, P1, PT, R16, UR10, RZ ;  /* 0x0000000a10107c10 */ /* 0x000fe2000ff3e0ff */
[----:B0-----:R-:W2:Y:S04]  /*55980*/  LDL.LU R3, [R1+0x1a34] ;  /* 0x001a340001037983 */ /* 0x001ea80000300800 */
[----:B------:R-:W-:Y:S04]  /*55990*/  STL [R1+0x1348], R12 ;  /* 0x0013480c01007387 */ /* 0x000fe80000100800 */
[----:B------:R-:W-:Y:S04]  /*559a0*/  STL [R1+0x1340], R9 ;  /* 0x0013400901007387 */ /* 0x000fe80000100800 */
        /* <DEDUP_REMOVED lines=9> */
[----:B------:R1:W-:Y:S04]  /*55a40*/  STL [R1+0x1a2c], R29 ;  /* 0x001a2c1d01007387 */ /* 0x0003e80000100800 */
        /* <DEDUP_REMOVED lines=24> */
[----:B------:R-:W2:Y:S04]  /*55bd0*/  LDL.LU R8, [R1+0x1a94] ;  /* 0x001a940001087983 */ /* 0x000ea80000300800 */
[----:B------:R-:W2:Y:S04]  /*55be0*/  LDL.LU R17, [R1+0x1a30] ;  /* 0x001a300001117983 */ /* 0x000ea80000300800 */
[----:B------:R0:W-:Y:S04]  /*55bf0*/  STL [R1+0x1a34], R3 ;  /* 0x001a340301007387 */ /* 0x0001e80000100800 */
[----:B------:R-:W2:Y:S04]  /*55c00*/  LDL.LU R16, [R1+0x1a9c] ;  /* 0x001a9c0001107983 */ /* 0x000ea80000300800 */
[----:B------:R-:W2:Y:S04]  /*55c10*/  LDL.LU R28, [R1+0x1a38] ;  /* 0x001a3800011c7983 */ /* 0x000ea80000300800 */
[----:B-1----:R-:W2:Y:S04]  /*55c20*/  LDL.LU R29, [R1+0x1aa4] ;  /* 0x001aa400011d7983 */ /* 0x002ea80000300800 */
[----:B0-----:R-:W2:Y:S04]  /*55c30*/  LDL.LU R2, [R1+0x1a40] ;  /* 0x001a400001027983 */ /* 0x001ea80000300800 */
[----:B------:R-:W2:Y:S01]  /*55c40*/  LDL.LU R3, [R1+0x1aac] ;  /* 0x001aac0001037983 */ /* 0x000ea20000300800 */
        /* <DEDUP_REMOVED lines=20> */
[----:B--2---:R-:W-:Y:S02]  /*55d90*/  IADD3 R12, P2, PT, R12, UR10, RZ ;  /* 0x0000000a0c0c7c10 */ /* 0x004fe4000ff5e0ff */
[----:B------:R-:W-:Y:S02]  /*55da0*/  IADD3.X R9, PT, PT, R9, UR4, RZ, P3, !PT ;  /* 0x0000000409097c10 */ /* 0x000fe40009ffe4ff */
        /* <DEDUP_REMOVED lines=65> */
[----:B------:R-:W2:Y:S04]  /*561c0*/  LDL.LU R15, [R1+0x1aec] ;  /* 0x001aec00010f7983 */ /* 0x000ea80000300800 */
[----:B------:R0:W-:Y:S04]  /*561d0*/  STL [R1+0x1a48], R27 ;  /* 0x001a481b01007387 */ /* 0x0001e80000100800 */
[----:B------:R-:W2:Y:S04]  /*561e0*/  LDL.LU R18, [R1+0x1ab0] ;  /* 0x001ab00001127983 */ /* 0x000ea80000300800 */
[----:B------:R-:W2:Y:S04]  /*561f0*/  LDL.LU R19, [R1+0x1ae8] ;  /* 0x001ae80001137983 */ /* 0x000ea80000300800 */
        /* <DEDUP_REMOVED lines=18> */
[----:B---3--:R-:W-:Y:S02]  /*56320*/  IADD3.X R0, PT, PT, R0, UR4, RZ, P2, !PT ;  /* 0x0000000400007c10 */ /* 0x008fe400097fe4ff */
[----:B------:R-:W-:-:S03]  /*56330*/  IADD3 R5, P2, PT, R5, UR10, RZ ;  /* 0x0000000a05057c10 */ /* 0x000fc6000ff5e0ff */
[----:B------:R0:W-:Y:S04]  /*56340*/  STL [R1+0x1a50], R0 ;  /* 0x001a500001007387 */ /* 0x0001e80000100800 */
[----:B0-----:R0:W5:Y:S04]  /*56350*/  LDL.LU R0, [R1+0x1b70] ;  /* 0x001b700001007983 */ /* 0x0011680000300800 */
[----:B------:R1:W-:Y:S04]  /*56360*/  STL [R1+0x1abc], R5 ;  /* 0x001abc0501007387 */ /* 0x0003e80000100800 */
[----:B-1----:R-:W3:Y:S04]  /*56370*/  LDL.LU R5, [R1+0x1b6c] ;  /* 0x001b6c0001057983 */ /* 0x002ee80000300800 */
[----:B------:R1:W-:Y:S04]  /*56380*/  STL [R1+0x1a58], R4 ;  /* 0x001a580401007387 */ /* 0x0003e80000100800 */
[----:B-1----:R-:W4:Y:S04]  /*56390*/  LDL.LU R4, [R1+0x1b68] ;  /* 0x001b680001047983 */ /* 0x002f280000300800 */
[----:B------:R1:W-:Y:S04]  /*563a0*/  STL [R1+0x1ac4], R7 ;  /* 0x001ac40701007387 */ /* 0x0003e80000100800 */
[----:B-1----:R-:W2:Y:S04]  /*563b0*/  LDL.LU R7, [R1+0x1b64] ;  /* 0x001b640001077983 */ /* 0x002ea80000300800 */
[----:B------:R1:W-:Y:S04]  /*563c0*/  STL [R1+0x1a60], R6 ;  /* 0x001a600601007387 */ /* 0x0003e80000100800 */
[----:B-1----:R-:W2:Y:S04]  /*563d0*/  LDL.LU R6, [R1+0x1b60] ;  /* 0x001b600001067983 */ /* 0x002ea80000300800 */
[----:B------:R1:W-:Y:S01]  /*563e0*/  STL [R1+0x1acc], R12 ;  /* 0x001acc0c01007387 */ /* 0x0003e20000100800 */
[----:B------:R-:W-:-:S03]  /*563f0*/  IADD3.X R29, PT, PT, R29, UR4, RZ, P2, !PT ;  /* 0x000000041d1d7c10 */ /* 0x000fc600097fe4ff */
[----:B-1----:R0:W5:Y:S04]  /*56400*/  LDL.LU R12, [R1+0x1b5c] ;  /* 0x001b5c00010c7983 */ /* 0x0021680000300800 */
[----:B------:R1:W-:Y:S01]  /*56410*/  STL [R1+0x1a68], R13 ;  /* 0x001a680d01007387 */ /* 0x0003e20000100800 */
[----:B------:R-:W-:-:S03]  /*56420*/  IADD3 R2, P2, PT, R2, UR10, RZ ;  /* 0x0000000a02027c10 */ /* 0x000fc6000ff5e0ff */
[----:B-1----:R0:W5:Y:S04]  /*56430*/  LDL.LU R13, [R1+0x1b58] ;  /* 0x001b5800010d7983 */ /* 0x0021680000300800 */
[----:B------:R1:W-:Y:S04]  /*56440*/  STL [R1+0x1ad4], R8 ;  /* 0x001ad40801007387 */ /* 0x0003e80000100800 */
        /* <DEDUP_REMOVED lines=12> */
[----:B-1----:R-:W2:Y:S04]  /*56510*/  LDL.LU R2, [R1+0x1b3c] ;  /* 0x001b3c0001027983 */ /* 0x002ea80000300800 */
[----:B------:R1:W-:Y:S04]  /*56520*/  STL [R1+0x1a88], R3 ;  /* 0x001a880301007387 */ /* 0x0003e80000100800 */
[----:B-1----:R-:W2:Y:S01]  /*56530*/  LDL.LU R3, [R1+0x1b38] ;  /* 0x001b380001037983 */ /* 0x002ea20000300800 */
[----:B------:R-:W-:-:S02]  /*56540*/  IADD3 R20, P3, PT, R20, UR10, RZ ;  /* 0x0000000a14147c10 */ /* 0x000fc4000ff7e0ff */
[----:B------:R-:W-:Y:S02]  /*56550*/  IADD3.X R21, PT, PT, R21, UR4, RZ, P4, !PT ;  /* 0x0000000415157c10 */ /* 0x000fe4000a7fe4ff */
[----:B------:R-:W-:Y:S02]  /*56560*/  IADD3 R22, P4, PT, R22, UR10, RZ ;  /* 0x0000000a16167c10 */ /* 0x000fe4000ff9e0ff */
[----:B------:R-:W-:Y:S01]  /*56570*/  IADD3.X R23, PT, PT, R23, UR4, RZ, P5, !PT ;  /* 0x0000000417177c10 */ /* 0x000fe2000affe4ff */
[----:B------:R-:W-:Y:S04]  /*56580*/  STL [R1+0x1afc], R20 ;  /* 0x001afc1401007387 */ /* 0x000fe80000100800 */
[----:B------:R-:W-:Y:S04]  /*56590*/  STL [R1+0x1a90], R21 ;  /* 0x001a901501007387 */ /* 0x000fe80000100800 */
[----:B------:R-:W-:Y:S01]  /*565a0*/  STL [R1+0x1af8], R22 ;  /* 0x001af81601007387 */ /* 0x000fe20000100800 */
[----:B--2---:R-:W-:-:S05]  /*565b0*/  IADD3.X R3, PT, PT, R3, UR4, RZ, P6, !PT ;  /* 0x0000000403037c10 */ /* 0x004fca000b7fe4ff */
[----:B------:R1:W-:Y:S04]  /*565c0*/  STL [R1+0x1aa0], R3 ;  /* 0x001aa00301007387 */ /* 0x0003e80000100800 */
[----:B------:R-:W-:Y:S04]  /*565d0*/  STL [R1+0x1a98], R23 ;  /* 0x001a981701007387 */ /* 0x000fe80000100800 */
[----:B-1----:R-:W2:Y:S01]  /*565e0*/  LDL.LU R3, [R1+0x1b34] ;  /* 0x001b340001037983 */ /* 0x002ea20000300800 */
[----:B------:R-:W-:Y:S02]  /*565f0*/  IADD3 R10, P5, PT, R10, UR10, RZ ;  /* 0x0000000a0a0a7c10 */ /* 0x000fe4000ffbe0ff */
[----:B------:R-:W-:-:S02]  /*56600*/  IADD3 R11, P6, PT, R11, UR10, RZ ;  /* 0x0000000a0b0b7c10 */ /* 0x000fc4000ffde0ff */
[----:B------:R-:W-:Y:S02]  /*56610*/  IADD3.X R14, PT, PT, R14, UR4, RZ, P1, !PT ;  /* 0x000000040e0e7c10 */ /* 0x000fe40008ffe4ff */
[----:B------:R-:W-:Y:S02]  /*56620*/  IADD3 R15, P1, PT, R15, UR10, RZ ;  /* 0x0000000a0f0f7c10 */ /* 0x000fe4000ff3e0ff */
[----:B------:R-:W-:Y:S01]  /*56630*/  IADD3.X R18, PT, PT, R18, UR4, RZ, P2, !PT ;  /* 0x0000000412127c10 */ /* 0x000fe200097fe4ff */
[----:B------:R-:W-:Y:S01]  /*56640*/  STL [R1+0x1af4], R10 ;  /* 0x001af40a01007387 */ /* 0x000fe20000100800 */
[----:B------:R-:W-:-:S03]  /*56650*/  IADD3 R19, P2, PT, R19, UR10, RZ ;  /* 0x0000000a13137c10 */ /* 0x000fc6000ff5e0ff */
[----:B------:R4:W-:Y:S01]  /*56660*/  STL [R1+0x1af0], R11 ;  /* 0x001af00b01007387 */ /* 0x0009e20000100800 */
[----:B------:R-:W-:-:S03]  /*56670*/  IADD3.X R24, PT, PT, R24, UR4, RZ, P3, !PT ;  /* 0x0000000418187c10 */ /* 0x000fc60009ffe4ff */
[----:B------:R-:W-:Y:S01]  /*56680*/  STL [R1+0x1aa8], R14 ;  /* 0x001aa80e01007387 */ /* 0x000fe20000100800 */
[----:B------:R-:W-:-:S03]  /*56690*/  IADD3.X R25, PT, PT, R25, UR4, RZ, P4, !PT ;  /* 0x0000000419197c10 */ /* 0x000fc6000a7fe4ff */
[----:B------:R-:W-:Y:S04]  /*566a0*/  STL [R1+0x1aec], R15 ;  /* 0x001aec0f01007387 */ /* 0x000fe80000100800 */
[----:B------:R-:W-:Y:S01]  /*566b0*/  STL [R1+0x1ab0], R18 ;  /* 0x001ab01201007387 */ /* 0x000fe20000100800 */
[----:B------:R-:W-:-:S03]  /*566c0*/  IADD3.X R26, PT, PT, R26, UR4, RZ, P5, !PT ;  /* 0x000000041a1a7c10 */ /* 0x000fc6000affe4ff */
[----:B------:R-:W-:Y:S01]  /*566d0*/  STL [R1+0x1ae8], R19 ;  /* 0x001ae81301007387 */ /* 0x000fe20000100800 */
[----:B------:R-:W-:-:S03]  /*566e0*/  IADD3.X R27, PT, PT, R27, UR4, RZ, P6, !PT ;  /* 0x000000041b1b7c10 */ /* 0x000fc6000b7fe4ff */
[----:B------:R-:W-:Y:S04]  /*566f0*/  STL [R1+0x1ab8], R24 ;  /* 0x001ab81801007387 */ /* 0x000fe80000100800 */
[----:B------:R-:W-:Y:S01]  /*56700*/  STL [R1+0x1ac0], R25 ;  /* 0x001ac01901007387 */ /* 0x000fe20000100800 */
[----:B------:R-:W-:Y:S01]  /*56710*/  IADD3.X R2, PT, PT, R2, UR4, RZ, P2, !PT ;  /* 0x0000000402027c10 */ /* 0x000fe200097fe4ff */
[----:B----4-:R-:W-:Y:S02]  /*56720*/  IMAD.MOV.U32 R11, RZ, RZ, R4 ;  /* 0x000000ffff0b7224 */ /* 0x010fe400078e0004 */
[----:B------:R-:W-:Y:S02]  /*56730*/  IMAD.MOV.U32 R4, RZ, RZ, R7 ;  /* 0x000000ffff047224 */ /* 0x000fe400078e0007 */
[----:B------:R-:W-:Y:S01]  /*56740*/  IMAD.MOV.U32 R10, RZ, RZ, R6 ;  /* 0x000000ffff0a7224 */ /* 0x000fe200078e0006 */
[----:B--2---:R-:W-:-:S05]  /*56750*/  IADD3.X R3, PT, PT, R3, UR4, RZ, P1, !PT ;  /* 0x0000000403037c10 */ /* 0x004fca0008ffe4ff */
[----:B------:R1:W-:Y:S04]  /*56760*/  STL [R1+0x1ad8], R3 ;  /* 0x001ad80301007387 */ /* 0x0003e80000100800 */
[----:B------:R-:W-:Y:S04]  /*56770*/  STL [R1+0x1ac8], R26 ;  /* 0x001ac81a01007387 */ /* 0x000fe80000100800 */
[----:B-1----:R0:W5:Y:S04]  /*56780*/  LDL.LU R3, [R1+0x1b30] ;  /* 0x001b300001037983 */ /* 0x0021680000300800 */
[----:B------:R-:W-:Y:S04]  /*56790*/  STL [R1+0x1ad0], R27 ;  /* 0x001ad01b01007387 */ /* 0x000fe80000100800 */
[----:B------:R1:W-:Y:S02]  /*567a0*/  STL [R1+0x1ae0], R2 ;  /* 0x001ae00201007387 */ /* 0x0003e40000100800 */
[----:B-1----:R-:W1:Y:S02]  /*567b0*/  S2R R2, SR_TID.X ;  /* 0x0000000000027919 */ /* 0x002e640000002100 */
[----:B---3--:R0:W-:Y:S04]  /*567c0*/  STL.64 [R1+0xef0], R4 ;  /* 0x000ef00401007387 */ /* 0x0081e80000100a00 */
[----:B------:R0:W-:Y:S01]  /*567d0*/  STL.64 [R1+0xef8], R10 ;  /* 0x000ef80a01007387 */ /* 0x0001e20000100a00 */
[----:B-1----:R-:W-:-:S05]  /*567e0*/  LOP3.LUT R2, R2, 0x3f, RZ, 0xc0, !PT ;  /* 0x0000003f02027812 */ /* 0x002fca00078ec0ff */
[----:B------:R-:W-:Y:S01]  /*567f0*/  IMAD.SHL.U32 R2, R2, 0x2, RZ ;  /* 0x0000000202027824 */ /* 0x000fe200078e00ff */
[----:B0-----:R-:W-:Y:S06]  /*56800*/  @P0 BRA `(.L_x_2) ;  /* 0xfffffc8c00600947 */ /* 0x001fec000383ffff */
[----:B-----5:R-:W2:Y:S04]  /*56810*/  LDL.LU R28, [R1+0x6d4] ;  /* 0x0006d400011c7983 */ /* 0x020ea80000300800 */
[----:B--2---:R0:W-:Y:S04]  /*56820*/  STL [R1+0x1f08], R28 ;  /* 0x001f081c01007387 */ /* 0x0041e80000100800 */
[----:B0-----:R-:W2:Y:S04]  /*56830*/  LDL.LU R28, [R1+0x2b4] ;  /* 0x0002b400011c7983 */ /* 0x001ea80000300800 */
        /* <DEDUP_REMOVED lines=34> */
[----:B------:R-:W3:Y:S04]  /*56a60*/  LDL.LU R2, [R1+0xad4] ;  /* 0x000ad40001027983 */ /* 0x000ee80000300800 */
[----:B---3--:R0:W-:Y:S04]  /*56a70*/  STL [R1+0x1f10], R2 ;  /* 0x001f100201007387 */ /* 0x0081e80000100800 */
[----:B0-----:R-:W3:Y:S04]  /*56a80*/  LDL.LU R2, [R1+0x2bc] ;  /* 0x0002bc0001027983 */ /* 0x001ee80000300800 */
        /* <DEDUP_REMOVED lines=31> */
[----:B0-----:R-:W2:Y:S04]  /*56c80*/  LDL.LU R2, [R1+0x4c] ;  /* 0x00004c0001027983 */ /* 0x001ea80000300800 */
        /* <DEDUP_REMOVED lines=21> */
[----:B0-----:R-:W3:Y:S04]  /*56de0*/  LDL.LU R9, [R1+0xadc] ;  /* 0x000adc0001097983 */ /* 0x001ee80000300800 */
        /* <DEDUP_REMOVED lines=11> */
[----:B0-----:R-:W3:Y:S01]  /*56ea0*/  LDL.LU R3, [R1+0x9c4] ;  /* 0x0009c40001037983 */ /* 0x001ee20000300800 */
[----:B--2---:R-:W-:-:S03]  /*56eb0*/  F2FP.F16.F32.PACK_AB R28, R2, R28 ;  /* 0x0000001c021c723e */ /* 0x004fc600000000ff */
[----:B------:R-:W2:Y:S04]  /*56ec0*/  LDL.LU R2, [R1+0x1f90] ;  /* 0x001f900001027983 */ /* 0x000ea80000300800 */
[----:B------:R0:W-:Y:S04]  /*56ed0*/  STL [R1+0x3dc], R28 ;  /* 0x0003dc1c01007387 */ /* 0x0001e80000100800 */
[----:B0-----:R-:W2:Y:S02]  /*56ee0*/  LDL.LU R28, [R1+0x1f8c] ;  /* 0x001f8c00011c7983 */ /* 0x001ea40000300800 */
[----:B--2---:R-:W-:-:S02]  /*56ef0*/  F2FP.F16.F32.PACK_AB R28, R2, R28 ;  /* 0x0000001c021c723e */ /* 0x004fc400000000ff */
        /* <DEDUP_REMOVED lines=62> */
[----:B0-----:R-:W2:Y:S01]  /*572e0*/  LDL.LU R28, [R1+0x1f0c] ;  /* 0x001f0c00011c7983 */ /* 0x001ea20000300800 */
[----:B---3--:R-:W-:Y:S02]  /*572f0*/  F2FP.F16.F32.PACK_AB R16, R16, R17 ;  /* 0x000000111010723e */ /* 0x008fe400000000ff */
[----:B------:R-:W-:-:S02]  /*57300*/  F2FP.F16.F32.PACK_AB R12, R12, R13 ;  /* 0x0000000d0c0c723e */ /* 0x000fc400000000ff */
[----:B--2---:R-:W-:Y:S02]  /*57310*/  F2FP.F16.F32.PACK_AB R3, R28, R3 ;  /* 0x000000031c03723e */ /* 0x004fe400000000ff */
[----:B------:R-:W2:Y:S01]  /*57320*/  LDL.LU R28, [R1+0x1f08] ;  /* 0x001f0800011c7983 */ /* 0x000ea20000300800 */
[----:B------:R-:W-:-:S03]  /*57330*/  F2FP.F16.F32.PACK_AB R0, R0, R29 ;  /* 0x0000001d0000723e */ /* 0x000fc600000000ff */
[----:B------:R0:W-:Y:S04]  /*57340*/  STL [R1+0x398], R3 ;  /* 0x0003980301007387 */ /* 0x0001e80000100800 */
[----:B------:R-:W-:Y:S04]  /*57350*/  STL [R1+0x394], R16 ;  /* 0x0003941001007387 */ /* 0x000fe80000100800 */
[----:B------:R-:W-:Y:S01]  /*57360*/  STL [R1+0x390], R12 ;  /* 0x0003900c01007387 */ /* 0x000fe20000100800 */
[----:B0-----:R-:W-:-:S05]  /*57370*/  F2FP.F16.F32.PACK_AB R3, R8, R9 ;  /* 0x000000090803723e */ /* 0x001fca00000000ff */
[----:B------:R4:W-:Y:S02]  /*57380*/  STL [R1+0x38c], R3 ;  /* 0x00038c0301007387 */ /* 0x0009e40000100800 */
[----:B----4-:R-:W-:Y:S02]  /*57390*/  F2FP.F16.F32.PACK_AB R3, R7, R5 ;  /* 0x000000050703723e */ /* 0x010fe400000000ff */
[----:B--2---:R-:W-:-:S05]  /*573a0*/  F2FP.F16.F32.PACK_AB R2, R28, R2 ;  /* 0x000000021c02723e */ /* 0x004fca00000000ff */
[----:B------:R0:W-:Y:S04]  /*573b0*/  STL [R1+0x388], R2 ;  /* 0x0003880201007387 */ /* 0x0001e80000100800 */
[----:B------:R1:W-:Y:S04]  /*573c0*/  STL [R1+0x384], R0 ;  /* 0x0003840001007387 */ /* 0x0003e80000100800 */
[----:B------:R2:W-:Y:S01]  /*573d0*/  STL [R1+0x380], R3 ;  /* 0x0003800301007387 */ /* 0x0005e20000100800 */
[----:B0-----:R-:W-:Y:S02]  /*573e0*/  F2FP.F16.F32.PACK_AB R2, R6, R4 ;  /* 0x000000040602723e */ /* 0x001fe400000000ff */
[----:B-1----:R-:W-:-:S03]  /*573f0*/  F2FP.F16.F32.PACK_AB R0, R20, R21 ;  /* 0x000000151400723e */ /* 0x002fc600000000ff */
[----:B------:R0:W-:Y:S01]  /*57400*/  STL [R1+0x37c], R2 ;  /* 0x00037c0201007387 */ /* 0x0001e20000100800 */
[----:B--2---:R-:W-:-:S03]  /*57410*/  F2FP.F16.F32.PACK_AB R3, R22, R23 ;  /* 0x000000171603723e */ /* 0x004fc600000000ff */
        /* <DEDUP_REMOVED lines=9> */
[----:B-1----:R-:W-:Y:S01]  /*574b0*/  F2FP.F16.F32.PACK_AB R0, R26, R27 ;  /* 0x0000001b1a00723e */ /* 0x002fe200000000ff */
[----:B--2---:R-:W2:Y:S04]  /*574c0*/  LDL.LU R3, [R1+0x9e4] ;  /* 0x0009e40001037983 */ /* 0x004ea80000300800 */
[----:B------:R-:W-:Y:S04]  /*574d0*/  STL [R1+0x364], R2 ;  /* 0x0003640201007387 */ /* 0x000fe80000100800 */
[----:B--2---:R0:W-:Y:S04]  /*574e0*/  STL [R1+0x1e80], R3 ;  /* 0x001e800301007387 */ /* 0x0041e80000100800 */
[----:B------:R-:W-:Y:S04]  /*574f0*/  STL [R1+0x360], R0 ;  /* 0x0003600001007387 */ /* 0x000fe80000100800 */
        /* <DEDUP_REMOVED lines=166> */
[----:B------:R-:W2:Y:S01]  /*57f60*/  LDL.LU R16, [R1+0x1e7c] ;  /* 0x001e7c0001107983 */ /* 0x000ea20000300800 */
[----:B----4-:R-:W-:Y:S02]  /*57f70*/  F2FP.F16.F32.PACK_AB R12, R12, R13 ;  /* 0x0000000d0c0c723e */ /* 0x010fe400000000ff */
[----:B---3--:R-:W-:Y:S01]  /*57f80*/  F2FP.F16.F32.PACK_AB R2, R28, R2 ;  /* 0x000000021c02723e */ /* 0x008fe200000000ff */
[----:B------:R0:W-:Y:S01]  /*57f90*/  STL [R1+0x2f8], R3 ;  /* 0x0002f80301007387 */ /* 0x0001e20000100800 */
[----:B------:R-:W-:Y:S02]  /*57fa0*/  F2FP.F16.F32.PACK_AB R0, R0, R29 ;  /* 0x0000001d0000723e */ /* 0x000fe400000000ff */
[----:B0-----:R-:W-:Y:S02]  /*57fb0*/  F2FP.F16.F32.PACK_AB R3, R8, R9 ;  /* 0x000000090803723e */ /* 0x001fe400000000ff */
[----:B--2---:R-:W-:-:S05]  /*57fc0*/  F2FP.F16.F32.PACK_AB R16, R16, R17 ;  /* 0x000000111010723e */ /* 0x004fca00000000ff */
[----:B------:R-:W-:Y:S04]  /*57fd0*/  STL [R1+0x2f4], R16 ;  /* 0x0002f41001007387 */ /* 0x000fe80000100800 */
[----:B------:R-:W-:Y:S04]  /*57fe0*/  STL [R1+0x2f0], R12 ;  /* 0x0002f00c01007387 */ /* 0x000fe80000100800 */
[----:B------:R0:W-:Y:S04]  /*57ff0*/  STL [R1+0x2ec], R3 ;  /* 0x0002ec0301007387 */ /* 0x0001e80000100800 */
[----:B------:R1:W-:Y:S04]  /*58000*/  STL [R1+0x2e8], R2 ;  /* 0x0002e80201007387 */ /* 0x0003e80000100800 */
[----:B------:R2:W-:Y:S01]  /*58010*/  STL [R1+0x2e4], R0 ;  /* 0x0002e40001007387 */ /* 0x0005e20000100800 */
[----:B0-----:R-:W-:-:S02]  /*58020*/  F2FP.F16.F32.PACK_AB R3, R7, R5 ;  /* 0x000000050703723e */ /* 0x001fc400000000ff */
        /* <DEDUP_REMOVED lines=15> */
[----:B0-----:R-:W2:Y:S04]  /*58120*/  LDL.LU R3, [R1+0xa04] ;  /* 0x000a040001037983 */ /* 0x001ea80000300800 */
        /* <DEDUP_REMOVED lines=764> */
[----:B----4-:R-:W-:-:S03]  /*5b0f0*/  F2FP.F16.F32.PACK_AB R12, R12, R13 ;  /* 0x0000000d0c0c723e */ /* 0x010fc600000000ff */
[----:B------:R0:W-:Y:S01]  /*5b100*/  STL [R1+0xd8], R3 ;  /* 0x0000d80301007387 */ /* 0x0001e20000100800 */
[----:B---3--:R-:W-:Y:S02]  /*5b110*/  F2FP.F16.F32.PACK_AB R2, R28, R2 ;  /* 0x000000021c02723e */ /* 0x008fe400000000ff */
        /* <DEDUP_REMOVED lines=9> */
[----:B-1----:R-:W-:Y:S02]  /*5b1b0*/  F2FP.F16.F32.PACK_AB R2, R6, R4 ;  /* 0x000000040602723e */ /* 0x002fe400000000ff */
[----:B--2---:R-:W-:Y:S01]  /*5b1c0*/  F2FP.F16.F32.PACK_AB R0, R20, R21 ;  /* 0x000000151400723e */ /* 0x004fe200000000ff */
        /* <DEDUP_REMOVED lines=210> */
[----:B------:R-:W-:Y:S04]  /*5bef0*/  STL [R1+0x28], R3 ;  /* 0x0000280301007387 */ /* 0x000fe80000100800 */
[----:B------:R-:W2:Y:S04]  /*5bf00*/  LDL.LU R7, [R1+0xe08] ;  /* 0x000e080001077983 */ /* 0x000ea80000300800 */
        /* <DEDUP_REMOVED lines=38> */
[----:B---3--:R0:W-:Y:S04]  /*5c170*/  STL [R1+0x1b78], R5 ;  /* 0x001b780501007387 */ /* 0x0081e80000100800 */
[----:B0-----:R-:W3:Y:S04]  /*5c180*/  LDL.LU R5, [R1+0xdd0] ;  /* 0x000dd00001057983 */ /* 0x001ee80000300800 */
[----:B------:R-:W4:Y:S04]  /*5c190*/  LDL.LU R4, [R1+0xe30] ;  /* 0x000e300001047983 */ /* 0x000f280000300800 */
[----:B----4-:R0:W-:Y:S04]  /*5c1a0*/  STL [R1+0x1b74], R4 ;  /* 0x001b740401007387 */ /* 0x0101e80000100800 */
[----:B0-----:R-:W4:Y:S04]  /*5c1b0*/  LDL.LU R4, [R1+0xe18] ;  /* 0x000e180001047983 */ /* 0x001f280000300800 */
[----:B------:R-:W2:Y:S04]  /*5c1c0*/  LDL.LU R11, [R1+0xe48] ;  /* 0x000e4800010b7983 */ /* 0x000ea80000300800 */
[----:B--2---:R0:W-:Y:S04]  /*5c1d0*/  STL [R1+0x1b70], R11 ;  /* 0x001b700b01007387 */ /* 0x0041e80000100800 */
[----:B0-----:R-:W2:Y:S04]  /*5c1e0*/  LDL.LU R11, [R1+0xe10] ;  /* 0x000e1000010b7983 */ /* 0x001ea80000300800 */
[----:B------:R-:W2:Y:S04]  /*5c1f0*/  LDL.LU R9, [R1+0xe20] ;  /* 0x000e200001097983 */ /* 0x000ea80000300800 */
[----:B--2---:R0:W-:Y:S04]  /*5c200*/  STL [R1+0x1b6c], R9 ;  /* 0x001b6c0901007387 */ /* 0x0041e80000100800 */
[----:B0-----:R-:W2:Y:S04]  /*5c210*/  LDL.LU R9, [R1+0xe28] ;  /* 0x000e280001097983 */ /* 0x001ea80000300800 */
[----:B------:R-:W2:Y:S04]  /*5c220*/  LDL.LU R10, [R1+0xe40] ;  /* 0x000e4000010a7983 */ /* 0x000ea80000300800 */
[----:B------:R-:W2:Y:S04]  /*5c230*/  LDL.LU R8, [R1+0xe58] ;  /* 0x000e580001087983 */ /* 0x000ea80000300800 */
        /* <DEDUP_REMOVED lines=23> */
[----:B--2---:R0:W-:Y:S04]  /*5c3b0*/  STL [R1+0x1b38], R21 ;  /* 0x001b381501007387 */ /* 0x0041e80000100800 */
[----:B0-----:R-:W2:Y:S04]  /*5c3c0*/  LDL.LU R21, [R1+0xe70] ;  /* 0x000e700001157983 */ /* 0x001ea80000300800 */
[----:B------:R-:W2:Y:S01]  /*5c3d0*/  LDL.LU R3, [R1+0xe90] ;  /* 0x000e900001037983 */ /* 0x000ea20000300800 */
[----:B------:R-:W-:-:S03]  /*5c3e0*/  F2FP.F16.F32.PACK_AB R7, R6, R7 ;  /* 0x000000070607723e */ /* 0x000fc600000000ff */
[----:B--2---:R0:W-:Y:S04]  /*5c3f0*/  STL [R1+0x1b34], R3 ;  /* 0x001b340301007387 */ /* 0x0041e80000100800 */
        /* <DEDUP_REMOVED lines=39> */
[----:B------:R0:W-:Y:S04]  /*5c670*/  STL [R1], R7 ;  /* 0x0000000701007387 */ /* 0x0001e80000100800 */
[----:B0-----:R-:W2:Y:S02]  /*5c680*/  LDL.LU R7, [R1+0x1b80] ;  /* 0x001b800001077983 */ /* 0x001ea40000300800 */
[----:B--2---:R-:W-:-:S02]  /*5c690*/  F2FP.F16.F32.PACK_AB R7, R6, R7 ;  /* 0x000000070607723e */ /* 0x004fc400000000ff */
[----:B------:R-:W3:Y:S02]  /*5c6a0*/  LDL.LU R6, [R1+0x1b7c] ;  /* 0x001b7c0001067983 */ /* 0x000ee40000300800 */
[----:B---3--:R-:W-:Y:S02]  /*5c6b0*/  F2FP.F16.F32.PACK_AB R6, R5, R6 ;  /* 0x000000060506723e */ /* 0x008fe400000000ff */
[----:B------:R-:W4:Y:S02]  /*5c6c0*/  LDL.LU R5, [R1+0x1b78] ;  /* 0x001b780001057983 */ /* 0x000f240000300800 */
[----:B----4-:R-:W-:Y:S02]  /*5c6d0*/  F2FP.F16.F32.PACK_AB R5, R4, R5 ;  /* 0x000000050405723e */ /* 0x010fe400000000ff */
[----:B------:R-:W2:Y:S02]  /*5c6e0*/  LDL.LU R4, [R1+0x1b74] ;  /* 0x001b740001047983 */ /* 0x000ea40000300800 */
[----:B--2---:R-:W-:-:S02]  /*5c6f0*/  F2FP.F16.F32.PACK_AB R4, R11, R4 ;  /* 0x000000040b04723e */ /* 0x004fc400000000ff */
[----:B------:R-:W2:Y:S02]  /*5c700*/  LDL.LU R11, [R1+0x1b70] ;  /* 0x001b7000010b7983 */ /* 0x000ea40000300800 */
[----:B--2---:R-:W-:Y:S02]  /*5c710*/  F2FP.F16.F32.PACK_AB R11, R9, R11 ;  /* 0x0000000b090b723e */ /* 0x004fe400000000ff */
[----:B------:R-:W2:Y:S02]  /*5c720*/  LDL.LU R9, [R1+0x1b6c] ;  /* 0x001b6c0001097983 */ /* 0x000ea40000300800 */
[----:B--2---:R-:W-:Y:S02]  /*5c730*/  F2FP.F16.F32.PACK_AB R10, R9, R10 ;  /* 0x0000000a090a723e */ /* 0x004fe400000000ff */
        /* <DEDUP_REMOVED lines=26> */
[----:B------:R-:W2:Y:S01]  /*5c8e0*/  LDL.LU R3, [R1+0x1b34] ;  /* 0x001b340001037983 */ /* 0x000ea20000300800 */
[----:B------:R-:W-:Y:S02]  /*5c8f0*/  F2FP.F16.F32.PACK_AB R27, R28, R27 ;  /* 0x0000001b1c1b723e */ /* 0x000fe400000000ff */
[----:B------:R-:W-:Y:S02]  /*5c900*/  F2FP.F16.F32.PACK_AB R26, R2, R26 ;  /* 0x0000001a021a723e */ /* 0x000fe400000000ff */
[----:B------:R-:W-:Y:S02]  /*5c910*/  F2FP.F16.F32.PACK_AB R25, R0, R25 ;  /* 0x000000190019723e */ /* 0x000fe400000000ff */
[----:B--2---:R-:W-:Y:S02]  /*5c920*/  F2FP.F16.F32.PACK_AB R20, R3, R20 ;  /* 0x000000140314723e */ /* 0x004fe400000000ff */
[----:B------:R0:W5:Y:S01]  /*5c930*/  LDL.LU R3, [R1+0x1b30] ;  /* 0x001b300001037983 */ /* 0x0001620000300800 */
[----:B------:R-:W-:-:S07]  /*5c940*/  F2FP.F16.F32.PACK_AB R24, R29, R24 ;  /* 0x000000181d18723e */ /* 0x000fce00000000ff */
.L_x_1:
[----:B------:R-:W3:Y:S01]  /*5c950*/  LDL.LU R28, [R1+0x1b2c] ;  /* 0x001b2c00011c7983 */ /* 0x000ee20000300800 */
[----:B------:R-:W1:Y:S01]  /*5c960*/  LDCU.64 UR28, c[0x0][0x398] ;  /* 0x00007300ff1c77ac */ /* 0x000e620008000a00 */
[----:B--2--5:R-:W-:Y:S01]  /*5c970*/  VIADD R0, R3, 0xff ;  /* 0x000000ff03007836 */ /* 0x024fe20000000000 */
[----:B------:R-:W2:Y:S01]  /*5c980*/  S2UR UR5, SR_CgaCtaId ;  /* 0x00000000000579c3 */ /* 0x000ea20000008800 */
[----:B------:R-:W4:Y:S01]  /*5c990*/  S2R R2, SR_TID.X ;  /* 0x0000000000027919 */ /* 0x000f220000002100 */
[----:B------:R-:W-:Y:S01]  /*5c9a0*/  UMOV UR4, 0x400 ;  /* 0x0000040000047882 */ /* 0x000fe20000000000 */
[----:B------:R-:W0:Y:S01]  /*5c9b0*/  LDCU.64 UR10, c[0x0][0x398] ;  /* 0x00007300ff0a77ac */ /* 0x000e220008000a00 */
[----:B------:R-:W0:Y:S01]  /*5c9c0*/  LDCU.64 UR30, c[0x0][0x398] ;  /* 0x00007300ff1e77ac */ /* 0x000e220008000a00 */
[----:B------:R-:W0:Y:S01]  /*5c9d0*/  LDCU UR26, c[0x0][0x3b8] ;  /* 0x00007700ff1a77ac */ /* 0x000e220008000800 */
[----:B------:R-:W0:Y:S01]  /*5c9e0*/  LDCU.64 UR6, c[0x0][0x398] ;  /* 0x00007300ff0677ac */ /* 0x000e220008000a00 */
[----:B-1----:R-:W-:-:S02]  /*5c9f0*/  ISETP.GE.AND P0, PT, R0, UR29, PT ;  /* 0x0000001d00007c0c */ /* 0x002fc4000bf06270 */
[----:B------:R-:W1:Y:S01]  /*5ca00*/  S2R R0, SR_TID.X ;  /* 0x0000000000007919 */ /* 0x000e620000002100 */
[----:B------:R-:W0:Y:S01]  /*5ca10*/  LDCU.64 UR20, c[0x0][0x398] ;  /* 0x00007300ff1477ac */ /* 0x000e220008000a00 */
[----:B------:R-:W0:Y:S01]  /*5ca20*/  LDCU.64 UR24, c[0x0][0x398] ;  /* 0x00007300ff1877ac */ /* 0x000e220008000a00 */
[----:B--2---:R-:W-:Y:S01]  /*5ca30*/  ULEA UR4, UR5, UR4, 0x18 ;  /* 0x0000000405047291 */ /* 0x004fe2000f8ec0ff */
[----:B------:R-:W2:Y:S01]  /*5ca40*/  LDCU.64 UR12, c[0x0][0x398] ;  /* 0x00007300ff0c77ac */ /* 0x000ea20008000a00 */
[----:B----4-:R-:W-:Y:S01]  /*5ca50*/  LOP3.LUT R2, R2, 0x3f, RZ, 0xc0, !PT ;  /* 0x0000003f02027812 */ /* 0x010fe200078ec0ff */
[----:B------:R-:W4:Y:S03]  /*5ca60*/  LDCU.64 UR22, c[0x0][0x398] ;  /* 0x00007300ff1677ac */ /* 0x000f260008000a00 */
[----:B------:R-:W-:Y:S01]  /*5ca70*/  LEA R2, R2, UR4, 0x4 ;  /* 0x0000000402027c11 */ /* 0x000fe2000f8e20ff */
[----:B------:R-:W0:Y:S01]  /*5ca80*/  LDCU.64 UR18, c[0x0][0x398] ;  /* 0x00007300ff1277ac */ /* 0x000e220008000a00 */
[----:B------:R-:W0:Y:S01]  /*5ca90*/  LDCU.64 UR16, c[0x0][0x398] ;  /* 0x00007300ff1077ac */ /* 0x000e220008000a00 */
[----:B------:R-:W0:Y:S01]  /*5caa0*/  LDCU.64 UR14, c[0x0][0x398] ;  /* 0x00007300ff0e77ac */ /* 0x000e220008000a00 */
[----:B-1----:R-:W-:Y:S01]  /*5cab0*/  IMAD.SHL.U32 R0, R0, 0x10, RZ ;  /* 0x0000001000007824 */ /* 0x002fe200078e00ff */
[----:B------:R-:W1:Y:S04]  /*5cac0*/  LDCU UR47, c[0x0][0x39c] ;  /* 0x00007380ff2f77ac */ /* 0x000e680008000800 */
[----:B------:R-:W-:Y:S01]  /*5cad0*/  LOP3.LUT R0, R0, 0x1f0, RZ, 0xc0, !PT ;  /* 0x000001f000007812 */ /* 0x000fe200078ec0ff */
[----:B------:R-:W0:Y:S01]  /*5cae0*/  LDCU UR59, c[0x0][0x398] ;  /* 0x00007300ff3b77ac */ /* 0x000e220008000800 */
        /* <DEDUP_REMOVED lines=46> */
[----:B---3--:R-:W-:Y:S01]  /*5cdd0*/  IADD3 R0, PT, PT, R0, UR4, R28 ;  /* 0x0000000400007c10 */ /* 0x008fe2000fffe01c */
[----:B------:R-:W-:Y:S08]  /*5cde0*/  BAR.SYNC.DEFER_BLOCKING 0x0 ;  /* 0x0000000000007b1d */ /* 0x000ff00000010000 */
[----:B------:R-:W3:Y:S01]  /*5cdf0*/  LDC R28, c[0x0][0x3b4] ;  /* 0x0000ed00ff1c7b82 */ /* 0x000ee20000000800 */
[----:B------:R-:W0:Y:S01]  /*5ce00*/  LDCU.64 UR4, c[0x0][0x390] ;  /* 0x00007200ff0477ac */ /* 0x000e220008000a00 */
[----:B------:R-:W-:Y:S04]  /*5ce10*/  STSM.16.M88.4 [R0], R24 ;  /* 0x0000001800007844 */ /* 0x000fe80000000200 */
[----:B------:R-:W-:Y:S02]  /*5ce20*/  STSM.16.M88.4 [R0+0x200], R20 ;  /* 0x0002001400007844 */ /* 0x000fe40000000200 */
[----:B------:R-:W-:Y:S06]  /*5ce30*/  BAR.SYNC.DEFER_BLOCKING 0x0 ;  /* 0x0000000000007b1d */ /* 0x000fec0000010000 */
[----:B------:R-:W0:Y:S04]  /*5ce40*/  LDS.128 R20, [R2] ;  /* 0x0000000002147984 */ /* 0x000e280000000c00 */
[----:B0-----:R-:W-:Y:S01]  /*5ce50*/  STL [R1+0x134], R21 ;  /* 0x0001341501007387 */ /* 0x001fe20000100800 */
[----:B------:R-:W-:-:S03]  /*5ce60*/  IMAD.MOV.U32 R29, RZ, RZ, R20 ;  /* 0x000000ffff1d7224 */ /* 0x000fc600078e0014 */
[----:B------:R-:W-:Y:S04]  /*5ce70*/  STL.64 [R1+0x138], R22 ;  /* 0x0001381601007387 */ /* 0x000fe80000100a00 */
[----:B------:R-:W0:Y:S01]  /*5ce80*/  LDS.128 R20, [R2+0x400] ;  /* 0x0004000002147984 */ /* 0x000e220000000c00 */
[----:B------:R-:W-:Y:S06]  /*5ce90*/  BAR.SYNC.DEFER_BLOCKING 0x0 ;  /* 0x0000000000007b1d */ /* 0x000fec0000010000 */
[----:B------:R0:W-:Y:S04]  /*5cea0*/  STSM.16.M88.4 [R0], R16 ;  /* 0x0000001000007844 */ /* 0x0001e80000000200 */
[----:B------:R0:W-:Y:S01]  /*5ceb0*/  STSM.16.M88.4 [R0+0x200], R12 ;  /* 0x0002000c00007844 */ /* 0x0001e20000000200 */
[----:B------:R-:W-:Y:S06]  /*5cec0*/  BAR.SYNC.DEFER_BLOCKING 0x0 ;  /* 0x0000000000007b1d */ /* 0x000fec0000010000 */
[----:B0-----:R-:W-:Y:S04]  /*5ced0*/  STL.64 [R1+0x240], R20 ;  /* 0x0002401401007387 */ /* 0x001fe80000100a00 */
[----:B------:R-:W-:Y:S04]  /*5cee0*/  STL.64 [R1+0x248], R22 ;  /* 0x0002481601007387 */ /* 0x000fe80000100a00 */
[----:B------:R-:W2:Y:S04]  /*5cef0*/  LDL.LU R16, [R1+0x30] ;  /* 0x0000300001107983 */ /* 0x000ea80000300800 */
[----:B------:R-:W2:Y:S04]  /*5cf00*/  LDL.LU R17, [R1+0x34] ;  /* 0x0000340001117983 */ /* 0x000ea80000300800 */
[----:B------:R-:W0:Y:S04]  /*5cf10*/  LDS.128 R24, [R2] ;  /* 0x0000000002187984 */ /* 0x000e280000000c00 */
[----:B------:R-:W1:Y:S04]  /*5cf20*/  LDS.128 R20, [R2+0x400] ;  /* 0x0004000002147984 */ /* 0x000e680000000c00 */
[----:B------:R-:W2:Y:S04]  /*5cf30*/  LDL.LU R18, [R1+0x38] ;  /* 0x0000380001127983 */ /* 0x000ea80000300800 */
[----:B------:R-:W2:Y:S04]  /*5cf40*/  LDL.LU R19, [R1+0x3c] ;  /* 0x00003c0001137983 */ /* 0x000ea80000300800 */
[----:B------:R-:W2:Y:S04]  /*5cf50*/  LDL.LU R12, [R1+0x20] ;  /* 0x00002000010c7983 */ /* 0x000ea80000300800 */
[----:B------:R-:W2:Y:S04]  /*5cf60*/  LDL.LU R13, [R1+0x24] ;  /* 0x00002400010d7983 */ /* 0x000ea80000300800 */
[----:B------:R-:W2:Y:S04]  /*5cf70*/  LDL.LU R14, [R1+0x28] ;  /* 0x00002800010e7983 */ /* 0x000ea80000300800 */
[----:B------:R-:W2:Y:S01]  /*5cf80*/  LDL.LU R15, [R1+0x2c] ;  /* 0x00002c00010f7983 */ /* 0x000ea20000300800 */
[----:B------:R-:W-:Y:S06]  /*5cf90*/  BAR.SYNC.DEFER_BLOCKING 0x0 ;  /* 0x0000000000007b1d */ /* 0x000fec0000010000 */
[----:B0-----:R-:W-:Y:S04]  /*5cfa0*/  STL.64 [R1+0x1b50], R26 ;  /* 0x001b501a01007387 */ /* 0x001fe80000100a00 */
[----:B------:R0:W-:Y:S04]  /*5cfb0*/  STL.64 [R1+0x1b48], R24 ;  /* 0x001b481801007387 */ /* 0x0001e80000100a00 */
[----:B0-----:R-:W2:Y:S04]  /*5cfc0*/  LDL.LU R24, [R1+0x10] ;  /* 0x0000100001187983 */ /* 0x001ea80000300800 */
[----:B------:R-:W2:Y:S04]  /*5cfd0*/  LDL.LU R25, [R1+0x14] ;  /* 0x0000140001197983 */ /* 0x000ea80000300800 */
[----:B------:R-:W2:Y:S04]  /*5cfe0*/  LDL.LU R26, [R1+0x18] ;  /* 0x00001800011a7983 */ /* 0x000ea80000300800 */
[----:B------:R-:W2:Y:S04]  /*5cff0*/  LDL.LU R27, [R1+0x1c] ;  /* 0x00001c00011b7983 */ /* 0x000ea80000300800 */
[----:B-1----:R-:W-:Y:S04]  /*5d000*/  STL.64 [R1+0x1b60], R22 ;  /* 0x001b601601007387 */ /* 0x002fe80000100a00 */
[----:B------:R0:W-:Y:S04]  /*5d010*/  STL.64 [R1+0x1b58], R20 ;  /* 0x001b581401007387 */ /* 0x0001e80000100a00 */
[----:B0-----:R-:W2:Y:S04]  /*5d020*/  LDL.LU R20, [R1] ;  /* 0x0000000001147983 */ /* 0x001ea80000300800 */
[----:B------:R-:W2:Y:S04]  /*5d030*/  LDL.LU R21, [R1+0x4] ;  /* 0x0000040001157983 */ /* 0x000ea80000300800 */
[----:B------:R-:W2:Y:S04]  /*5d040*/  LDL.LU R22, [R1+0x8] ;  /* 0x0000080001167983 */ /* 0x000ea80000300800 */
[----:B------:R-:W2:Y:S04]  /*5d050*/  LDL.LU R23, [R1+0xc] ;  /* 0x00000c0001177983 */ /* 0x000ea80000300800 */
[----:B------:R-:W-:Y:S04]  /*5d060*/  STSM.16.M88.4 [R0], R8 ;  /* 0x0000000800007844 */ /* 0x000fe80000000200 */
[----:B------:R-:W-:Y:S01]  /*5d070*/  STSM.16.M88.4 [R0+0x200], R4 ;  /* 0x0002000400007844 */ /* 0x000fe20000000200 */
[----:B------:R-:W-:Y:S06]  /*5d080*/  BAR.SYNC.DEFER_BLOCKING 0x0 ;  /* 0x0000000000007b1d */ /* 0x000fec0000010000 */
[----:B------:R-:W0:Y:S04]  /*5d090*/  LDS.128 R8, [R2] ;  /* 0x0000000002087984 */ /* 0x000e280000000c00 */
[----:B------:R-:W1:Y:S01]  /*5d0a0*/  LDS.128 R4, [R2+0x400] ;  /* 0x0004000002047984 */ /* 0x000e620000000c00 */
[----:B------:R-:W-:Y:S06]  /*5d0b0*/  BAR.SYNC.DEFER_BLOCKING 0x0 ;  /* 0x0000000000007b1d */ /* 0x000fec0000010000 */
[----:B0-----:R-:W-:Y:S04]  /*5d0c0*/  STL.64 [R1+0x300], R8 ;  /* 0x0003000801007387 */ /* 0x001fe80000100a00 */
[----:B------:R-:W-:Y:S04]  /*5d0d0*/  STL.64 [R1+0x308], R10 ;  /* 0x0003080a01007387 */ /* 0x000fe80000100a00 */
[----:B-1----:R-:W-:Y:S04]  /*5d0e0*/  STL.64 [R1+0x340], R4 ;  /* 0x0003400401007387 */ /* 0x002fe80000100a00 */
[----:B------:R-:W-:Y:S04]  /*5d0f0*/  STL.64 [R1+0x348], R6 ;  /* 0x0003480601007387 */ /* 0x000fe80000100a00 */
[----:B--2---:R-:W-:Y:S04]  /*5d100*/  STSM.16.M88.4 [R0], R20 ;  /* 0x0000001400007844 */ /* 0x004fe80000000200 */
[----:B------:R-:W-:Y:S01]  /*5d110*/  STSM.16.M88.4 [R0+0x200], R24 ;  /* 0x0002001800007844 */ /* 0x000fe20000000200 */
[----:B------:R-:W-:Y:S06]  /*5d120*/  BAR.SYNC.DEFER_BLOCKING 0x0 ;  /* 0x0000000000007b1d */ /* 0x000fec0000010000 */
[----:B------:R-:W0:Y:S04]  /*5d130*/  LDS.128 R4, [R2] ;  /* 0x0000000002047984 */ /* 0x000e280000000c00 */
[----:B0-----:R-:W-:Y:S04]  /*5d140*/  STL.64 [R1+0x1b70], R6 ;  /* 0x001b700601007387 */ /* 0x001fe80000100a00 */
[----:B------:R-:W-:Y:S04]  /*5d150*/  STL.64 [R1+0x1b68], R4 ;  /* 0x001b680401007387 */ /* 0x000fe80000100a00 */
[----:B------:R-:W0:Y:S01]  /*5d160*/  LDS.128 R4, [R2+0x400] ;  /* 0x0004000002047984 */ /* 0x000e220000000c00 */
[----:B------:R-:W-:Y:S06]  /*5d170*/  BAR.SYNC.DEFER_BLOCKING 0x0 ;  /* 0x0000000000007b1d */ /* 0x000fec0000010000 */
[----:B------:R-:W-:Y:S04]  /*5d180*/  STSM.16.M88.4 [R0], R12 ;  /* 0x0000000c00007844 */ /* 0x000fe80000000200 */
[----:B------:R-:W-:Y:S01]  /*5d190*/  STSM.16.M88.4 [R0+0x200], R16 ;  /* 0x0002001000007844 */ /* 0x000fe20000000200 */
[----:B------:R-:W-:Y:S06]  /*5d1a0*/  BAR.SYNC.DEFER_BLOCKING 0x0 ;  /* 0x0000000000007b1d */ /* 0x000fec0000010000 */
[----:B0-----:R-:W-:Y:S04]  /*5d1b0*/  STL.64 [R1+0x10], R4 ;  /* 0x0000100401007387 */ /* 0x001fe80000100a00 */
[----:B------:R-:W-:Y:S04]  /*5d1c0*/  STL.64 [R1+0x18], R6 ;  /* 0x0000180601007387 */ /* 0x000fe80000100a00 */
[----:B------:R-:W2:Y:S04]  /*5d1d0*/  LDL.LU R20, [R1+0xb0] ;  /* 0x0000b00001147983 */ /* 0x000ea80000300800 */
[----:B------:R-:W0:Y:S04]  /*5d1e0*/  LDS.128 R8, [R2] ;  /* 0x0000000002087984 */ /* 0x000e280000000c00 */
[----:B------:R-:W1:Y:S04]  /*5d1f0*/  LDS.128 R4, [R2+0x400] ;  /* 0x0004000002047984 */ /* 0x000e680000000c00 */
[----:B0-----:R-:W-:Y:S04]  /*5d200*/  STL.64 [R1+0x30], R8 ;  /* 0x0000300801007387 */ /* 0x001fe80000100a00 */
[----:B------:R-:W-:Y:S04]  /*5d210*/  STL.64 [R1+0x38], R10 ;  /* 0x0000380a01007387 */ /* 0x000fe80000100a00 */
[----:B-1----:R-:W-:Y:S04]  /*5d220*/  STL.64 [R1+0x3e0], R4 ;  /* 0x0003e00401007387 */ /* 0x002fe80000100a00 */
[----:B------:R-:W-:Y:S04]  /*5d230*/  STL.64 [R1+0x3e8], R6 ;  /* 0x0003e80601007387 */ /* 0x000fe80000100a00 */
[----:B------:R-:W2:Y:S04]  /*5d240*/  LDL.LU R21, [R1+0xb4] ;  /* 0x0000b40001157983 */ /* 0x000ea80000300800 */
[----:B------:R-:W2:Y:S04]  /*5d250*/  LDL.LU R22, [R1+0xb8] ;  /* 0x0000b80001167983 */ /* 0x000ea80000300800 */
[----:B------:R-:W2:Y:S01]  /*5d260*/  LDL.LU R23, [R1+0xbc] ;  /* 0x0000bc0001177983 */ /* 0x000ea20000300800 */
[----:B------:R-:W-:Y:S06]  /*5d270*/  BAR.SYNC.DEFER_BLOCKING 0x0 ;  /* 0x0000000000007b1d */ /* 0x000fec0000010000 */
        /* <DEDUP_REMOVED lines=50> */
[----:B--2---:R0:W-:Y:S04]  /*5d5a0*/  STSM.16.M88.4 [R0], R20 ;  /* 0x0000001400007844 */ /* 0x0041e80000000200 */
[----:B0-----:R-:W2:Y:S04]  /*5d5b0*/  LDL.LU.64 R22, [R1+0x1ce0] ;  /* 0x001ce00001167983 */ /* 0x001ea80000300a00 */
[----:B------:R-:W2:Y:S04]  /*5d5c0*/  LDL.LU.64 R20, [R1+0x1cd8] ;  /* 0x001cd80001147983 */ /* 0x000ea80000300a00 */
[----:B--2---:R-:W-:Y:S01]  /*5d5d0*/  STSM.16.M88.4 [R0+0x200], R20 ;  /* 0x0002001400007844 */ /* 0x004fe20000000200 */
[----:B------:R-:W-:Y:S06]  /*5d5e0*/  BAR.SYNC.DEFER_BLOCKING 0x0 ;  /* 0x0000000000007b1d */ /* 0x000fec0000010000 */
[----:B------:R-:W0:Y:S04]  /*5d5f0*/  LDS.128 R20, [R2] ;  /* 0x0000000002147984 */ /* 0x000e280000000c00 */
[----:B0-----:R-:W-:Y:S04]  /*5d600*/  STL.64 [R1+0x20], R20 ;  /* 0x0000201401007387 */ /* 0x001fe80000100a00 */
[----:B------:R-:W-:Y:S04]  /*5d610*/  STL.64 [R1+0x28], R22 ;  /* 0x0000281601007387 */ /* 0x000fe80000100a00 */
[----:B------:R-:W0:Y:S04]  /*5d620*/  LDS.128 R20, [R2+0x400] ;  /* 0x0004000002147984 */ /* 0x000e280000000c00 */
[----:B0-----:R-:W-:Y:S04]  /*5d630*/  STL.64 [R1+0x40], R20 ;  /* 0x0000401401007387 */ /* 0x001fe80000100a00 */
[----:B------:R0:W-:Y:S04]  /*5d640*/  STL.64 [R1+0x48], R22 ;  /* 0x0000481601007387 */ /* 0x0001e80000100a00 */
[----:B0-----:R-:W2:Y:S04]  /*5d650*/  LDL.LU.64 R22, [R1+0x1cd0] ;  /* 0x001cd00001167983 */ /* 0x001ea80000300a00 */
[----:B------:R-:W2:Y:S01]  /*5d660*/  LDL.LU.64 R20, [R1+0x1cc8] ;  /* 0x001cc80001147983 */ /* 0x000ea20000300a00 */
[----:B------:R-:W-:Y:S06]  /*5d670*/  BAR.SYNC.DEFER_BLOCKING 0x0 ;  /* 0x0000000000007b1d */ /* 0x000fec0000010000 */
        /* <DEDUP_REMOVED lines=17> */
[----:B---3--:R-:W-:Y:S01]  /*5d790*/  STSM.16.M88.4 [R0+0x200], R4 ;  /* 0x0002000400007844 */ /* 0x008fe20000000200 */
[----:B------:R-:W-:Y:S06]  /*5d7a0*/  BAR.SYNC.DEFER_BLOCKING 0x0 ;  /* 0x0000000000007b1d */ /* 0x000fec0000010000 */
[----:B------:R-:W0:Y:S04]  /*5d7b0*/  LDS.128 R4, [R2] ;  /* 0x0000000002047984 */ /* 0x000e280000000c00 */
[----:B0-----:R-:W-:Y:S04]  /*5d7c0*/  STL.64 [R1+0x50], R4 ;  /* 0x0000500401007387 */ /* 0x001fe80000100a00 */
[----:B------:R-:W-:Y:S04]  /*5d7d0*/  STL.64 [R1+0x58], R6 ;  /* 0x0000580601007387 */ /* 0x000fe80000100a00 */
[----:B------:R-:W0:Y:S01]  /*5d7e0*/  LDS.128 R4, [R2+0x400] ;  /* 0x0004000002047984 */ /* 0x000e220000000c00 */
[----:B------:R-:W-:Y:S06]  /*5d7f0*/  BAR.SYNC.DEFER_BLOCKING 0x0 ;  /* 0x0000000000007b1d */ /* 0x000fec0000010000 */
[----:B------:R-:W-:Y:S04]  /*5d800*/  STSM.16.M88.4 [R0], R8 ;  /* 0x0000000800007844 */ /* 0x000fe80000000200 */
[----:B0-----:R-:W-:Y:S04]  /*5d810*/  STL.64 [R1+0x70], R4 ;  /* 0x0000700401007387 */ /* 0x001fe80000100a00 */
[----:B------:R-:W-:Y:S04]  /*5d820*/  STL.64 [R1+0x78], R6 ;  /* 0x0000780601007387 */ /* 0x000fe80000100a00 */
[----:B--2---:R-:W-:Y:S01]  /*5d830*/  STSM.16.M88.4 [R0+0x200], R20 ;  /* 0x0002001400007844 */ /* 0x004fe20000000200 */
[----:B------:R-:W-:Y:S06]  /*5d840*/  BAR.SYNC.DEFER_BLOCKING 0x0 ;  /* 0x0000000000007b1d */ /* 0x000fec0000010000 */
[----:B------:R-:W0:Y:S04]  /*5d850*/  LDS.128 R8, [R2] ;  /* 0x0000000002087984 */ /* 0x000e280000000c00 */
[----:B------:R-:W1:Y:S01]  /*5d860*/  LDS.128 R4, [R2+0x400] ;  /* 0x0004000002047984 */ /* 0x000e620000000c00 */
[----:B------:R-:W-:Y:S06]  /*5d870*/  BAR.SYNC.DEFER_BLOCKING 0x0 ;  /* 0x0000000000007b1d */ /* 0x000fec0000010000 */
[----:B------:R-:W-:Y:S04]  /*5d880*/  STSM.16.M88.4 [R0], R24 ;  /* 0x0000001800007844 */ /* 0x000fe80000000200 */
[----:B------:R-:W-:Y:S04]  /*5d890*/  STSM.16.M88.4 [R0+0x200], R12 ;  /* 0x0002000c00007844 */ /* 0x000fe80000000200 */
[----:B0-----:R-:W-:Y:S04]  /*5d8a0*/  STL.64 [R1+0x90], R8 ;  /* 0x0000900801007387 */ /* 0x001fe80000100a00 */
[----:B------:R-:W-:Y:S01]  /*5d8b0*/  STL.64 [R1+0x98], R10 ;  /* 0x0000980a01007387 */ /* 0x000fe20000100a00 */
[----:B------:R-:W-:Y:S06]  /*5d8c0*/  BAR.SYNC.DEFER_BLOCKING 0x0 ;  /* 0x0000000000007b1d */ /* 0x000fec0000010000 */
[----:B-1----:R-:W-:Y:S04]  /*5d8d0*/  STL.64 [R1+0xb0], R4 ;  /* 0x0000b00401007387 */ /* 0x002fe80000100a00 */
[----:B------:R-:W-:Y:S04]  /*5d8e0*/  STL.64 [R1+0xb8], R6 ;  /* 0x0000b80601007387 */ /* 0x000fe80000100a00 */
[----:B------:R-:W0:Y:S04]  /*5d8f0*/  LDS.128 R8, [R2] ;  /* 0x0000000002087984 */ /* 0x000e280000000c00 */
[----:B------:R-:W1:Y:S01]  /*5d900*/  LDS.128 R4, [R2+0x400] ;  /* 0x0004000002047984 */ /* 0x000e620000000c00 */
[----:B------:R-:W-:Y:S06]  /*5d910*/  BAR.SYNC.DEFER_BLOCKING 0x0 ;  /* 0x0000000000007b1d */ /* 0x000fec0000010000 */
[----:B0-----:R-:W-:Y:S04]  /*5d920*/  STL.64 [R1+0x80], R8 ;  /* 0x0000800801007387 */ /* 0x001fe80000100a00 */
[----:B------:R-:W-:Y:S04]  /*5d930*/  STL.64 [R1+0x88], R10 ;  /* 0x0000880a01007387 */ /* 0x000fe80000100a00 */
[----:B-1----:R-:W-:Y:S04]  /*5d940*/  STL.64 [R1+0xa0], R4 ;  /* 0x0000a00401007387 */ /* 0x002fe80000100a00 */
[----:B------:R-:W-:Y:S04]  /*5d950*/  STL.64 [R1+0xa8], R6 ;  /* 0x0000a80601007387 */ /* 0x000fe80000100a00 */
        /* <DEDUP_REMOVED lines=34> */
[----:B------:R0:W-:Y:S04]  /*5db80*/  STSM.16.M88.4 [R0], R16 ;  /* 0x0000001000007844 */ /* 0x0001e80000000200 */
        /* <DEDUP_REMOVED lines=17> */
[----:B------:R-:W3:Y:S04]  /*5dca0*/  LDL.LU R17, [R1+0x1a4] ;  /* 0x0001a40001117983 */ /* 0x000ee80000300800 */
[----:B------:R-:W3:Y:S04]  /*5dcb0*/  LDL.LU R18, [R1+0x1a8] ;  /* 0x0001a80001127983 */ /* 0x000ee80000300800 */
[----:B------:R-:W3:Y:S04]  /*5dcc0*/  LDL.LU R19, [R1+0x1ac] ;  /* 0x0001ac0001137983 */ /* 0x000ee80000300800 */
        /* <DEDUP_REMOVED lines=33> */
[----:B------:R-:W0:Y:S01]  /*5dee0*/  LDS.128 R24, [R2+0x400] ;  /* 0x0004000002187984 */ /* 0x000e220000000c00 */
[----:B------:R-:W-:Y:S06]  /*5def0*/  BAR.SYNC.DEFER_BLOCKING 0x0 ;  /* 0x0000000000007b1d */ /* 0x000fec0000010000 */
[----:B0-----:R-:W-:Y:S04]  /*5df00*/  STL.64 [R1+0x140], R24 ;  /* 0x0001401801007387 */ /* 0x001fe80000100a00 */
[----:B------:R0:W-:Y:S04]  /*5df10*/  STL.64 [R1+0x148], R26 ;  /* 0x0001481a01007387 */ /* 0x0001e80000100a00 */
[----:B0-----:R-:W2:Y:S04]  /*5df20*/  LDL.LU.64 R26, [R1+0x1c50] ;  /* 0x001c5000011a7983 */ /* 0x001ea80000300a00 */
[----:B------:R-:W2:Y:S04]  /*5df30*/  LDL.LU.64 R24, [R1+0x1c48] ;  /* 0x001c480001187983 */ /* 0x000ea80000300a00 */
[----:B---3--:R-:W-:Y:S04]  /*5df40*/  STSM.16.M88.4 [R0], R4 ;  /* 0x0000000400007844 */ /* 0x008fe80000000200 */
[----:B------:R-:W-:Y:S01]  /*5df50*/  STSM.16.M88.4 [R0+0x200], R8 ;  /* 0x0002000800007844 */ /* 0x000fe20000000200 */
[----:B------:R-:W-:Y:S06]  /*5df60*/  BAR.SYNC.DEFER_BLOCKING 0x0 ;  /* 0x0000000000007b1d */ /* 0x000fec0000010000 */
[----:B------:R-:W0:Y:S04]  /*5df70*/  LDS.128 R8, [R2] ;  /* 0x0000000002087984 */ /* 0x000e280000000c00 */
[----:B------:R-:W1:Y:S01]  /*5df80*/  LDS.128 R4, [R2+0x400] ;  /* 0x0004000002047984 */ /* 0x000e620000000c00 */
[----:B------:R-:W-:Y:S06]  /*5df90*/  BAR.SYNC.DEFER_BLOCKING 0x0 ;  /* 0x0000000000007b1d */ /* 0x000fec0000010000 */
[----:B------:R-:W-:Y:S04]  /*5dfa0*/  STSM.16.M88.4 [R0], R20 ;  /* 0x0000001400007844 */ /* 0x000fe80000000200 */
[----:B0-----:R-:W-:Y:S04]  /*5dfb0*/  STL.64 [R1+0x100], R8 ;  /* 0x0001000801007387 */ /* 0x001fe80000100a00 */
[----:B------:R-:W-:Y:S04]  /*5dfc0*/  STL.64 [R1+0x108], R10 ;  /* 0x0001080a01007387 */ /* 0x000fe80000100a00 */
[----:B-1----:R-:W-:Y:S04]  /*5dfd0*/  STL.64 [R1+0x120], R4 ;  /* 0x0001200401007387 */ /* 0x002fe80000100a00 */
        /* <DEDUP_REMOVED lines=21> */
[----:B------:R-:W3:Y:S04]  /*5e130*/  LDL.LU R22, [R1+0x228] ;  /* 0x0002280001167983 */ /* 0x000ee80000300800 */
[----:B------:R-:W3:Y:S01]  /*5e140*/  LDL.LU R23, [R1+0x22c] ;  /* 0x00022c0001177983 */ /* 0x000ee20000300800 */
[----:B------:R-:W-:Y:S06]  /*5e150*/  BAR.SYNC.DEFER_BLOCKING 0x0 ;  /* 0x0000000000007b1d */ /* 0x000fec0000010000 */
        /* <DEDUP_REMOVED lines=228> */
[----:B------:R-:W-:Y:S04]  /*5efa0*/  STSM.16.M88.4 [R0], R12 ;  /* 0x0000000c00007844 */ /* 0x000fe80000000200 */
[----:B------:R0:W-:Y:S01]  /*5efb0*/  STSM.16.M88.4 [R0+0x200], R16 ;  /* 0x0002001000007844 */ /* 0x0001e20000000200 */
[----:B------:R-:W-:Y:S06]  /*5efc0*/  BAR.SYNC.DEFER_BLOCKING 0x0 ;  /* 0x0000000000007b1d */ /* 0x000fec0000010000 */
[----:B0-----:R-:W4:Y:S04]  /*5efd0*/  LDL.LU R16, [R1+0x330] ;  /* 0x0003300001107983 */ /* 0x001f280000300800 */
[----:B------:R-:W4:Y:S04]  /*5efe0*/  LDL.LU R17, [R1+0x334] ;  /* 0x0003340001117983 */ /* 0x000f280000300800 */
[----:B------:R-:W4:Y:S04]  /*5eff0*/  LDL.LU R18, [R1+0x338] ;  /* 0x0003380001127983 */ /* 0x000f280000300800 */
[----:B------:R-:W4:Y:S04]  /*5f000*/  LDL.LU R19, [R1+0x33c] ;  /* 0x00033c0001137983 */ /* 0x000f280000300800 */
[----:B------:R-:W0:Y:S04]  /*5f010*/  LDS.128 R24, [R2] ;  /* 0x0000000002187984 */ /* 0x000e280000000c00 */
[----:B---3--:R-:W-:Y:S04]  /*5f020*/  STL.64 [R1+0x1b80], R22 ;  /* 0x001b801601007387 */ /* 0x008fe80000100a00 */
[----:B--2---:R1:W-:Y:S04]  /*5f030*/  STL.64 [R1+0x1b78], R20 ;  /* 0x001b781401007387 */ /* 0x0043e80000100a00 */
[----:B-1----:R-:W2:Y:S04]  /*5f040*/  LDL.LU R20, [R1+0x370] ;  /* 0x0003700001147983 */ /* 0x002ea80000300800 */
[----:B------:R-:W2:Y:S04]  /*5f050*/  LDL.LU R21, [R1+0x374] ;  /* 0x0003740001157983 */ /* 0x000ea80000300800 */
[----:B------:R-:W3:Y:S04]  /*5f060*/  LDL.LU R22, [R1+0x378] ;  /* 0x0003780001167983 */ /* 0x000ee80000300800 */
[----:B------:R-:W3:Y:S04]  /*5f070*/  LDL.LU R23, [R1+0x37c] ;  /* 0x00037c0001177983 */ /* 0x000ee80000300800 */
        /* <DEDUP_REMOVED lines=24> */
[----:B0-----:R-:W-:Y:S04]  /*5f200*/  STL.64 [R1+0x2e0], R24 ;  /* 0x0002e01801007387 */ /* 0x001fe80000100a00 */
[----:B------:R-:W-:Y:S04]  /*5f210*/  STL.64 [R1+0x2e8], R26 ;  /* 0x0002e81a01007387 */ /* 0x000fe80000100a00 */
[----:B------:R-:W0:Y:S01]  /*5f220*/  LDS.128 R24, [R2+0x400] ;  /* 0x0004000002187984 */ /* 0x000e220000000c00 */
[----:B------:R-:W-:Y:S06]  /*5f230*/  BAR.SYNC.DEFER_BLOCKING 0x0 ;  /* 0x0000000000007b1d */ /* 0x000fec0000010000 */
[----:B----4-:R-:W-:Y:S04]  /*5f240*/  STSM.16.M88.4 [R0], R16 ;  /* 0x0000001000007844 */ /* 0x010fe80000000200 */
[----:B0-----:R0:W-:Y:S04]  /*5f250*/  STL.64 [R1+0x310], R24 ;  /* 0x0003101801007387 */ /* 0x0011e80000100a00 */
[----:B------:R1:W-:Y:S04]  /*5f260*/  STL.64 [R1+0x318], R26 ;  /* 0x0003181a01007387 */ /* 0x0003e80000100a00 */
[----:B0-----:R-:W4:Y:S04]  /*5f270*/  LDL.LU R24, [R1+0x3c0] ;  /* 0x0003c00001187983 */ /* 0x001f280000300800 */
[----:B------:R-:W4:Y:S04]  /*5f280*/  LDL.LU R25, [R1+0x3c4] ;  /* 0x0003c40001197983 */ /* 0x000f280000300800 */
[----:B-1----:R-:W4:Y:S04]  /*5f290*/  LDL.LU R26, [R1+0x3c8] ;  /* 0x0003c800011a7983 */ /* 0x002f280000300800 */
[----:B------:R-:W4:Y:S04]  /*5f2a0*/  LDL.LU R27, [R1+0x3cc] ;  /* 0x0003cc00011b7983 */ /* 0x000f280000300800 */
[----:B------:R-:W3:Y:S04]  /*5f2b0*/  LDL.LU R16, [R1+0x3d0] ;  /* 0x0003d00001107983 */ /* 0x000ee80000300800 */
        /* <DEDUP_REMOVED lines=28> */
[----:B---3--:R0:W-:Y:S04]  /*5f480*/  STSM.16.M88.4 [R0], R4 ;  /* 0x0000000400007844 */ /* 0x0081e80000000200 */
[----:B0-----:R-:W3:Y:S04]  /*5f490*/  LDL.LU.64 R6, [R1+0x1b70] ;  /* 0x001b700001067983 */ /* 0x001ee80000300a00 */
[----:B------:R-:W3:Y:S04]  /*5f4a0*/  LDL.LU.64 R4, [R1+0x1b68] ;  /* 0x001b680001047983 */ /* 0x000ee80000300a00 */
[----:B--2---:R-:W-:Y:S01]  /*5f4b0*/  STSM.16.M88.4 [R0+0x200], R20 ;  /* 0x0002001400007844 */ /* 0x004fe20000000200 */
        /* <DEDUP_REMOVED lines=9> */
[----:B------:R-:W1:Y:S04]  /*5f550*/  LDS.128 R12, [R2] ;  /* 0x00000000020c7984 */ /* 0x000e680000000c00 */
[----:B0-----:R-:W-:Y:S04]  /*5f560*/  STL.64 [R1+0x350], R20 ;  /* 0x0003501401007387 */ /* 0x001fe80000100a00 */
[----:B------:R-:W-:Y:S04]  /*5f570*/  LDS.128 R8, [R2+0x400] ;  /* 0x0004000002087984 */ /* 0x000fe80000000c00 */
[----:B------:R0:W-:Y:S01]  /*5f580*/  STL.64 [R1+0x358], R22 ;  /* 0x0003581601007387 */ /* 0x0001e20000100a00 */
[----:B------:R-:W-:Y:S06]  /*5f590*/  BAR.SYNC.DEFER_BLOCKING 0x0 ;  /* 0x0000000000007b1d */ /* 0x000fec0000010000 */
[----:B0-----:R-:W2:Y:S04]  /*5f5a0*/  LDL.LU.64 R22, [R1+0x1b60] ;  /* 0x001b600001167983 */ /* 0x001ea80000300a00 */
[----:B------:R-:W2:Y:S04]  /*5f5b0*/  LDL.LU.64 R20, [R1+0x1b58] ;  /* 0x001b580001147983 */ /* 0x000ea80000300a00 */
[----:B-1----:R0:W-:Y:S04]  /*5f5c0*/  STL [R1+0x1b3c], R12 ;  /* 0x001b3c0c01007387 */ /* 0x0021e80000100800 */
[----:B0-----:R-:W2:Y:S04]  /*5f5d0*/  LDL.LU R12, [R1+0xf04] ;  /* 0x000f0400010c7983 */ /* 0x001ea80000300800 */
[----:B------:R-:W-:Y:S04]  /*5f5e0*/  STL [R1+0x1b38], R13 ;  /* 0x001b380d01007387 */ /* 0x000fe80000100800 */
[----:B------:R-:W-:Y:S04]  /*5f5f0*/  STL [R1+0x1b34], R14 ;  /* 0x001b340e01007387 */ /* 0x000fe80000100800 */
[----:B------:R-:W-:Y:S04]  /*5f600*/  STL [R1+0x1b30], R15 ;  /* 0x001b300f01007387 */ /* 0x000fe80000100800 */
[----:B------:R-:W-:Y:S04]  /*5f610*/  STL [R1+0x1b40], R2 ;  /* 0x001b400201007387 */ /* 0x000fe80000100800 */
[----:B----4-:R0:W-:Y:S04]  /*5f620*/  STSM.16.M88.4 [R0], R24 ;  /* 0x0000001800007844 */ /* 0x0101e80000000200 */
[----:B0-----:R-:W4:Y:S04]  /*5f630*/  LDL.LU.64 R26, [R1+0x1b50] ;  /* 0x001b5000011a7983 */ /* 0x001f280000300a00 */
[----:B------:R-:W3:Y:S04]  /*5f640*/  LDL.LU.64 R24, [R1+0x1b48] ;  /* 0x001b480001187983 */ /* 0x000ee80000300a00 */
[----:B------:R-:W3:Y:S04]  /*5f650*/  LDL.LU R15, [R1+0x134] ;  /* 0x00013400010f7983 */ /* 0x000ee80000300800 */
[----:B------:R-:W3:Y:S04]  /*5f660*/  LDL.LU R2, [R1+0xf08] ;  /* 0x000f080001027983 */ /* 0x000ee80000300800 */
[----:B------:R2:W-:Y:S01]  /*5f670*/  STSM.16.M88.4 [R0+0x200], R16 ;  /* 0x0002001000007844 */ /* 0x0005e20000000200 */
[----:B------:R-:W-:Y:S01]  /*5f680*/  PRMT R13, R29, 0x7632, R13 ;  /* 0x000076321d0d7816 */ /* 0x000fe2000000000d */
[----:B------:R-:W-:Y:S01]  /*5f690*/  BAR.SYNC.DEFER_BLOCKING 0x0 ;  /* 0x0000000000007b1d */ /* 0x000fe20000010000 */
[C---:B--2---:R-:W-:Y:S01]  /*5f6a0*/  IMAD R0, R12.reuse, R28, RZ ;  /* 0x0000001c0c007224 */ /* 0x044fe200078e02ff */
[----:B------:R-:W-:-:S04]  /*5f6b0*/  ISETP.GE.AND P1, PT, R12, UR10, PT ;  /* 0x0000000a0c007c0c */ /* 0x000fc8000bf26270 */
[----:B------:R-:W0:Y:S01]  /*5f6c0*/  LDCU UR10, c[0x0][0x39c] ;  /* 0x00007380ff0a77ac */ /* 0x000e220008000800 */
[----:B------:R-:W-:Y:S02]  /*5f6d0*/  LEA R16, P2, R0, UR4, 0x1 ;  /* 0x0000000400107c11 */ /* 0x000fe4000f8408ff */
[C---:B------:R-:W-:Y:S01]  /*5f6e0*/  ISETP.LT.AND P1, PT, R3.reuse, UR31, !P1 ;  /* 0x0000001f03007c0c */ /* 0x040fe2000cf21270 */
[----:B------:R-:W-:Y:S01]  /*5f6f0*/  IMAD R28, R28, 0x40, R0 ;  /* 0x000000401c1c7824 */ /* 0x000fe200078e0200 */
[----:B------:R-:W-:Y:S01]  /*5f700*/  LEA.HI.X.SX32 R17, R0, UR5, 0x1, P2 ;  /* 0x0000000500117c11 */ /* 0x000fe200090f0eff */
[----:B------:R-:W-:Y:S01]  /*5f710*/  IMAD R0, R3, UR26, RZ ;  /* 0x0000001a03007c24 */ /* 0x000fe2000f8e02ff */
[----:B------:R-:W1:Y:S03]  /*5f720*/  LDCU UR31, c[0x0][0x39c] ;  /* 0x00007380ff1f77ac */ /* 0x000e660008000800 */
[----:B------:R-:W-:-:S06]  /*5f730*/  IMAD.WIDE R18, R0, 0x2, R16 ;  /* 0x0000000200127825 */ /* 0x000fcc00078e0210 */
[----:B------:R2:W-:Y:S01]  /*5f740*/  @P1 STG.E.U16 desc[UR8][R18.64], R29 ;  /* 0x0000001d12001986 */ /* 0x0005e2000c101508 */
[----:B------:R-:W-:Y:S02]  /*5f750*/  ISETP.GE.AND P1, PT, R3, UR11, PT ;  /* 0x0000000b03007c0c */ /* 0x000fe4000bf26270 */
[----:B--2---:R-:W-:-:S04]  /*5f760*/  LEA R18, P2, R28, UR4, 0x1 ;  /* 0x000000041c127c11 */ /* 0x004fc8000f8408ff */
[----:B------:R-:W-:Y:S01]  /*5f770*/  LEA.HI.X.SX32 R19, R28, UR5, 0x1, P2 ;  /* 0x000000051c137c11 */ /* 0x000fe200090f0eff */
[----:B------:R-:W2:Y:S01]  /*5f780*/  LDCU.64 UR4, c[0x0][0x398] ;  /* 0x00007300ff0477ac */ /* 0x000ea20008000a00 */
[----:B---3--:R-:W-:Y:S01]  /*5f790*/  ISETP.LT.AND P1, PT, R2, UR6, !P1 ;  /* 0x0000000602007c0c */ /* 0x008fe2000cf21270 */
[----:B------:R-:W-:Y:S01]  /*5f7a0*/  IMAD.WIDE R28, R0, 0x2, R18 ;  /* 0x00000002001c7825 */ /* 0x000fe200078e0212 */
[----:B------:R-:W3:Y:S11]  /*5f7b0*/  LDCU UR6, c[0x0][0x39c] ;  /* 0x00007380ff0677ac */ /* 0x000ef60008000800 */
[----:B------:R0:W-:Y:S04]  /*5f7c0*/  @P1 STG.E.U16 desc[UR8][R28.64], R13 ;  /* 0x0000000d1c001986 */ /* 0x0001e8000c101508 */
[----:B0-----:R-:W4:Y:S01]  /*5f7d0*/  LDL.LU R13, [R1+0x138] ;  /* 0x00013800010d7983 */ /* 0x001f220000300800 */
[----:B------:R-:W-:-:S02]  /*5f7e0*/  VIADD R28, R3, 0x1 ;  /* 0x00000001031c7836 */ /* 0x000fc40000000000 */
[----:B------:R-:W-:Y:S01]  /*5f7f0*/  VIADD R0, R0, UR26 ;  /* 0x0000001a00007c36 */ /* 0x000fe20008000000 */
[----:B------:R-:W4:Y:S02]  /*5f800*/  LDL.LU R14, [R1+0x13c] ;  /* 0x00013c00010e7983 */ /* 0x000f240000300800 */
[----:B------:R-:W-:Y:S01]  /*5f810*/  ISETP.GE.AND P1, PT, R28, UR10, PT ;  /* 0x0000000a1c007c0c */ /* 0x000fe2000bf26270 */
[----:B------:R-:W-:Y:S01]  /*5f820*/  IMAD.WIDE R28, R0, 0x2, R16 ;  /* 0x00000002001c7825 */ /* 0x000fe200078e0210 */
[----:B------:R-:W0:Y:S02]  /*5f830*/  LDCU.64 UR10, c[0x0][0x398] ;  /* 0x00007300ff0a77ac */ /* 0x000e240008000a00 */
[----:B------:R-:W-:Y:S02]  /*5f840*/  ISETP.LT.AND P2, PT, R12, UR20, !P1 ;  /* 0x000000140c007c0c */ /* 0x000fe4000cf41270 */
[----:B--2---:R-:W-:Y:S01]  /*5f850*/  ISETP.LT.AND P1, PT, R2, UR4, !P1 ;  /* 0x0000000402007c0c */ /* 0x004fe2000cf21270 */
[----:B------:R-:W2:Y:S01]  /*5f860*/  LDCU UR4, c[0x0][0x39c] ;  /* 0x00007380ff0477ac */ /* 0x000ea20008000800 */
[----:B------:R-:W0:Y:S09]  /*5f870*/  LDCU UR20, c[0x0][0x398] ;  /* 0x00007300ff1477ac */ /* 0x000e320008000800 */
[----:B------:R0:W-:Y:S02]  /*5f880*/  @P2 STG.E.U16 desc[UR8][R28.64], R24 ;  /* 0x000000181c002986 */ /* 0x0001e4000c101508 */
[----:B0-----:R-:W-:Y:S01]  /*5f890*/  PRMT R24, R24, 0x7632, R24 ;  /* 0x0000763218187816 */ /* 0x001fe20000000018 */
[----:B------:R-:W-:-:S05]  /*5f8a0*/  IMAD.WIDE R28, R0, 0x2, R18 ;  /* 0x00000002001c7825 */ /* 0x000fca00078e0212 */
[----:B------:R0:W-:Y:S02]  /*5f8b0*/  @P1 STG.E.U16 desc[UR8][R28.64], R24 ;  /* 0x000000181c001986 */ /* 0x0001e4000c101508 */
[----:B0-----:R-:W-:-:S05]  /*5f8c0*/  VIADD R24, R3, 0x2 ;  /* 0x0000000203187836 */ /* 0x001fca0000000000 */
[----:B---3--:R-:W-:Y:S01]  /*5f8d0*/  ISETP.GE.AND P1, PT, R24, UR6, PT ;  /* 0x0000000618007c0c */ /* 0x008fe2000bf26270 */
[----:B------:R-:W-:Y:S01]  /*5f8e0*/  VIADD R0, R0, UR26 ;  /* 0x0000001a00007c36 */ /* 0x000fe20008000000 */
[----:B------:R-:W-:Y:S01]  /*5f8f0*/  PRMT R24, R15, 0x7632, R24 ;  /* 0x000076320f187816 */ /* 0x000fe20000000018 */
[----:B------:R-:W0:Y:S01]  /*5f900*/  LDCU UR6, c[0x0][0x398] ;  /* 0x00007300ff0677ac */ /* 0x000e220008000800 */
[----:B------:R-:W-:Y:S02]  /*5f910*/  ISETP.LT.AND P2, PT, R12, UR24, !P1 ;  /* 0x000000180c007c0c */ /* 0x000fe4000cf41270 */
[----:B------:R-:W-:Y:S01]  /*5f920*/  ISETP.LT.AND P1, PT, R2, UR12, !P1 ;  /* 0x0000000c02007c0c */ /* 0x000fe2000cf21270 */
[C---:B------:R-:W-:Y:S01]  /*5f930*/  IMAD.WIDE R28, R0.reuse, 0x2, R16 ;  /* 0x00000002001c7825 */ /* 0x040fe200078e0210 */
[----:B------:R-:W3:Y:S01]  /*5f940*/  LDCU UR24, c[0x0][0x398] ;  /* 0x00007300ff1877ac */ /* 0x000ee20008000800 */
[----:B------:R-:W0:Y:S08]  /*5f950*/  LDCU UR12, c[0x0][0x398] ;  /* 0x00007300ff0c77ac */ /* 0x000e300008000800 */
[----:B------:R0:W-:Y:S02]  /*5f960*/  @P2 STG.E.U16 desc[UR8][R28.64], R15 ;  /* 0x0000000f1c002986 */ /* 0x0001e4000c101508 */
[----:B0-----:R-:W-:-:S05]  /*5f970*/  IMAD.WIDE R28, R0, 0x2, R18 ;  /* 0x00000002001c7825 */ /* 0x001fca00078e0212 */
[----:B------:R0:W-:Y:S02]  /*5f980*/  @P1 STG.E.U16 desc[UR8][R28.64], R24 ;  /* 0x000000181c001986 */ /* 0x0001e4000c101508 */
[----:B0-----:R-:W-:-:S05]  /*5f990*/  VIADD R24, R3, 0x3 ;  /* 0x0000000303187836 */ /* 0x001fca0000000000 */
[----:B--2---:R-:W-:Y:S01]  /*5f9a0*/  ISETP.GE.AND P1, PT, R24, UR4, PT ;  /* 0x0000000418007c0c */ /* 0x004fe2000bf26270 */
[----:B------:R-:W-:Y:S01]  /*5f9b0*/  VIADD R0, R0, UR26 ;  /* 0x0000001a00007c36 */ /* 0x000fe20008000000 */
[----:B------:R-:W0:Y:S02]  /*5f9c0*/  LDCU UR4, c[0x0][0x39c] ;  /* 0x00007380ff0477ac */ /* 0x000e240008000800 */
[----:B------:R-:W-:Y:S01]  /*5f9d0*/  ISETP.LT.AND P2, PT, R12, UR22, !P1 ;  /* 0x000000160c007c0c */ /* 0x000fe2000cf41270 */
[----:B------:R-:W-:Y:S01]  /*5f9e0*/  IMAD.WIDE R28, R0, 0x2, R16 ;  /* 0x00000002001c7825 */ /* 0x000fe200078e0210 */
[----:B------:R-:W-:Y:S01]  /*5f9f0*/  ISETP.LT.AND P1, PT, R2, UR10, !P1 ;  /* 0x0000000a02007c0c */ /* 0x000fe2000cf21270 */
[----:B------:R-:W2:Y:S01]  /*5fa00*/  LDCU UR10, c[0x0][0x398] ;  /* 0x00007300ff0a77ac */ /* 0x000ea20008000800 */
[----:B------:R-:W0:Y:S09]  /*5fa10*/  LDCU UR22, c[0x0][0x3b8] ;  /* 0x00007700ff1677ac */ /* 0x000e320008000800 */
[----:B------:R0:W-:Y:S02]  /*5fa20*/  @P2 STG.E.U16 desc[UR8][R28.64], R25 ;  /* 0x000000191c002986 */ /* 0x0001e4000c101508 */
[----:B0-----:R-:W-:Y:S01]  /*5fa30*/  PRMT R28, R25, 0x7632, R28 ;  /* 0x00007632191c7816 */ /* 0x001fe2000000001c */
[----:B------:R-:W-:-:S05]  /*5fa40*/  IMAD.WIDE R24, R0, 0x2, R18 ;  /* 0x0000000200187825 */ /* 0x000fca00078e0212 */
[----:B------:R0:W-:Y:S02]  /*5fa50*/  @P1 STG.E.U16 desc[UR8][R24.64], R28 ;  /* 0x0000001c18001986 */ /* 0x0001e4000c101508 */
[----:B0-----:R-:W-:-:S05]  /*5fa60*/  VIADD R24, R3, 0x4 ;  /* 0x0000000403187836 */ /* 0x001fca0000000000 */
[----:B------:R-:W-:Y:S01]  /*5fa70*/  ISETP.GE.AND P1, PT, R24, UR4, PT ;  /* 0x0000000418007c0c */ /* 0x000fe2000bf26270 */
[----:B------:R-:W-:Y:S01]  /*5fa80*/  VIADD R0, R0, UR26 ;  /* 0x0000001a00007c36 */ /* 0x000fe20008000000 */
[----:B------:R-:W0:Y:S02]  /*5fa90*/  LDCU UR4, c[0x0][0x39c] ;  /* 0x00007380ff0477ac */ /* 0x000e240008000800 */
[----:B------:R-:W-:Y:S01]  /*5faa0*/  ISETP.LT.AND P2, PT, R12, UR18, !P1 ;  /* 0x000000120c007c0c */ /* 0x000fe2000cf41270 */
[----:B------:R-:W-:Y:S01]  /*5fab0*/  IMAD.WIDE R24, R0, 0x2, R16 ;  /* 0x0000000200187825 */ /* 0x000fe200078e0210 */
[----:B------:R-:W0:Y:S11]  /*5fac0*/  LDCU UR18, c[0x0][0x3b8] ;  /* 0x00007700ff1277ac */ /* 0x000e360008000800 */
[----:B----4-:R4:W-:Y:S01]  /*5fad0*/  @P2 STG.E.U16 desc[UR8][R24.64], R13 ;  /* 0x0000000d18002986 */ /* 0x0109e2000c101508 */
[----:B------:R-:W-:-:S03]  /*5fae0*/  PRMT R28, R13, 0x7632, R28 ;  /* 0x000076320d1c7816 */ /* 0x000fc6000000001c */
[----:B----4-:R-:W4:Y:S01]  /*5faf0*/  LDL.LU R13, [R1+0x240] ;  /* 0x00024000010d7983 */ /* 0x010f220000300800 */
[----:B------:R-:W-:Y:S01]  /*5fb00*/  ISETP.LT.AND P1, PT, R2, UR16, !P1 ;  /* 0x0000001002007c0c */ /* 0x000fe2000cf21270 */
[----:B------:R-:W-:Y:S01]  /*5fb10*/  IMAD.WIDE R24, R0, 0x2, R18 ;  /* 0x0000000200187825 */ /* 0x000fe200078e0212 */
[----:B------:R-:W0:Y:S11]  /*5fb20*/  LDCU UR16, c[0x0][0x398] ;  /* 0x00007300ff1077ac */ /* 0x000e360008000800 */
[----:B------:R1:W-:Y:S02]  /*5fb30*/  @P1 STG.E.U16 desc[UR8][R24.64], R28 ;  /* 0x0000001c18001986 */ /* 0x0003e4000c101508 */
[----:B-1----:R-:W-:-:S05]  /*5fb40*/  VIADD R24, R3, 0x5 ;  /* 0x0000000503187836 */ /* 0x002fca0000000000 */
[----:B0-----:R-:W-:Y:S01]  /*5fb50*/  ISETP.GE.AND P1, PT, R24, UR4, PT ;  /* 0x0000000418007c0c */ /* 0x001fe2000bf26270 */
[----:B------:R-:W-:Y:S01]  /*5fb60*/  IMAD.MOV.U32 R28, RZ, RZ, R2 ;  /* 0x000000ffff1c7224 */ /* 0x000fe200078e0002 */
[----:B------:R-:W0:Y:S02]  /*5fb70*/  LDCU UR4, c[0x0][0x39c] ;  /* 0x00007380ff0477ac */ /* 0x000e240008000800 */
[----:B------:R-:W-:Y:S01]  /*5fb80*/  ISETP.LT.AND P2, PT, R12, UR14, !P1 ;  /* 0x0000000e0c007c0c */ /* 0x000fe2000cf41270 */
[----:B------:R-:W-:Y:S01]  /*5fb90*/  VIADD R0, R0, UR26 ;  /* 0x0000001a00007c36 */ /* 0x000fe20008000000 */
[----:B------:R-:W-:Y:S01]  /*5fba0*/  ISETP.LT.AND P1, PT, R28, UR28, !P1 ;  /* 0x0000001c1c007c0c */ /* 0x000fe2000cf21270 */
[----:B------:R-:W1:Y:S02]  /*5fbb0*/  LDCU UR28, c[0x0][0x3b8] ;  /* 0x00007700ff1c77ac */ /* 0x000e640008000800 */
[----:B------:R-:W-:Y:S01]  /*5fbc0*/  IMAD.WIDE R24, R0, 0x2, R16 ;  /* 0x0000000200187825 */ /* 0x000fe200078e0210 */
[----:B------:R-:W0:Y:S07]  /*5fbd0*/  LDCU UR14, c[0x0][0x3b8] ;  /* 0x00007700ff0e77ac */ /* 0x000e2e0008000800 */
        /* <DEDUP_REMOVED lines=10> */
[----:B------:R-:W-:Y:S01]  /*5fc80*/  ISETP.LT.AND P1, PT, R28, UR6, !P1 ;  /* 0x000000061c007c0c */ /* 0x000fe2000cf21270 */
[----:B------:R-:W0:Y:S01]  /*5fc90*/  LDCU UR6, c[0x0][0x398] ;  /* 0x00007300ff0677ac */ /* 0x000e220008000800 */
[----:B------:R-:W-:Y:S01]  /*5fca0*/  PRMT R26, R14, 0x7632, R26 ;  /* 0x000076320e1a7816 */ /* 0x000fe2000000001a */
[----:B------:R-:W0:Y:S08]  /*5fcb0*/  LDCU UR30, c[0x0][0x398] ;  /* 0x00007300ff1e77ac */ /* 0x000e300008000800 */
[----:B------:R0:W-:Y:S04]  /*5fcc0*/  @P2 STG.E.U16 desc[UR8][R24.64], R14 ;  /* 0x0000000e18002986 */ /* 0x0001e8000c101508 */
[----:B0-----:R-:W3:Y:S01]  /*5fcd0*/  LDL.LU R14, [R1+0x244] ;  /* 0x00024400010e7983 */ /* 0x001ee20000300800 */
[----:B------:R-:W-:-:S05]  /*5fce0*/  IMAD.WIDE R24, R0, 0x2, R18 ;  /* 0x0000000200187825 */ /* 0x000fca00078e0212 */
[----:B------:R0:W-:Y:S02]  /*5fcf0*/  @P1 STG.E.U16 desc[UR8][R24.64], R26 ;  /* 0x0000001a18001986 */ /* 0x0001e4000c101508 */
[----:B0-----:R-:W-:-:S05]  /*5fd00*/  VIADD R24, R3, 0x7 ;  /* 0x0000000703187836 */ /* 0x001fca0000000000 */
[----:B------:R-:W-:Y:S01]  /*5fd10*/  ISETP.GE.AND P1, PT, R24, UR4, PT ;  /* 0x0000000418007c0c */ /* 0x000fe2000bf26270 */
[----:B------:R-:W-:Y:S01]  /*5fd20*/  VIADD R0, R0, UR26 ;  /* 0x0000001a00007c36 */ /* 0x000fe20008000000 */
[----:B------:R-:W0:Y:S02]  /*5fd30*/  LDCU UR4, c[0x0][0x39c] ;  /* 0x00007380ff0477ac */ /* 0x000e240008000800 */
[----:B------:R-:W-:Y:S02]  /*5fd40*/  ISETP.LT.AND P2, PT, R12, UR6, !P1 ;  /* 0x000000060c007c0c */ /* 0x000fe4000cf41270 */
[----:B--2---:R-:W-:Y:S01]  /*5fd50*/  ISETP.LT.AND P1, PT, R28, UR10, !P1 ;  /* 0x0000000a1c007c0c */ /* 0x004fe2000cf21270 */
[C---:B------:R-:W-:Y:S01]  /*5fd60*/  IMAD.WIDE R24, R0.reuse, 0x2, R16 ;  /* 0x0000000200187825 */ /* 0x040fe200078e0210 */
[----:B------:R-:W2:Y:S01]  /*5fd70*/  LDCU UR6, c[0x0][0x398] ;  /* 0x00007300ff0677ac */ /* 0x000ea20008000800 */
[----:B------:R-:W0:Y:S08]  /*5fd80*/  LDCU UR10, c[0x0][0x398] ;  /* 0x00007300ff0a77ac */ /* 0x000e300008000800 */
        /* <DEDUP_REMOVED lines=8> */
[----:B--2---:R-:W-:Y:S01]  /*5fe10*/  ISETP.LT.AND P2, PT, R12, UR6, !P1 ;  /* 0x000000060c007c0c */ /* 0x004fe2000cf41270 */
[----:B------:R-:W-:Y:S01]  /*5fe20*/  IMAD.WIDE R24, R0, 0x2, R16 ;  /* 0x0000000200187825 */ /* 0x000fe200078e0210 */
[----:B------:R-:W2:Y:S11]  /*5fe30*/  LDCU UR6, c[0x0][0x398] ;  /* 0x00007300ff0677ac */ /* 0x000eb60008000800 */
[----:B----4-:R4:W-:Y:S01]  /*5fe40*/  @P2 STG.E.U16 desc[UR8][R24.64], R13 ;  /* 0x0000000d18002986 */ /* 0x0109e2000c101508 */
[----:B------:R-:W-:-:S03]  /*5fe50*/  PRMT R26, R13, 0x7632, R26 ;  /* 0x000076320d1a7816 */ /* 0x000fc6000000001a */
[----:B----4-:R-:W4:Y:S01]  /*5fe60*/  LDL.LU R13, [R1+0x248] ;  /* 0x00024800010d7983 */ /* 0x010f220000300800 */
[----:B------:R-:W-:Y:S01]  /*5fe70*/  ISETP.LT.AND P1, PT, R28, UR10, !P1 ;  /* 0x0000000a1c007c0c */ /* 0x000fe2000cf21270 */
[----:B------:R-:W-:Y:S01]  /*5fe80*/  IMAD.WIDE R24, R0, 0x2, R18 ;  /* 0x0000000200187825 */ /* 0x000fe200078e0212 */
[----:B------:R-:W0:Y:S11]  /*5fe90*/  LDCU UR10, c[0x0][0x398] ;  /* 0x00007300ff0a77ac */ /* 0x000e360008000800 */
[----:B------:R1:W-:Y:S02]  /*5fea0*/  @P1 STG.E.U16 desc[UR8][R24.64], R26 ;  /* 0x0000001a18001986 */ /* 0x0003e4000c101508 */
[----:B-1----:R-:W-:-:S02]  /*5feb0*/  VIADD R24, R3, 0x9 ;  /* 0x0000000903187836 */ /* 0x002fc40000000000 */
[----:B------:R-:W-:Y:S02]  /*5fec0*/  IMAD.MOV.U32 R26, RZ, RZ, R12 ;  /* 0x000000ffff1a7224 */ /* 0x000fe400078e000c */
[----:B------:R-:W-:Y:S01]  /*5fed0*/  VIADD R0, R0, UR26 ;  /* 0x0000001a00007c36 */ /* 0x000fe20008000000 */
[----:B0-----:R-:W-:Y:S01]  /*5fee0*/  ISETP.GE.AND P1, PT, R24, UR4, PT ;  /* 0x0000000418007c0c */ /* 0x001fe2000bf26270 */
[----:B------:R-:W0:Y:S01]  /*5fef0*/  LDCU UR4, c[0x0][0x39c] ;  /* 0x00007380ff0477ac */ /* 0x000e220008000800 */
[----:B------:R-:W4:Y:S02]  /*5ff00*/  LDL.LU R12, [R1+0x24c] ;  /* 0x00024c00010c7983 */ /* 0x000f240000300800 */
[----:B--2---:R-:W-:Y:S01]  /*5ff10*/  ISETP.LT.AND P2, PT, R26, UR6, !P1 ;  /* 0x000000061a007c0c */ /* 0x004fe2000cf41270 */
[----:B------:R-:W-:Y:S01]  /*5ff20*/  IMAD.WIDE R24, R0, 0x2, R16 ;  /* 0x0000000200187825 */ /* 0x000fe200078e0210 */
[----:B------:R-:W-:Y:S01]  /*5ff30*/  ISETP.LT.AND P1, PT, R28, UR10, !P1 ;  /* 0x0000000a1c007c0c */ /* 0x000fe2000cf21270 */
[----:B------:R-:W1:Y:S01]  /*5ff40*/  LDCU UR6, c[0x0][0x398] ;  /* 0x00007300ff0677ac */ /* 0x000e620008000800 */
[----:B------:R-:W2:Y:S09]  /*5ff50*/  LDCU UR10, c[0x0][0x398] ;  /* 0x00007300ff0a77ac */ /* 0x000eb20008000800 */
        /* <DEDUP_REMOVED lines=8> */
[----:B-1----:R-:W-:Y:S02]  /*5ffe0*/  ISETP.LT.AND P2, PT, R26, UR6, !P1 ;  /* 0x000000061a007c0c */ /* 0x002fe4000cf41270 */
[----:B--2---:R-:W-:Y:S01]  /*5fff0*/  ISETP.LT.AND P1, PT, R28, UR10, !P1 ;  /* 0x0000000a1c007c0c */ /* 0x004fe2000cf21270 */
[----:B------:R-:W-:Y:S01]  /*60000*/  IMAD.WIDE R24, R0, 0x2, R16 ;  /* 0x0000000200187825 */ /* 0x000fe200078e0210 */
[----:B------:R-:W1:Y:S01]  /*60010*/  LDCU UR6, c[0x0][0x398] ;  /* 0x00007300ff0677ac */ /* 0x000e620008000800 */
[----:B------:R-:W2:Y:S08]  /*60020*/  LDCU UR10, c[0x0][0x398] ;  /* 0x00007300ff0a77ac */ /* 0x000eb00008000800 */
[----:B---3--:R3:W-:Y:S01]  /*60030*/  @P2 STG.E.U16 desc[UR8][R24.64], R14 ;  /* 0x0000000e18002986 */ /* 0x0087e2000c101508 */
[----:B------:R-:W-:Y:S01]  /*60040*/  PRMT R20, R14, 0x7632, R20 ;  /* 0x000076320e147816 */ /* 0x000fe20000000014 */
[----:B---3--:R-:W-:-:S05]  /*60050*/  IMAD.WIDE R24, R0, 0x2, R18 ;  /* 0x0000000200187825 */ /* 0x008fca00078e0212 */
[----:B------:R3:W-:Y:S02]  /*60060*/  @P1 STG.E.U16 desc[UR8][R24.64], R20 ;  /* 0x0000001418001986 */ /* 0x0007e4000c101508 */
[----:B---3--:R-:W-:-:S05]  /*60070*/  VIADD R20, R3, 0xb ;  /* 0x0000000b03147836 */ /* 0x008fca0000000000 */
[----:B0-----:R-:W-:Y:S01]  /*60080*/  ISETP.GE.AND P1, PT, R20, UR4, PT ;  /* 0x0000000414007c0c */ /* 0x001fe2000bf26270 */
[----:B------:R-:W-:Y:S01]  /*60090*/  VIADD R0, R0, UR26 ;  /* 0x0000001a00007c36 */ /* 0x000fe20008000000 */
[----:B------:R-:W0:Y:S02]  /*600a0*/  LDCU UR4, c[0x0][0x39c] ;  /* 0x00007380ff0477ac */ /* 0x000e240008000800 */
[----:B-1----:R-:W-:Y:S01]  /*600b0*/  ISETP.LT.AND P2, PT, R26, UR6, !P1 ;  /* 0x000000061a007c0c */ /* 0x002fe2000cf41270 */
[----:B------:R-:W-:Y:S01]  /*600c0*/  IMAD.WIDE R24, R0, 0x2, R16 ;  /* 0x0000000200187825 */ /* 0x000fe200078e0210 */
[----:B--2---:R-:W-:Y:S01]  /*600d0*/  ISETP.LT.AND P1, PT, R28, UR10, !P1 ;  /* 0x0000000a1c007c0c */ /* 0x004fe2000cf21270 */
[----:B------:R-:W1:Y:S01]  /*600e0*/  LDCU UR6, c[0x0][0x398] ;  /* 0x00007300ff0677ac */ /* 0x000e620008000800 */
[----:B------:R-:W2:Y:S09]  /*600f0*/  LDCU UR10, c[0x0][0x398] ;  /* 0x00007300ff0a77ac */ /* 0x000eb20008000800 */
[----:B------:R3:W-:Y:S02]  /*60100*/  @P2 STG.E.U16 desc[UR8][R24.64], R21 ;  /* 0x0000001518002986 */ /* 0x0007e4000c101508 */
[----:B---3--:R-:W-:Y:S01]  /*60110*/  PRMT R24, R21, 0x7632, R24 ;  /* 0x0000763215187816 */ /* 0x008fe20000000018 */
[----:B------:R-:W-:-:S05]  /*60120*/  IMAD.WIDE R20, R0, 0x2, R18 ;  /* 0x0000000200147825 */ /* 0x000fca00078e0212 */
[----:B------:R3:W-:Y:S02]  /*60130*/  @P1 STG.E.U16 desc[UR8][R20.64], R24 ;  /* 0x0000001814001986 */ /* 0x0007e4000c101508 */
[----:B---3--:R-:W-:-:S05]  /*60140*/  VIADD R20, R3, 0xc ;  /* 0x0000000c03147836 */ /* 0x008fca0000000000 */
[----:B0-----:R-:W-:Y:S01]  /*60150*/  ISETP.GE.AND P1, PT, R20, UR4, PT ;  /* 0x0000000414007c0c */ /* 0x001fe2000bf26270 */
[----:B------:R-:W-:Y:S01]  /*60160*/  VIADD R0, R0, UR26 ;  /* 0x0000001a00007c36 */ /* 0x000fe20008000000 */
[----:B------:R-:W0:Y:S02]  /*60170*/  LDCU UR4, c[0x0][0x39c] ;  /* 0x00007380ff0477ac */ /* 0x000e240008000800 */
[----:B-1----:R-:W-:Y:S01]  /*60180*/  ISETP.LT.AND P2, PT, R26, UR6, !P1 ;  /* 0x000000061a007c0c */ /* 0x002fe2000cf41270 */
[----:B------:R-:W-:Y:S01]  /*60190*/  IMAD.WIDE R20, R0, 0x2, R16 ;  /* 0x0000000200147825 */ /* 0x000fe200078e0210 */
[----:B------:R-:W1:Y:S11]  /*601a0*/  LDCU UR6, c[0x0][0x398] ;  /* 0x00007300ff0677ac */ /* 0x000e760008000800 */
[----:B----4-:R3:W-:Y:S01]  /*601b0*/  @P2 STG.E.U16 desc[UR8][R20.64], R13 ;  /* 0x0000000d14002986 */ /* 0x0107e2000c101508 */
[----:B------:R-:W-:-:S03]  /*601c0*/  PRMT R24, R13, 0x7632, R24 ;  /* 0x000076320d187816 */ /* 0x000fc60000000018 */
[----:B---3--:R-:W3:Y:S01]  /*601d0*/  LDL.LU R13, [R1+0x300] ;  /* 0x00030000010d7983 */ /* 0x008ee20000300800 */
[----:B--2---:R-:W-:Y:S01]  /*601e0*/  ISETP.LT.AND P1, PT, R28, UR10, !P1 ;  /* 0x0000000a1c007c0c */ /* 0x004fe2000cf21270 */
[----:B------:R-:W-:Y:S01]  /*601f0*/  IMAD.WIDE R20, R0, 0x2, R18 ;  /* 0x0000000200147825 */ /* 0x000fe200078e0212 */
[----:B------:R-:W2:Y:S11]  /*60200*/  LDCU UR10, c[0x0][0x398] ;  /* 0x00007300ff0a77ac */ /* 0x000eb60008000800 */
[----:B------:R4:W-:Y:S02]  /*60210*/  @P1 STG.E.U16 desc[UR8][R20.64], R24 ;  /* 0x0000001814001986 */ /* 0x0009e4000c101508 */
[----:B----4-:R-:W-:-:S05]  /*60220*/  VIADD R20, R3, 0xd ;  /* 0x0000000d03147836 */ /* 0x010fca0000000000 */
[----:B0-----:R-:W-:Y:S01]  /*60230*/  ISETP.GE.AND P1, PT, R20, UR4, PT ;  /* 0x0000000414007c0c */ /* 0x001fe2000bf26270 */
[----:B------:R-:W-:Y:S01]  /*60240*/  VIADD R0, R0, UR26 ;  /* 0x0000001a00007c36 */ /* 0x000fe20008000000 */
[----:B------:R-:W0:Y:S02]  /*60250*/  LDCU UR4, c[0x0][0x39c] ;  /* 0x00007380ff0477ac */ /* 0x000e240008000800 */
[----:B-1----:R-:W-:Y:S02]  /*60260*/  ISETP.LT.AND P2, PT, R26, UR6, !P1 ;  /* 0x000000061a007c0c */ /* 0x002fe4000cf41270 */
[----:B--2---:R-:W-:Y:S01]  /*60270*/  ISETP.LT.AND P1, PT, R28, UR10, !P1 ;  /* 0x0000000a1c007c0c */ /* 0x004fe2000cf21270 */
[----:B------:R-:W-:Y:S01]  /*60280*/  IMAD.WIDE R20, R0, 0x2, R16 ;  /* 0x0000000200147825 */ /* 0x000fe200078e0210 */
[----:B------:R-:W1:Y:S01]  /*60290*/  LDCU UR6, c[0x0][0x398] ;  /* 0x00007300ff0677ac */ /* 0x000e620008000800 */
[----:B------:R-:W2:Y:S08]  /*602a0*/  LDCU UR10, c[0x0][0x398] ;  /* 0x00007300ff0a77ac */ /* 0x000eb00008000800 */
[----:B------:R4:W-:Y:S02]  /*602b0*/  @P2 STG.E.U16 desc[UR8][R20.64], R22 ;  /* 0x0000001614002986 */ /* 0x0009e4000c101508 */
[----:B----4-:R-:W-:Y:S01]  /*602c0*/  PRMT R22, R22, 0x7632, R22 ;  /* 0x0000763216167816 */ /* 0x010fe20000000016 */
[----:B------:R-:W-:-:S05]  /*602d0*/  IMAD.WIDE R20, R0, 0x2, R18 ;  /* 0x0000000200147825 */ /* 0x000fca00078e0212 */
[----:B------:R4:W-:Y:S02]  /*602e0*/  @P1 STG.E.U16 desc[UR8][R20.64], R22 ;  /* 0x0000001614001986 */ /* 0x0009e4000c101508 */
[----:B----4-:R-:W-:-:S05]  /*602f0*/  VIADD R20, R3, 0xe ;  /* 0x0000000e03147836 */ /* 0x010fca0000000000 */
[----:B0-----:R-:W-:Y:S01]  /*60300*/  ISETP.GE.AND P1, PT, R20, UR4, PT ;  /* 0x0000000414007c0c */ /* 0x001fe2000bf26270 */
[----:B------:R-:W0:Y:S03]  /*60310*/  LDCU UR4, c[0x0][0x398] ;  /* 0x00007300ff0477ac */ /* 0x000e260008000800 */
[----:B-1----:R-:W-:Y:S01]  /*60320*/  ISETP.LT.AND P2, PT, R26, UR6, !P1 ;  /* 0x000000061a007c0c */ /* 0x002fe2000cf41270 */
[----:B------:R-:W-:Y:S01]  /*60330*/  VIADD R0, R0, UR26 ;  /* 0x0000001a00007c36 */ /* 0x000fe20008000000 */
[----:B------:R-:W1:Y:S03]  /*60340*/  LDCU UR6, c[0x0][0x398] ;  /* 0x00007300ff0677ac */ /* 0x000e660008000800 */
[----:B------:R-:W-:Y:S01]  /*60350*/  IMAD.WIDE R20, R0, 0x2, R16 ;  /* 0x0000000200147825 */ /* 0x000fe200078e0210 */
[----:B------:R-:W-:-:S02]  /*60360*/  PRMT R22, R12, 0x7632, R22 ;  /* 0x000076320c167816 */ /* 0x000fc40000000016 */
[----:B0-----:R-:W-:Y:S01]  /*60370*/  ISETP.LT.AND P1, PT, R28, UR4, !P1 ;  /* 0x000000041c007c0c */ /* 0x001fe2000cf21270 */
[----:B------:R-:W0:Y:S04]  /*60380*/  LDCU UR4, c[0x0][0x39c] ;  /* 0x00007380ff0477ac */ /* 0x000e280008000800 */
[----:B------:R4:W-:Y:S02]  /*60390*/  @P2 STG.E.U16 desc[UR8][R20.64], R12 ;  /* 0x0000000c14002986 */ /* 0x0009e4000c101508 */
[----:B----4-:R-:W-:Y:S02]  /*603a0*/  IMAD.WIDE R20, R0, 0x2, R18 ;  /* 0x0000000200147825 */ /* 0x010fe400078e0212 */
[----:B------:R-:W4:Y:S04]  /*603b0*/  LDL.LU R12, [R1+0x30c] ;  /* 0x00030c00010c7983 */ /* 0x000f280000300800 */
[----:B------:R0:W-:Y:S02]  /*603c0*/  @P1 STG.E.U16 desc[UR8][R20.64], R22 ;  /* 0x0000001614001986 */ /* 0x0001e4000c101508 */
[----:B0-----:R-:W-:-:S05]  /*603d0*/  VIADD R20, R3, 0xf ;  /* 0x0000000f03147836 */ /* 0x001fca0000000000 */
[----:B------:R-:W-:Y:S01]  /*603e0*/  ISETP.GE.AND P1, PT, R20, UR4, PT ;  /* 0x0000000414007c0c */ /* 0x000fe2000bf26270 */
[----:B------:R-:W-:Y:S01]  /*603f0*/  VIADD R0, R0, UR26 ;  /* 0x0000001a00007c36 */ /* 0x000fe20008000000 */
[----:B------:R-:W0:Y:S02]  /*60400*/  LDCU UR26, c[0x0][0x398] ;  /* 0x00007300ff1a77ac */ /* 0x000e240008000800 */
[----:B-1----:R-:W-:Y:S02]  /*60410*/  ISETP.LT.AND P2, PT, R26, UR6, !P1 ;  /* 0x000000061a007c0c */ /* 0x002fe4000cf41270 */
[----:B--2---:R-:W-:Y:S01]  /*60420*/  ISETP.LT.AND P1, PT, R28, UR10, !P1 ;  /* 0x0000000a1c007c0c */ /* 0x004fe2000cf21270 */
[C---:B------:R-:W-:Y:S01]  /*60430*/  IMAD.WIDE R20, R0.reuse, 0x2, R16 ;  /* 0x0000000200147825 */ /* 0x040fe200078e0210 */
[----:B------:R-:W1:Y:S01]  /*60440*/  LDCU UR10, c[0x0][0x398] ;  /* 0x00007300ff0a77ac */ /* 0x000e620008000800 */
[----:B------:R-:W2:Y:S01]  /*60450*/  LDCU UR6, c[0x0][0x398] ;  /* 0x00007300ff0677ac */ /* 0x000ea20008000800 */
        /* <DEDUP_REMOVED lines=11> */
[----:B------:R-:W0:Y:S01]  /*60510*/  LDCU UR33, c[0x0][0x398] ;  /* 0x00007300ff2177ac */ /* 0x000e220008000800 */
[----:B---3--:R-:W-:-:S10]  /*60520*/  PRMT R23, R13, 0x7632, R23 ;  /* 0x000076320d177816 */ /* 0x008fd40000000017 */
[----:B------:R3:W-:Y:S01]  /*60530*/  @P2 STG.E.U16 desc[UR8][R20.64], R13 ;  /* 0x0000000d14002986 */ /* 0x0007e2000c101508 */
[----:B------:R-:W-:Y:S01]  /*60540*/  VIADD R22, R0, UR22 ;  /* 0x0000001600167c36 */ /* 0x000fe20008000000 */
[----:B------:R-:W0:Y:S02]  /*60550*/  LDCU UR59, c[0x0][0x3b8] ;  /* 0x00007700ff3b77ac */ /* 0x000e240008000800 */
[----:B---3--:R-:W3:Y:S01]  /*60560*/  LDL.LU R13, [R1+0x304] ;  /* 0x00030400010d7983 */ /* 0x008ee20000300800 */
[C---:B------:R-:W-:Y:S01]  /*60570*/  VIADD R20, R3.reuse, 0x11 ;  /* 0x0000001103147836 */ /* 0x040fe20000000000 */
[----:B------:R-:W-:Y:S01]  /*60580*/  ISETP.LT.AND P2, PT, R28, UR20, !P1 ;  /* 0x000000141c007c0c */ /* 0x000fe2000cf41270 */
[----:B------:R-:W0:Y:S03]  /*60590*/  LDCU UR20, c[0x0][0x398] ;  /* 0x00007300ff1477ac */ /* 0x000e260008000800 */
[----:B------:R-:W-:Y:S01]  /*605a0*/  ISETP.GE.AND P1, PT, R20, UR43, PT ;  /* 0x0000002b14007c0c */ /* 0x000fe2000bf26270 */
[----:B------:R-:W-:Y:S01]  /*605b0*/  IMAD.WIDE R20, R0, 0x2, R18 ;  /* 0x0000000200147825 */ /* 0x000fe200078e0212 */
[----:B------:R-:W0:Y:S02]  /*605c0*/  LDCU UR43, c[0x0][0x39c] ;  /* 0x00007380ff2b77ac */ /* 0x000e240008000800 */
[----:B------:R-:W-:Y:S01]  /*605d0*/  ISETP.LT.AND P4, PT, R26, UR56, !P1 ;  /* 0x000000381a007c0c */ /* 0x000fe2000cf81270 */
[----:B------:R-:W-:Y:S01]  /*605e0*/  VIADD R0, R3, 0x12 ;  /* 0x0000001203007836 */ /* 0x000fe20000000000 */
[----:B------:R-:W-:Y:S01]  /*605f0*/  ISETP.LT.AND P3, PT, R28, UR61, !P1 ;  /* 0x0000003d1c007c0c */ /* 0x000fe2000cf61270 */
[----:B------:R-:W0:Y:S02]  /*60600*/  LDCU UR56, c[0x0][0x398] ;  /* 0x00007300ff3877ac */ /* 0x000e240008000800 */
[----:B------:R1:W-:Y:S01]  /*60610*/  @P2 STG.E.U16 desc[UR8][R20.64], R23 ;  /* 0x0000001714002986 */ /* 0x0003e2000c101508 */
[----:B------:R-:W-:Y:S01]  /*60620*/  ISETP.GE.AND P2, PT, R0, UR74, PT ;  /* 0x0000004a00007c0c */ /* 0x000fe2000bf46270 */
[----:B------:R-:W0:Y:S01]  /*60630*/  LDCU UR22, c[0x0][0x3b8] ;  /* 0x00007700ff1677ac */ /* 0x000e220008000800 */
[----:B------:R-:W0:Y:S01]  /*60640*/  LDCU UR61, c[0x0][0x398] ;  /* 0x00007300ff3d77ac */ /* 0x000e220008000800 */
[----:B-1----:R-:W-:Y:S01]  /*60650*/  IMAD.WIDE R20, R22, 0x2, R16 ;  /* 0x0000000216147825 */ /* 0x002fe200078e0210 */
[----:B------:R-:W-:Y:S01]  /*60660*/  PRMT R23, R4, 0x7632, R23 ;  /* 0x0000763204177816 */ /* 0x000fe20000000017 */
[----:B------:R-:W1:Y:S03]  /*60670*/  LDCU UR74, c[0x0][0x39c] ;  /* 0x00007380ff4a77ac */ /* 0x000e660008000800 */
[----:B------:R0:W-:Y:S01]  /*60680*/  @P4 STG.E.U16 desc[UR8][R20.64], R4 ;  /* 0x0000000414004986 */ /* 0x0001e2000c101508 */
[----:B------:R-:W-:Y:S01]  /*60690*/  ISETP.LT.AND P4, PT, R26, UR73, !P2 ;  /* 0x000000491a007c0c */ /* 0x000fe2000d781270 */
[----:B------:R-:W-:-:S02]  /*606a0*/  VIADD R0, R22, UR28 ;  /* 0x0000001c16007c36 */ /* 0x000fc40008000000 */
[C---:B0-----:R-:W-:Y:S01]  /*606b0*/  VIADD R20, R3.reuse, 0x13 ;  /* 0x0000001303147836 */ /* 0x041fe20000000000 */
[----:B------:R-:W-:Y:S01]  /*606c0*/  ISETP.LT.AND P2, PT, R28, UR58, !P2 ;  /* 0x0000003a1c007c0c */ /* 0x000fe2000d741270 */
[----:B------:R-:W-:Y:S01]  /*606d0*/  VIADD R4, R0, UR41 ;  /* 0x0000002900047c36 */ /* 0x000fe20008000000 */
[----:B------:R-:W0:Y:S02]  /*606e0*/  LDCU UR73, c[0x0][0x398] ;  /* 0x00007300ff4977ac */ /* 0x000e240008000800 */
[----:B------:R-:W-:Y:S01]  /*606f0*/  ISETP.GE.AND P1, PT, R20, UR42, PT ;  /* 0x0000002a14007c0c */ /* 0x000fe2000bf26270 */
[----:B------:R-:W-:Y:S01]  /*60700*/  IMAD.WIDE R20, R22, 0x2, R18 ;  /* 0x0000000216147825 */ /* 0x000fe200078e0212 */
[----:B------:R-:W0:Y:S04]  /*60710*/  LDCU UR42, c[0x0][0x39c] ;  /* 0x00007380ff2a77ac */ /* 0x000e280008000800 */
[----:B------:R1:W-:Y:S01]  /*60720*/  @P3 STG.E.U16 desc[UR8][R20.64], R23 ;  /* 0x0000001714003986 */ /* 0x0003e2000c101508 */
[----:B------:R-:W-:Y:S01]  /*60730*/  VIADD R22, R3, 0x14 ;  /* 0x0000001403167836 */ /* 0x000fe20000000000 */
[----:B------:R-:W0:Y:S01]  /*60740*/  LDCU UR28, c[0x0][0x3b8] ;  /* 0x00007700ff1c77ac */ /* 0x000e220008000800 */
[----:B------:R-:W0:Y:S01]  /*60750*/  LDCU UR58, c[0x0][0x398] ;  /* 0x00007300ff3a77ac */ /* 0x000e220008000800 */
[----:B------:R-:W0:Y:S01]  /*60760*/  LDCU UR41, c[0x0][0x3b8] ;  /* 0x00007700ff2977ac */ /* 0x000e220008000800 */
[----:B-1----:R-:W-:-:S05]  /*60770*/  IMAD.WIDE R20, R0, 0x2, R16 ;  /* 0x0000000200147825 */ /* 0x002fca00078e0210 */
[----:B---3--:R1:W-:Y:S01]  /*60780*/  @P4 STG.E.U16 desc[UR8][R20.64], R13 ;  /* 0x0000000d14004986 */ /* 0x0083e2000c101508 */
[----:B------:R-:W-:Y:S01]  /*60790*/  ISETP.GE.AND P4, PT, R22, UR36, PT ;  /* 0x0000002416007c0c */ /* 0x000fe2000bf86270 */
[----:B------:R-:W-:Y:S01]  /*607a0*/  VIADD R23, R4, UR72 ;  /* 0x0000004804177c36 */ /* 0x000fe20008000000 */
[----:B------:R-:W-:Y:S01]  /*607b0*/  PRMT R22, R13, 0x7632, R22 ;  /* 0x000076320d167816 */ /* 0x000fe20000000016 */
[----:B------:R-:W3:Y:S01]  /*607c0*/  LDCU UR36, c[0x0][0x39c] ;  /* 0x00007380ff2477ac */ /* 0x000ee20008000800 */
[----:B------:R-:W-:Y:S01]  /*607d0*/  ISETP.LT.AND P3, PT, R26, UR55, !P1 ;  /* 0x000000371a007c0c */ /* 0x000fe2000cf61270 */
[----:B-1----:R-:W-:Y:S01]  /*607e0*/  IMAD.WIDE R20, R0, 0x2, R18 ;  /* 0x0000000200147825 */ /* 0x002fe200078e0212 */
[----:B------:R-:W2:Y:S01]  /*607f0*/  LDL.LU R13, [R1+0x308] ;  /* 0x00030800010d7983 */ /* 0x000ea20000300800 */
[----:B------:R-:W-:Y:S01]  /*60800*/  ISETP.LT.AND P5, PT, R26, UR30, !P4 ;  /* 0x0000001e1a007c0c */ /* 0x000fe2000e7a1270 */
[----:B------:R-:W1:Y:S02]  /*60810*/  LDCU UR55, c[0x0][0x398] ;  /* 0x00007300ff3777ac */ /* 0x000e640008000800 */
[----:B------:R0:W-:Y:S01]  /*60820*/  @P2 STG.E.U16 desc[UR8][R20.64], R22 ;  /* 0x0000001614002986 */ /* 0x0001e2000c101508 */
[C---:B------:R-:W-:Y:S01]  /*60830*/  ISETP.LT.AND P2, PT, R28.reuse, UR57, !P4 ;  /* 0x000000391c007c0c */ /* 0x040fe2000e741270 */
[----:B------:R-:W1:Y:S01]  /*60840*/  LDCU UR72, c[0x0][0x3b8] ;  /* 0x00007700ff4877ac */ /* 0x000e620008000800 */
[----:B------:R-:W-:Y:S01]  /*60850*/  ISETP.LT.AND P1, PT, R28, UR10, !P1 ;  /* 0x0000000a1c007c0c */ /* 0x000fe2000cf21270 */
[----:B------:R-:W-:Y:S01]  /*60860*/  VIADD R0, R23, UR71 ;  /* 0x0000004717007c36 */ /* 0x000fe20008000000 */
[----:B------:R-:W3:Y:S01]  /*60870*/  LDL.LU R27, [R1+0x10] ;  /* 0x00001000011b7983 */ /* 0x000ee20000300800 */
[----:B------:R-:W1:Y:S03]  /*60880*/  LDCU UR10, c[0x0][0x398] ;  /* 0x00007300ff0a77ac */ /* 0x000e660008000800 */
[----:B------:R-:W3:Y:S01]  /*60890*/  LDL.LU R29, [R1+0x344] ;  /* 0x00034400011d7983 */ /* 0x000ee20000300800 */
[----:B------:R-:W1:Y:S01]  /*608a0*/  LDCU UR30, c[0x0][0x398] ;  /* 0x00007300ff1e77ac */ /* 0x000e620008000800 */
[----:B0-----:R-:W-:-:S02]  /*608b0*/  VIADD R20, R3, 0x15 ;  /* 0x0000001503147836 */ /* 0x001fc40000000000 */
[----:B------:R-:W3:Y:S01]  /*608c0*/  LDL.LU R2, [R1+0x14] ;  /* 0x0000140001027983 */ /* 0x000ee20000300800 */
[----:B------:R-:W0:Y:S02]  /*608d0*/  LDCU UR57, c[0x0][0x398] ;  /* 0x00007300ff3977ac */ /* 0x000e240008000800 */
[----:B------:R-:W-:Y:S01]  /*608e0*/  ISETP.GE.AND P4, PT, R20, UR31, PT ;  /* 0x0000001f14007c0c */ /* 0x000fe2000bf86270 */
[----:B------:R-:W-:Y:S01]  /*608f0*/  IMAD.WIDE R20, R4, 0x2, R16 ;  /* 0x0000000204147825 */ /* 0x000fe200078e0210 */
[----:B------:R-:W3:Y:S01]  /*60900*/  LDL.LU R15, [R1+0x348] ;  /* 0x00034800010f7983 */ /* 0x000ee20000300800 */
[----:B------:R-:W0:Y:S03]  /*60910*/  LDCU UR31, c[0x0][0x39c] ;  /* 0x00007380ff1f77ac */ /* 0x000e260008000800 */
[----:B------:R1:W-:Y:S01]  /*60920*/  @P3 STG.E.U16 desc[UR8][R20.64], R5 ;  /* 0x0000000514003986 */ /* 0x0003e2000c101508 */
[----:B------:R-:W-:Y:S01]  /*60930*/  ISETP.LT.AND P6, PT, R26, UR53, !P4 ;  /* 0x000000351a007c0c */ /* 0x000fe2000e7c1270 */
[----:B------:R-:W-:Y:S01]  /*60940*/  VIADD R22, R0, UR14 ;  /* 0x0000000e00167c36 */ /* 0x000fe20008000000 */
[----:B------:R-:W0:Y:S01]  /*60950*/  LDCU UR71, c[0x0][0x3b8] ;  /* 0x00007700ff4777ac */ /* 0x000e220008000800 */
[----:B------:R-:W3:Y:S01]  /*60960*/  LDL.LU R14, [R1+0x18] ;  /* 0x00001800010e7983 */ /* 0x000ee20000300800 */
[----:B-1----:R-:W-:Y:S01]  /*60970*/  PRMT R20, R5, 0x7632, R20 ;  /* 0x0000763205147816 */ /* 0x002fe20000000014 */
[----:B------:R-:W-:-:S04]  /*60980*/  IMAD.WIDE R4, R4, 0x2, R18 ;  /* 0x0000000204047825 */ /* 0x000fc800078e0212 */
[----:B------:R-:W-:Y:S01]  /*60990*/  VIADD R21, R3, 0x16 ;  /* 0x0000001603157836 */ /* 0x000fe20000000000 */
[----:B------:R1:W-:Y:S01]  /*609a0*/  @P1 STG.E.U16 desc[UR8][R4.64], R20 ;  /* 0x0000001404001986 */ /* 0x0003e2000c101508 */
[----:B------:R-:W-:Y:S01]  /*609b0*/  ISETP.LT.AND P3, PT, R28, UR26, !P4 ;  /* 0x0000001a1c007c0c */ /* 0x000fe2000e761270 */
[----:B------:R-:W-:Y:S01]  /*609c0*/  VIADD R24, R22, UR52 ;  /* 0x0000003416187c36 */ /* 0x000fe20008000000 */
[----:B------:R-:W0:Y:S01]  /*609d0*/  LDCU UR53, c[0x0][0x398] ;  /* 0x00007300ff3577ac */ /* 0x000e220008000800 */
[----:B------:R-:W-:Y:S01]  /*609e0*/  ISETP.GE.AND P4, PT, R21, UR69, PT ;  /* 0x0000004515007c0c */ /* 0x000fe2000bf86270 */
[----:B------:R-:W0:Y:S01]  /*609f0*/  LDCU UR69, c[0x0][0x39c] ;  /* 0x00007380ff4577ac */ /* 0x000e220008000800 */
[----:B------:R-:W0:Y:S01]  /*60a00*/  LDCU UR14, c[0x0][0x3b8] ;  /* 0x00007700ff0e77ac */ /* 0x000e220008000800 */
[----:B-1----:R-:W-:-:S04]  /*60a10*/  IMAD.WIDE R4, R23, 0x2, R16 ;  /* 0x0000000217047825 */ /* 0x002fc800078e0210 */
[----:B------:R-:W-:Y:S01]  /*60a20*/  VIADD R20, R3, 0x17 ;  /* 0x0000001703147836 */ /* 0x000fe20000000000 */
[----:B------:R-:W-:Y:S01]  /*60a30*/  ISETP.LT.AND P1, PT, R26, UR68, !P4 ;  /* 0x000000441a007c0c */ /* 0x000fe2000e721270 */
[----:B------:R-:W1:Y:S01]  /*60a40*/  LDCU UR26, c[0x0][0x398] ;  /* 0x00007300ff1a77ac */ /* 0x000e620008000800 */
[----:B------:R-:W-:Y:S01]  /*60a50*/  ISETP.LT.AND P4, PT, R28, UR54, !P4 ;  /* 0x000000361c007c0c */ /* 0x000fe2000e781270 */
[----:B------:R-:W0:Y:S01]  /*60a60*/  LDCU UR68, c[0x0][0x398] ;  /* 0x00007300ff4477ac */ /* 0x000e220008000800 */
[----:B------:R-:W0:Y:S01]  /*60a70*/  LDCU UR54, c[0x0][0x398] ;  /* 0x00007300ff3677ac */ /* 0x000e220008000800 */
[----:B------:R-:W0:Y:S01]  /*60a80*/  LDCU UR52, c[0x0][0x3b8] ;  /* 0x00007700ff3477ac */ /* 0x000e220008000800 */
[----:B--2---:R2:W-:Y:S01]  /*60a90*/  @P5 STG.E.U16 desc[UR8][R4.64], R13 ;  /* 0x0000000d04005986 */ /* 0x0045e2000c101508 */
[----:B------:R-:W-:Y:S02]  /*60aa0*/  PRMT R25, R13, 0x7632, R25 ;  /* 0x000076320d197816 */ /* 0x000fe40000000019 */
[----:B------:R-:W-:Y:S01]  /*60ab0*/  ISETP.GE.AND P5, PT, R20, UR35, PT ;  /* 0x0000002314007c0c */ /* 0x000fe2000bfa6270 */
[C---:B------:R-:W-:Y:S01]  /*60ac0*/  IMAD.WIDE R20, R0.reuse, 0x2, R16 ;  /* 0x0000000200147825 */ /* 0x040fe200078e0210 */
[----:B------:R-:W0:Y:S03]  /*60ad0*/  LDCU UR35, c[0x0][0x39c] ;  /* 0x00007380ff2377ac */ /* 0x000e260008000800 */
[--C-:B--2---:R-:W-:Y:S01]  /*60ae0*/  IMAD.WIDE R4, R23, 0x2, R18.reuse ;  /* 0x0000000217047825 */ /* 0x104fe200078e0212 */
[----:B------:R-:W2:Y:S04]  /*60af0*/  LDL.LU R13, [R1+0x34c] ;  /* 0x00034c00010d7983 */ /* 0x000ea80000300800 */
[----:B------:R0:W-:Y:S04]  /*60b00*/  @P2 STG.E.U16 desc[UR8][R4.64], R25 ;  /* 0x0000001904002986 */ /* 0x0001e8000c101508 */
[----:B------:R1:W-:Y:S01]  /*60b10*/  @P6 STG.E.U16 desc[UR8][R20.64], R6 ;  /* 0x0000000614006986 */ /* 0x0003e2000c101508 */
[----:B0-----:R-:W-:Y:S01]  /*60b20*/  IMAD.WIDE R4, R0, 0x2, R18 ;  /* 0x0000000200047825 */ /* 0x001fe200078e0212 */
[----:B-1----:R-:W-:-:S03]  /*60b30*/  PRMT R20, R6, 0x7632, R20 ;  /* 0x0000763206147816 */ /* 0x002fc60000000014 */
[----:B------:R-:W-:Y:S02]  /*60b40*/  VIADD R21, R3, 0x18 ;  /* 0x0000001803157836 */ /* 0x000fe40000000000 */
[----:B------:R0:W-:Y:S01]  /*60b50*/  @P3 STG.E.U16 desc[UR8][R4.64], R20 ;  /* 0x0000001404003986 */ /* 0x0001e2000c101508 */
[----:B------:R-:W-:Y:S02]  /*60b60*/  ISETP.LT.AND P2, PT, R26, UR6, !P5 ;  /* 0x000000061a007c0c */ /* 0x000fe4000ef41270 */
[----:B------:R-:W-:Y:S01]  /*60b70*/  PRMT R25, R7, 0x7632, R25 ;  /* 0x0000763207197816 */ /* 0x000fe20000000019 */
[----:B------:R-:W-:Y:S01]  /*60b80*/  VIADD R6, R24, UR67 ;  /* 0x0000004318067c36 */ /* 0x000fe20008000000 */
[----:B------:R-:W-:Y:S01]  /*60b90*/  ISETP.LT.AND P5, PT, R28, UR70, !P5 ;  /* 0x000000461c007c0c */ /* 0x000fe2000efa1270 */
[----:B------:R-:W-:Y:S01]  /*60ba0*/  VIADD R23, R3, 0x1a ;  /* 0x0000001a03177836 */ /* 0x000fe20000000000 */
[----:B------:R-:W-:Y:S01]  /*60bb0*/  ISETP.GE.AND P6, PT, R21, UR4, PT ;  /* 0x0000000415007c0c */ /* 0x000fe2000bfc6270 */
[----:B0-----:R-:W-:Y:S01]  /*60bc0*/  IMAD.WIDE R4, R22, 0x2, R16 ;  /* 0x0000000216047825 */ /* 0x001fe200078e0210 */
[----:B----4-:R-:W-:Y:S01]  /*60bd0*/  PRMT R20, R12, 0x7632, R20 ;  /* 0x000076320c147816 */ /* 0x010fe20000000014 */
[----:B------:R-:W0:Y:S03]  /*60be0*/  LDCU UR6, c[0x0][0x398] ;  /* 0x00007300ff0677ac */ /* 0x000e260008000800 */
[----:B------:R1:W-:Y:S01]  /*60bf0*/  @P1 STG.E.U16 desc[UR8][R4.64], R12 ;  /* 0x0000000c04001986 */ /* 0x0003e2000c101508 */
[----:B------:R-:W-:Y:S01]  /*60c00*/  VIADD R21, R3, 0x19 ;  /* 0x0000001903157836 */ /* 0x000fe20000000000 */
[----:B------:R-:W4:Y:S04]  /*60c10*/  LDCU UR4, c[0x0][0x39c] ;  /* 0x00007380ff0477ac */ /* 0x000f280008000800 */
[----:B------:R-:W-:Y:S01]  /*60c20*/  ISETP.GE.AND P1, PT, R21, UR76, PT ;  /* 0x0000004c15007c0c */ /* 0x000fe2000bf26270 */
[----:B------:R-:W-:Y:S01]  /*60c30*/  VIADD R0, R6, UR77 ;  /* 0x0000004d06007c36 */ /* 0x000fe20008000000 */
[----:B------:R-:W-:Y:S01]  /*60c40*/  ISETP.LT.AND P3, PT, R26, UR34, !P6 ;  /* 0x000000221a007c0c */ /* 0x000fe2000f761270 */
[----:B------:R-:W0:Y:S01]  /*60c50*/  LDCU UR70, c[0x0][0x398] ;  /* 0x00007300ff4677ac */ /* 0x000e220008000800 */
[----:B-1----:R-:W-:Y:S01]  /*60c60*/  IMAD.WIDE R4, R22, 0x2, R18 ;  /* 0x0000000216047825 */ /* 0x002fe200078e0212 */
[----:B------:R-:W2:Y:S01]  /*60c70*/  LDL.LU R12, [R1+0x1c] ;  /* 0x00001c00010c7983 */ /* 0x000ea20000300800 */
[----:B------:R-:W1:Y:S03]  /*60c80*/  LDCU UR34, c[0x0][0x398] ;  /* 0x00007300ff2277ac */ /* 0x000e660008000800 */
[----:B------:R0:W-:Y:S01]  /*60c90*/  @P4 STG.E.U16 desc[UR8][R4.64], R20 ;  /* 0x0000001404004986 */ /* 0x0001e2000c101508 */
[----:B------:R-:W1:Y:S01]  /*60ca0*/  LDCU UR67, c[0x0][0x3b8] ;  /* 0x00007700ff4377ac */ /* 0x000e620008000800 */
[----:B------:R-:W1:Y:S01]  /*60cb0*/  LDCU UR76, c[0x0][0x39c] ;  /* 0x00007380ff4c77ac */ /* 0x000e620008000800 */
[----:B------:R-:W1:Y:S01]  /*60cc0*/  LDCU UR77, c[0x0][0x3b8] ;  /* 0x00007700ff4d77ac */ /* 0x000e620008000800 */
[----:B0-----:R-:W-:-:S04]  /*60cd0*/  IMAD.WIDE R4, R24, 0x2, R16 ;  /* 0x0000000218047825 */ /* 0x001fc800078e0210 */
[----:B------:R-:W-:Y:S01]  /*60ce0*/  IMAD.WIDE R20, R24, 0x2, R18 ;  /* 0x0000000218147825 */ /* 0x000fe200078e0212 */
[----:B------:R-:W-:Y:S04]  /*60cf0*/  @P2 STG.E.U16 desc[UR8][R4.64], R7 ;  /* 0x0000000704002986 */ /* 0x000fe8000c101508 */
[----:B------:R0:W-:Y:S04]  /*60d00*/  @P5 STG.E.U16 desc[UR8][R20.64], R25 ;  /* 0x0000001914005986 */ /* 0x0001e8000c101508 */
[----:B0-----:R-:W2:Y:S01]  /*60d10*/  LDL.LU R25, [R1+0x340] ;  /* 0x0003400001197983 */ /* 0x001ea20000300800 */
[----:B------:R-:W-:-:S02]  /*60d20*/  ISETP.LT.AND P6, PT, R28, UR40, !P6 ;  /* 0x000000281c007c0c */ /* 0x000fc4000f7c1270 */
[----:B------:R-:W-:Y:S01]  /*60d30*/  ISETP.LT.AND P4, PT, R26, UR66, !P1 ;  /* 0x000000421a007c0c */ /* 0x000fe2000cf81270 */
[----:B------:R-:W-:Y:S01]  /*60d40*/  IMAD.WIDE R4, R6, 0x2, R16 ;  /* 0x0000000206047825 */ /* 0x000fe200078e0210 */
[----:B------:R-:W-:Y:S01]  /*60d50*/  ISETP.GE.AND P2, PT, R23, UR48, PT ;  /* 0x0000003017007c0c */ /* 0x000fe2000bf46270 */
[----:B------:R-:W0:Y:S01]  /*60d60*/  LDCU UR40, c[0x0][0x398] ;  /* 0x00007300ff2877ac */ /* 0x000e220008000800 */
[----:B------:R-:W-:Y:S01]  /*60d70*/  ISETP.LT.AND P1, PT, R28, UR24, !P1 ;  /* 0x000000181c007c0c */ /* 0x000fe2000cf21270 */
[----:B------:R-:W-:Y:S02]  /*60d80*/  VIADD R21, R3, 0x1b ;  /* 0x0000001b03157836 */ /* 0x000fe40000000000 */
[----:B------:R-:W-:Y:S01]  /*60d90*/  IMAD.WIDE R6, R6, 0x2, R18 ;  /* 0x0000000206067825 */ /* 0x000fe200078e0212 */
[----:B------:R-:W-:Y:S01]  /*60da0*/  ISETP.LT.AND P5, PT, R26, UR65, !P2 ;  /* 0x000000411a007c0c */ /* 0x000fe2000d7a1270 */
[----:B------:R-:W0:Y:S01]  /*60db0*/  LDCU UR66, c[0x0][0x398] ;  /* 0x00007300ff4277ac */ /* 0x000e220008000800 */
[----:B------:R-:W-:Y:S01]  /*60dc0*/  ISETP.LT.AND P2, PT, R28, UR64, !P2 ;  /* 0x000000401c007c0c */ /* 0x000fe2000d741270 */
[----:B------:R-:W-:Y:S01]  /*60dd0*/  VIADD R22, R0, UR29 ;  /* 0x0000001d00167c36 */ /* 0x000fe20008000000 */
[----:B---3--:R-:W-:Y:S01]  /*60de0*/  PRMT R24, R27, 0x7632, R24 ;  /* 0x000076321b187816 */ /* 0x008fe20000000018 */
[----:B------:R-:W3:Y:S02]  /*60df0*/  LDCU UR48, c[0x0][0x39c] ;  /* 0x00007380ff3077ac */ /* 0x000ee40008000800 */
[----:B------:R-:W-:Y:S01]  /*60e00*/  VIADD R20, R22, UR27 ;  /* 0x0000001b16147c36 */ /* 0x000fe20008000000 */
[----:B------:R-:W0:Y:S01]  /*60e10*/  LDCU UR24, c[0x0][0x398] ;  /* 0x00007300ff1877ac */ /* 0x000e220008000800 */
[----:B------:R-:W0:Y:S01]  /*60e20*/  LDCU UR65, c[0x0][0x398] ;  /* 0x00007300ff4177ac */ /* 0x000e220008000800 */
[----:B------:R-:W0:Y:S01]  /*60e30*/  LDCU UR29, c[0x0][0x3b8] ;  /* 0x00007700ff1d77ac */ /* 0x000e220008000800 */
[----:B------:R-:W0:Y:S01]  /*60e40*/  LDCU UR64, c[0x0][0x398] ;  /* 0x00007300ff4077ac */ /* 0x000e220008000800 */
[----:B------:R-:W0:Y:S01]  /*60e50*/  LDCU UR27, c[0x0][0x3b8] ;  /* 0x00007700ff1b77ac */ /* 0x000e220008000800 */
[----:B--2---:R-:W-:Y:S01]  /*60e60*/  PRMT R23, R25, 0x7632, R23 ;  /* 0x0000763219177816 */ /* 0x004fe20000000017 */
[----:B------:R2:W-:Y:S01]  /*60e70*/  @P3 STG.E.U16 desc[UR8][R4.64], R25 ;  /* 0x0000001904003986 */ /* 0x0005e2000c101508 */
[----:B------:R-:W-:-:S03]  /*60e80*/  ISETP.GE.AND P3, PT, R21, UR49, PT ;  /* 0x0000003115007c0c */ /* 0x000fc6000bf66270 */
[----:B------:R0:W-:Y:S01]  /*60e90*/  @P6 STG.E.U16 desc[UR8][R6.64], R23 ;  /* 0x0000001706006986 */ /* 0x0001e2000c101508 */
[----:B------:R-:W-:Y:S01]  /*60ea0*/  ISETP.LT.AND P6, PT, R26, UR32, !P3 ;  /* 0x000000201a007c0c */ /* 0x000fe2000dfc1270 */
[C---:B--2---:R-:W-:Y:S02]  /*60eb0*/  IMAD.WIDE R4, R0.reuse, 0x2, R16 ;  /* 0x0000000200047825 */ /* 0x044fe400078e0210 */
[----:B------:R-:W2:Y:S01]  /*60ec0*/  LDL.LU R25, [R1+0x30] ;  /* 0x0000300001197983 */ /* 0x000ea20000300800 */
[----:B------:R-:W1:Y:S01]  /*60ed0*/  LDCU UR49, c[0x0][0x39c] ;  /* 0x00007380ff3177ac */ /* 0x000e620008000800 */
[----:B0-----:R-:W-:Y:S02]  /*60ee0*/  VIADD R23, R3, 0x1c ;  /* 0x0000001c03177836 */ /* 0x001fe40000000000 */
[----:B------:R0:W-:Y:S01]  /*60ef0*/  @P4 STG.E.U16 desc[UR8][R4.64], R27 ;  /* 0x0000001b04004986 */ /* 0x0001e2000c101508 */
[----:B------:R-:W-:Y:S01]  /*60f00*/  IMAD.WIDE R6, R0, 0x2, R18 ;  /* 0x0000000200067825 */ /* 0x000fe200078e0212 */
[----:B------:R-:W1:Y:S01]  /*60f10*/  LDCU UR32, c[0x0][0x398] ;  /* 0x00007300ff2077ac */ /* 0x000e620008000800 */
[----:B------:R-:W-:-:S02]  /*60f20*/  ISETP.GE.AND P4, PT, R23, UR63, PT ;  /* 0x0000003f17007c0c */ /* 0x000fc4000bf86270 */
[----:B------:R-:W-:Y:S01]  /*60f30*/  VIADD R23, R3, 0x1d ;  /* 0x0000001d03177836 */ /* 0x000fe20000000000 */
[----:B------:R-:W-:Y:S01]  /*60f40*/  ISETP.LT.AND P3, PT, R28, UR51, !P3 ;  /* 0x000000331c007c0c */ /* 0x000fe2000df61270 */
[----:B------:R3:W-:Y:S04]  /*60f50*/  @P1 STG.E.U16 desc[UR8][R6.64], R24 ;  /* 0x0000001806001986 */ /* 0x0007e8000c101508 */
[----:B0-----:R-:W4:Y:S01]  /*60f60*/  LDL.LU R27, [R1+0x20] ;  /* 0x00002000011b7983 */ /* 0x001f220000300800 */
[----:B------:R-:W-:Y:S01]  /*60f70*/  IMAD.WIDE R4, R22, 0x2, R16 ;  /* 0x0000000216047825 */ /* 0x000fe200078e0210 */
[----:B------:R-:W-:Y:S01]  /*60f80*/  ISETP.LT.AND P1, PT, R26, UR46, !P4 ;  /* 0x0000002e1a007c0c */ /* 0x000fe2000e721270 */
[----:B------:R-:W0:Y:S03]  /*60f90*/  LDCU UR63, c[0x0][0x39c] ;  /* 0x00007380ff3f77ac */ /* 0x000e260008000800 */
[----:B------:R1:W-:Y:S01]  /*60fa0*/  @P5 STG.E.U16 desc[UR8][R4.64], R29 ;  /* 0x0000001d04005986 */ /* 0x0003e2000c101508 */
[----:B---3--:R-:W-:Y:S01]  /*60fb0*/  PRMT R24, R29, 0x7632, R24 ;  /* 0x000076321d187816 */ /* 0x008fe20000000018 */
[----:B------:R-:W-:Y:S01]  /*60fc0*/  IMAD.WIDE R6, R22, 0x2, R18 ;  /* 0x0000000216067825 */ /* 0x000fe200078e0212 */
[----:B------:R-:W-:Y:S01]  /*60fd0*/  ISETP.GE.AND P5, PT, R23, UR62, PT ;  /* 0x0000003e17007c0c */ /* 0x000fe2000bfa6270 */
[----:B------:R-:W3:Y:S01]  /*60fe0*/  LDCU UR51, c[0x0][0x398] ;  /* 0x00007300ff3377ac */ /* 0x000ee20008000800 */
[----:B------:R-:W-:Y:S01]  /*60ff0*/  ISETP.LT.AND P4, PT, R28, UR39, !P4 ;  /* 0x000000271c007c0c */ /* 0x000fe2000e781270 */
[----:B------:R-:W-:-:S02]  /*61000*/  VIADD R21, R20, UR37 ;  /* 0x0000002514157c36 */ /* 0x000fc40008000000 */
[----:B------:R-:W-:Y:S01]  /*61010*/  VIADD R23, R3, 0x1e ;  /* 0x0000001e03177836 */ /* 0x000fe20000000000 */
[----:B------:R-:W0:Y:S01]  /*61020*/  LDCU UR46, c[0x0][0x398] ;  /* 0x00007300ff2e77ac */ /* 0x000e220008000800 */
[----:B-1----:R-:W-:Y:S01]  /*61030*/  IMAD.WIDE R4, R20, 0x2, R16 ;  /* 0x0000000214047825 */ /* 0x002fe200078e0210 */
[----:B------:R-:W3:Y:S01]  /*61040*/  LDL.LU R29, [R1+0x34] ;  /* 0x00003400011d7983 */ /* 0x000ee20000300800 */
[----:B------:R-:W1:Y:S03]  /*61050*/  LDCU UR62, c[0x0][0x39c] ;  /* 0x00007380ff3e77ac */ /* 0x000e660008000800 */
[----:B------:R0:W-:Y:S01]  /*61060*/  @P2 STG.E.U16 desc[UR8][R6.64], R24 ;  /* 0x0000001806002986 */ /* 0x0001e2000c101508 */
[----:B------:R-:W-:Y:S01]  /*61070*/  ISETP.LT.AND P2, PT, R26, UR50, !P5 ;  /* 0x000000321a007c0c */ /* 0x000fe2000ef41270 */
[----:B------:R-:W-:Y:S01]  /*61080*/  VIADD R0, R21, UR38 ;  /* 0x0000002615007c36 */ /* 0x000fe20008000000 */
[----:B------:R-:W1:Y:S01]  /*61090*/  LDCU UR37, c[0x0][0x3b8] ;  /* 0x00007700ff2577ac */ /* 0x000e620008000800 */
[----:B------:R0:W-:Y:S01]  /*610a0*/  @P6 STG.E.U16 desc[UR8][R4.64], R2 ;  /* 0x0000000204006986 */ /* 0x0001e2000c101508 */
[----:B------:R-:W-:Y:S01]  /*610b0*/  ISETP.GE.AND P6, PT, R23, UR45, PT ;  /* 0x0000002d17007c0c */ /* 0x000fe2000bfc6270 */
[----:B------:R-:W-:Y:S01]  /*610c0*/  VIADD R23, R3, 0x1f ;  /* 0x0000001f03177836 */ /* 0x000fe20000000000 */
[----:B------:R-:W-:Y:S01]  /*610d0*/  ISETP.LT.AND P5, PT, R28, UR44, !P5 ;  /* 0x0000002c1c007c0c */ /* 0x000fe2000efa1270 */
[----:B------:R-:W1:Y:S01]  /*610e0*/  LDCU UR39, c[0x0][0x398] ;  /* 0x00007300ff2777ac */ /* 0x000e620008000800 */
[----:B0-----:R-:W-:Y:S01]  /*610f0*/  PRMT R24, R2, 0x7632, R24 ;  /* 0x0000763202187816 */ /* 0x001fe20000000018 */
[----:B------:R-:W-:Y:S01]  /*61100*/  IMAD.WIDE R6, R20, 0x2, R18 ;  /* 0x0000000214067825 */ /* 0x000fe200078e0212 */
[----:B------:R-:W0:Y:S01]  /*61110*/  LDCU UR50, c[0x0][0x398] ;  /* 0x00007300ff3277ac */ /* 0x000e220008000800 */
[----:B------:R-:W3:Y:S02]  /*61120*/  LDL.LU R2, [R1+0x24] ;  /* 0x0000240001027983 */ /* 0x000ee40000300800 */
[----:B------:R-:W-:Y:S01]  /*61130*/  IMAD.WIDE R4, R21, 0x2, R16 ;  /* 0x0000000215047825 */ /* 0x000fe200078e0210 */
[----:B------:R-:W0:Y:S01]  /*61140*/  LDCU UR45, c[0x0][0x39c] ;  /* 0x00007380ff2d77ac */ /* 0x000e220008000800 */
[----:B------:R1:W-:Y:S01]  /*61150*/  @P3 STG.E.U16 desc[UR8][R6.64], R24 ;  /* 0x0000001806003986 */ /* 0x0003e2000c101508 */
[----:B------:R-:W-:Y:S01]  /*61160*/  ISETP.LT.AND P3, PT, R26, UR75, !P6 ;  /* 0x0000004b1a007c0c */ /* 0x000fe2000f761270 */
[----:B------:R-:W-:Y:S01]  /*61170*/  VIADD R22, R0, UR18 ;  /* 0x0000001200167c36 */ /* 0x000fe20008000000 */
[----:B------:R-:W0:Y:S01]  /*61180*/  LDCU UR38, c[0x0][0x3b8] ;  /* 0x00007700ff2677ac */ /* 0x000e220008000800 */
[----:B------:R1:W-:Y:S01]  /*61190*/  @P1 STG.E.U16 desc[UR8][R4.64], R15 ;  /* 0x0000000f04001986 */ /* 0x0003e2000c101508 */
[----:B------:R-:W-:-:S02]  /*611a0*/  ISETP.GE.AND P1, PT, R23, UR47, PT ;  /* 0x0000002f17007c0c */ /* 0x000fc4000bf26270 */
[----:B------:R-:W-:Y:S01]  /*611b0*/  ISETP.LT.AND P6, PT, R28, UR60, !P6 ;  /* 0x0000003c1c007c0c */ /* 0x000fe2000f7c1270 */
[----:B------:R-:W0:Y:S01]  /*611c0*/  LDCU UR44, c[0x0][0x398] ;  /* 0x00007300ff2c77ac */ /* 0x000e220008000800 */
[----:B-1----:R-:W-:Y:S01]  /*611d0*/  PRMT R24, R15, 0x7632, R24 ;  /* 0x000076320f187816 */ /* 0x002fe20000000018 */
[----:B------:R-:W-:Y:S01]  /*611e0*/  IMAD.WIDE R6, R21, 0x2, R18 ;  /* 0x0000000215067825 */ /* 0x000fe200078e0212 */
[----:B------:R-:W1:Y:S01]  /*611f0*/  LDCU UR75, c[0x0][0x398] ;  /* 0x00007300ff4b77ac */ /* 0x000e620008000800 */
        /* <DEDUP_REMOVED lines=8> */
[----:B------:R-:W-:Y:S01]  /*61280*/  VIADD R23, R3, 0x20 ;  /* 0x0000002003177836 */ /* 0x000fe20000000000 */
[----:B------:R-:W0:Y:S01]  /*61290*/  LDCU UR60, c[0x0][0x398] ;  /* 0x00007300ff3c77ac */ /* 0x000e220008000800 */
[----:B-1----:R-:W-:Y:S01]  /*612a0*/  PRMT R24, R14, 0x7632, R24 ;  /* 0x000076320e187816 */ /* 0x002fe20000000018 */
[----:B------:R-:W-:Y:S01]  /*612b0*/  IMAD.WIDE R6, R0, 0x2, R18 ;  /* 0x0000000200067825 */ /* 0x000fe200078e0212 */
[----:B------:R-:W-:Y:S01]  /*612c0*/  ISETP.LT.AND P1, PT, R28, UR20, !P1 ;  /* 0x000000141c007c0c */ /* 0x000fe2000cf21270 */
[----:B------:R-:W1:Y:S01]  /*612d0*/  LDCU UR33, c[0x0][0x398] ;  /* 0x00007300ff2177ac */ /* 0x000e620008000800 */
[----:B------:R-:W3:Y:S01]  /*612e0*/  LDL.LU R14, [R1+0x28] ;  /* 0x00002800010e7983 */ /* 0x000ee20000300800 */
[----:B------:R-:W-:Y:S01]  /*612f0*/  IMAD.WIDE R4, R22, 0x2, R16 ;  /* 0x0000000216047825 */ /* 0x000fe200078e0210 */
[----:B------:R-:W-:Y:S01]  /*61300*/  ISETP.GE.AND P2, PT, R23, UR43, PT ;  /* 0x0000002b17007c0c */ /* 0x000fe2000bf46270 */
[----:B------:R-:W0:Y:S01]  /*61310*/  LDCU UR43, c[0x0][0x39c] ;  /* 0x00007380ff2b77ac */ /* 0x000e220008000800 */
[----:B------:R1:W-:Y:S01]  /*61320*/  @P5 STG.E.U16 desc[UR8][R6.64], R24 ;  /* 0x0000001806005986 */ /* 0x0003e2000c101508 */
[----:B------:R-:W-:Y:S01]  /*61330*/  VIADD R21, R20, UR22 ;  /* 0x0000001614157c36 */ /* 0x000fe20008000000 */
[----:B------:R-:W0:Y:S02]  /*61340*/  LDCU UR59, c[0x0][0x3b8] ;  /* 0x00007700ff3b77ac */ /* 0x000e240008000800 */
[----:B------:R1:W-:Y:S01]  /*61350*/  @P3 STG.E.U16 desc[UR8][R4.64], R13 ;  /* 0x0000000d04003986 */ /* 0x0003e2000c101508 */
[----:B------:R-:W0:Y:S01]  /*61360*/  LDCU UR20, c[0x0][0x398] ;  /* 0x00007300ff1477ac */ /* 0x000e220008000800 */
[----:B-1----:R-:W-:Y:S01]  /*61370*/  PRMT R24, R13, 0x7632, R24 ;  /* 0x000076320d187816 */ /* 0x002fe20000000018 */
[----:B------:R-:W-:Y:S01]  /*61380*/  IMAD.WIDE R6, R22, 0x2, R18 ;  /* 0x0000000216067825 */ /* 0x000fe200078e0212 */
[----:B------:R-:W-:Y:S01]  /*61390*/  ISETP.LT.AND P5, PT, R26, UR56, !P2 ;  /* 0x000000381a007c0c */ /* 0x000fe2000d7a1270 */
[----:B------:R-:W1:Y:S01]  /*613a0*/  LDCU UR56, c[0x0][0x398] ;  /* 0x00007300ff3877ac */ /* 0x000e620008000800 */
[----:B------:R-:W3:Y:S01]  /*613b0*/  LDL.LU R13, [R1+0x3c] ;  /* 0x00003c00010d7983 */ /* 0x000ee20000300800 */
[----:B------:R-:W-:Y:S01]  /*613c0*/  IMAD.WIDE R4, R20, 0x2, R16 ;  /* 0x0000000214047825 */ /* 0x000fe200078e0210 */
[----:B------:R-:W0:Y:S02]  /*613d0*/  LDCU UR22, c[0x0][0x3b8] ;  /* 0x00007700ff1677ac */ /* 0x000e240008000800 */
[----:B------:R1:W-:Y:S04]  /*613e0*/  @P6 STG.E.U16 desc[UR8][R6.64], R24 ;  /* 0x0000001806006986 */ /* 0x0003e8000c101508 */
[----:B------:R0:W-:Y:S01]  /*613f0*/  @P4 STG.E.U16 desc[UR8][R4.64], R12 ;  /* 0x0000000c04004986 */ /* 0x0001e2000c101508 */
[----:B-1----:R-:W-:-:S03]  /*61400*/  PRMT R24, R12, 0x7632, R24 ;  /* 0x000076320c187816 */ /* 0x002fc60000000018 */
[----:B0-----:R-:W3:Y:S01]  /*61410*/  LDL.LU R12, [R1+0x2c] ;  /* 0x00002c00010c7983 */ /* 0x001ee20000300800 */
[----:B------:R-:W-:Y:S01]  /*61420*/  VIADD R23, R3, 0x21 ;  /* 0x0000002103177836 */ /* 0x000fe20000000000 */
[----:B------:R-:W-:Y:S01]  /*61430*/  ISETP.LT.AND P2, PT, R28, UR61, !P2 ;  /* 0x0000003d1c007c0c */ /* 0x000fe2000d741270 */
[----:B------:R-:W-:Y:S01]  /*61440*/  IMAD.WIDE R6, R20, 0x2, R18 ;  /* 0x0000000214067825 */ /* 0x000fe200078e0212 */
[----:B------:R-:W0:Y:S02]  /*61450*/  LDCU UR61, c[0x0][0x398] ;  /* 0x00007300ff3d77ac */ /* 0x000e240008000800 */
[----:B------:R-:W-:Y:S01]  /*61460*/  ISETP.GE.AND P3, PT, R23, UR74, PT ;  /* 0x0000004a17007c0c */ /* 0x000fe2000bf66270 */
[----:B------:R-:W-:Y:S02]  /*61470*/  VIADD R23, R3, 0x22 ;  /* 0x0000002203177836 */ /* 0x000fe40000000000 */
[----:B------:R-:W-:Y:S01]  /*61480*/  IMAD.WIDE R4, R21, 0x2, R16 ;  /* 0x0000000215047825 */ /* 0x000fe200078e0210 */
[----:B------:R-:W-:Y:S01]  /*61490*/  ISETP.LT.AND P6, PT, R26, UR73, !P3 ;  /* 0x000000491a007c0c */ /* 0x000fe2000dfc1270 */
[----:B------:R1:W-:Y:S01]  /*614a0*/  @P1 STG.E.U16 desc[UR8][R6.64], R24 ;  /* 0x0000001806001986 */ /* 0x0003e2000c101508 */
[----:B------:R-:W-:Y:S01]  /*614b0*/  ISETP.GE.AND P4, PT, R23, UR42, PT ;  /* 0x0000002a17007c0c */ /* 0x000fe2000bf86270 */
[----:B------:R-:W-:Y:S01]  /*614c0*/  VIADD R0, R21, UR28 ;  /* 0x0000001c15007c36 */ /* 0x000fe20008000000 */
[----:B------:R-:W-:Y:S01]  /*614d0*/  ISETP.LT.AND P3, PT, R28, UR58, !P3 ;  /* 0x0000003a1c007c0c */ /* 0x000fe2000df61270 */
[----:B------:R-:W-:Y:S01]  /*614e0*/  VIADD R23, R3, 0x23 ;  /* 0x0000002303177836 */ /* 0x000fe20000000000 */
[----:B------:R-:W-:Y:S01]  /*614f0*/  ISETP.LT.AND P1, PT, R26, UR55, !P4 ;  /* 0x000000371a007c0c */ /* 0x000fe2000e721270 */
[----:B------:R-:W-:Y:S01]  /*61500*/  VIADD R22, R0, UR41 ;  /* 0x0000002900167c36 */ /* 0x000fe20008000000 */
[----:B------:R-:W-:Y:S01]  /*61510*/  ISETP.LT.AND P4, PT, R28, UR10, !P4 ;  /* 0x0000000a1c007c0c */ /* 0x000fe2000e781270 */
[----:B------:R-:W0:Y:S01]  /*61520*/  LDCU UR74, c[0x0][0x39c] ;  /* 0x00007380ff4a77ac */ /* 0x000e220008000800 */
[----:B-1----:R-:W-:Y:S01]  /*61530*/  IMAD.WIDE R6, R21, 0x2, R18 ;  /* 0x0000000215067825 */ /* 0x002fe200078e0212 */
[----:B------:R-:W1:Y:S03]  /*61540*/  LDCU UR73, c[0x0][0x398] ;  /* 0x00007300ff4977ac */ /* 0x000e660008000800 */
[----:B------:R-:W-:Y:S01]  /*61550*/  VIADD R20, R22, UR72 ;  /* 0x0000004816147c36 */ /* 0x000fe20008000000 */
[----:B------:R-:W0:Y:S03]  /*61560*/  LDCU UR42, c[0x0][0x39c] ;  /* 0x00007380ff2a77ac */ /* 0x000e260008000800 */
[----:B------:R-:W-:Y:S01]  /*61570*/  VIADD R21, R20, UR71 ;  /* 0x0000004714157c36 */ /* 0x000fe20008000000 */
[----:B------:R-:W0:Y:S01]  /*61580*/  LDCU UR28, c[0x0][0x3b8] ;  /* 0x00007700ff1c77ac */ /* 0x000e220008000800 */
[----:B------:R-:W0:Y:S01]  /*61590*/  LDCU UR58, c[0x0][0x398] ;  /* 0x00007300ff3a77ac */ /* 0x000e220008000800 */
[----:B------:R-:W0:Y:S01]  /*615a0*/  LDCU UR55, c[0x0][0x398] ;  /* 0x00007300ff3777ac */ /* 0x000e220008000800 */
[----:B------:R-:W0:Y:S01]  /*615b0*/  LDCU UR41, c[0x0][0x3b8] ;  /* 0x00007700ff2977ac */ /* 0x000e220008000800 */
[----:B------:R-:W0:Y:S01]  /*615c0*/  LDCU UR10, c[0x0][0x398] ;  /* 0x00007300ff0a77ac */ /* 0x000e220008000800 */
[----:B------:R-:W0:Y:S01]  /*615d0*/  LDCU UR72, c[0x0][0x3b8] ;  /* 0x00007700ff4877ac */ /* 0x000e220008000800 */
[----:B------:R-:W0:Y:S01]  /*615e0*/  LDCU UR71, c[0x0][0x3b8] ;  /* 0x00007700ff4777ac */ /* 0x000e220008000800 */
[----:B--2---:R-:W-:Y:S01]  /*615f0*/  PRMT R24, R25, 0x7632, R24 ;  /* 0x0000763219187816 */ /* 0x004fe20000000018 */
[----:B------:R2:W-:Y:S01]  /*61600*/  @P5 STG.E.U16 desc[UR8][R4.64], R25 ;  /* 0x0000001904005986 */ /* 0x0005e2000c101508 */
[----:B------:R-:W-:Y:S01]  /*61610*/  ISETP.GE.AND P5, PT, R23, UR36, PT ;  /* 0x0000002417007c0c */ /* 0x000fe2000bfa6270 */
[----:B------:R-:W-:Y:S01]  /*61620*/  VIADD R23, R3, 0x24 ;  /* 0x0000002403177836 */ /* 0x000fe20000000000 */
[----:B------:R-:W0:Y:S01]  /*61630*/  LDCU UR36, c[0x0][0x39c] ;  /* 0x00007380ff2477ac */ /* 0x000e220008000800 */
[----:B------:R4:W-:Y:S01]  /*61640*/  @P2 STG.E.U16 desc[UR8][R6.64], R24 ;  /* 0x0000001806002986 */ /* 0x0009e2000c101508 */
[----:B------:R-:W-:Y:S01]  /*61650*/  ISETP.LT.AND P2, PT, R26, UR30, !P5 ;  /* 0x0000001e1a007c0c */ /* 0x000fe2000ef41270 */
[----:B--2---:R-:W-:-:S02]  /*61660*/  IMAD.WIDE R4, R0, 0x2, R16 ;  /* 0x0000000200047825 */ /* 0x004fc400078e0210 */
[----:B------:R-:W2:Y:S01]  /*61670*/  LDL.LU R25, [R1+0x3e0] ;  /* 0x0003e00001197983 */ /* 0x000ea20000300800 */
[----:B------:R-:W0:Y:S01]  /*61680*/  LDCU UR30, c[0x0][0x398] ;  /* 0x00007300ff1e77ac */ /* 0x000e220008000800 */
[----:B----4-:R-:W-:Y:S01]  /*61690*/  PRMT R24, R27, 0x7632, R24 ;  /* 0x000076321b187816 */ /* 0x010fe20000000018 */
[----:B------:R-:W-:Y:S01]  /*616a0*/  IMAD.WIDE R6, R0, 0x2, R18 ;  /* 0x0000000200067825 */ /* 0x000fe200078e0212 */
[----:B------:R4:W-:Y:S01]  /*616b0*/  @P6 STG.E.U16 desc[UR8][R4.64], R27 ;  /* 0x0000001b04006986 */ /* 0x0009e2000c101508 */
[----:B------:R-:W-:Y:S01]  /*616c0*/  ISETP.GE.AND P6, PT, R23, UR31, PT ;  /* 0x0000001f17007c0c */ /* 0x000fe2000bfc6270 */
[----:B------:R-:W0:Y:S01]  /*616d0*/  LDCU UR31, c[0x0][0x39c] ;  /* 0x00007380ff1f77ac */ /* 0x000e220008000800 */
[----:B------:R-:W-:Y:S01]  /*616e0*/  VIADD R23, R3, 0x25 ;  /* 0x0000002503177836 */ /* 0x000fe20000000000 */
[----:B------:R-:W-:Y:S01]  /*616f0*/  ISETP.LT.AND P5, PT, R28, UR57, !P5 ;  /* 0x000000391c007c0c */ /* 0x000fe2000efa1270 */
[----:B------:R3:W-:Y:S01]  /*61700*/  @P3 STG.E.U16 desc[UR8][R6.64], R24 ;  /* 0x0000001806003986 */ /* 0x0007e2000c101508 */
[----:B------:R-:W-:Y:S01]  /*61710*/  ISETP.LT.AND P3, PT, R26, UR53, !P6 ;  /* 0x000000351a007c0c */ /* 0x000fe2000f761270 */
[----:B------:R-:W-:-:S02]  /*61720*/  VIADD R0, R21, UR14 ;  /* 0x0000000e15007c36 */ /* 0x000fc40008000000 */
[----:B----4-:R-:W4:Y:S01]  /*61730*/  LDL.LU R27, [R1+0x40] ;  /* 0x00004000011b7983 */ /* 0x010f220000300800 */
[C---:B------:R-:W-:Y:S01]  /*61740*/  IMAD.WIDE R4, R22.reuse, 0x2, R16 ;  /* 0x0000000216047825 */ /* 0x040fe200078e0210 */
[----:B------:R-:W0:Y:S01]  /*61750*/  LDCU UR57, c[0x0][0x398] ;  /* 0x00007300ff3977ac */ /* 0x000e220008000800 */
[----:B---3--:R-:W-:Y:S02]  /*61760*/  PRMT R24, R29, 0x7632, R24 ;  /* 0x000076321d187816 */ /* 0x008fe40000000018 */
        /* <DEDUP_REMOVED lines=8> */
[----:B------:R-:W-:Y:S01]  /*617f0*/  VIADD R22, R0, UR52 ;  /* 0x0000003400167c36 */ /* 0x000fe20008000000 */
[----:B------:R-:W0:Y:S01]  /*61800*/  LDCU UR14, c[0x0][0x3b8] ;  /* 0x00007700ff0e77ac */ /* 0x000e220008000800 */
[----:B---3--:R-:W-:Y:S01]  /*61810*/  IMAD.WIDE R4, R20, 0x2, R16 ;  /* 0x0000000214047825 */ /* 0x008fe200078e0210 */
[----:B------:R-:W3:Y:S01]  /*61820*/  LDL.LU R29, [R1+0x3e4] ;  /* 0x0003e400011d7983 */ /* 0x000ee20000300800 */
[----:B------:R-:W0:Y:S01]  /*61830*/  LDCU UR69, c[0x0][0x39c] ;  /* 0x00007380ff4577ac */ /* 0x000e220008000800 */
[----:B-1----:R-:W-:Y:S01]  /*61840*/  PRMT R24, R2, 0x7632, R24 ;  /* 0x0000763202187816 */ /* 0x002fe20000000018 */
        /* <DEDUP_REMOVED lines=9> */
[----:B------:R-:W2:Y:S01]  /*618e0*/  LDCU UR68, c[0x0][0x398] ;  /* 0x00007300ff4477ac */ /* 0x000ea20008000800 */
[C---:B-1----:R-:W-:Y:S01]  /*618f0*/  IMAD.WIDE R4, R21.reuse, 0x2, R16 ;  /* 0x0000000215047825 */ /* 0x042fe200078e0210 */
[----:B------:R-:W3:Y:S01]  /*61900*/  LDL.LU R2, [R1+0x44] ;  /* 0x0000440001027983 */ /* 0x000ee20000300800 */
[----:B------:R-:W1:Y:S02]  /*61910*/  LDCU UR35, c[0x0][0x39c] ;  /* 0x00007380ff2377ac */ /* 0x000e640008000800 */
[----:B0-----:R-:W-:Y:S01]  /*61920*/  IMAD.WIDE R6, R21, 0x2, R18 ;  /* 0x0000000215067825 */ /* 0x001fe200078e0212 */
[----:B------:R-:W-:Y:S01]  /*61930*/  PRMT R24, R15, 0x7632, R24 ;  /* 0x000076320f187816 */ /* 0x000fe20000000018 */
[----:B------:R0:W-:Y:S01]  /*61940*/  @P3 STG.E.U16 desc[UR8][R4.64], R15 ;  /* 0x0000000f04003986 */ /* 0x0001e2000c101508 */
[----:B------:R-:W-:Y:S01]  /*61950*/  ISETP.GE.AND P3, PT, R23, UR4, PT ;  /* 0x0000000417007c0c */ /* 0x000fe2000bf66270 */
[----:B------:R-:W1:Y:S01]  /*61960*/  LDCU UR54, c[0x0][0x398] ;  /* 0x00007300ff3677ac */ /* 0x000e620008000800 */
[----:B------:R-:W-:Y:S01]  /*61970*/  ISETP.LT.AND P2, PT, R28, UR70, !P2 ;  /* 0x000000461c007c0c */ /* 0x000fe2000d741270 */
[----:B------:R1:W-:Y:S01]  /*61980*/  @P6 STG.E.U16 desc[UR8][R6.64], R24 ;  /* 0x0000001806006986 */ /* 0x0003e2000c101508 */
[----:B------:R-:W-:Y:S01]  /*61990*/  ISETP.LT.AND P6, PT, R26, UR34, !P3 ;  /* 0x000000221a007c0c */ /* 0x000fe2000dfc1270 */
[----:B------:R-:W2:Y:S01]  /*619a0*/  LDCU UR6, c[0x0][0x398] ;  /* 0x00007300ff0677ac */ /* 0x000ea20008000800 */
[----:B------:R-:W2:Y:S01]  /*619b0*/  LDCU UR52, c[0x0][0x3b8] ;  /* 0x00007700ff3477ac */ /* 0x000ea20008000800 */
[----:B0-----:R-:W3:Y:S01]  /*619c0*/  LDL.LU R15, [R1+0x3e8] ;  /* 0x0003e800010f7983 */ /* 0x001ee20000300800 */
[C---:B------:R-:W-:Y:S01]  /*619d0*/  IMAD.WIDE R4, R0.reuse, 0x2, R16 ;  /* 0x0000000200047825 */ /* 0x040fe200078e0210 */
[----:B------:R-:W0:Y:S03]  /*619e0*/  LDCU UR4, c[0x0][0x39c] ;  /* 0x00007380ff0477ac */ /* 0x000e260008000800 */
[----:B-1----:R-:W-:Y:S01]  /*619f0*/  IMAD.WIDE R6, R0, 0x2, R18 ;  /* 0x0000000200067825 */ /* 0x002fe200078e0212 */
[----:B------:R-:W1:Y:S01]  /*61a00*/  LDCU UR70, c[0x0][0x398] ;  /* 0x00007300ff4677ac */ /* 0x000e620008000800 */
[----:B------:R-:W-:Y:S01]  /*61a10*/  PRMT R24, R14, 0x7632, R24 ;  /* 0x000076320e187816 */ /* 0x000fe20000000018 */
[----:B------:R0:W-:Y:S01]  /*61a20*/  @P4 STG.E.U16 desc[UR8][R4.64], R14 ;  /* 0x0000000e04004986 */ /* 0x0001e2000c101508 */
[----:B------:R-:W-:Y:S01]  /*61a30*/  VIADD R23, R3, 0x28 ;  /* 0x0000002803177836 */ /* 0x000fe20000000000 */
[----:B------:R-:W1:Y:S02]  /*61a40*/  LDCU UR34, c[0x0][0x398] ;  /* 0x00007300ff2277ac */ /* 0x000e640008000800 */
[----:B------:R0:W-:Y:S01]  /*61a50*/  @P1 STG.E.U16 desc[UR8][R6.64], R24 ;  /* 0x0000001806001986 */ /* 0x0001e2000c101508 */
[----:B------:R-:W1:Y:S01]  /*61a60*/  LDCU UR67, c[0x0][0x3b8] ;  /* 0x00007700ff4377ac */ /* 0x000e620008000800 */
[----:B0-----:R-:W-:-:S02]  /*61a70*/  IMAD.WIDE R4, R22, 0x2, R16 ;  /* 0x0000000216047825 */ /* 0x001fc400078e0210 */
[----:B------:R-:W3:Y:S02]  /*61a80*/  LDL.LU R14, [R1+0x48] ;  /* 0x00004800010e7983 */ /* 0x000ee40000300800 */
[----:B------:R-:W-:Y:S01]  /*61a90*/  IMAD.WIDE R6, R22, 0x2, R18 ;  /* 0x0000000216067825 */ /* 0x000fe200078e0212 */
[----:B------:R-:W-:Y:S01]  /*61aa0*/  PRMT R24, R13, 0x7632, R24 ;  /* 0x000076320d187816 */ /* 0x000fe20000000018 */
[----:B------:R0:W-:Y:S04]  /*61ab0*/  @P5 STG.E.U16 desc[UR8][R4.64], R13 ;  /* 0x0000000d04005986 */ /* 0x0001e8000c101508 */
[----:B------:R1:W-:Y:S01]  /*61ac0*/  @P2 STG.E.U16 desc[UR8][R6.64], R24 ;  /* 0x0000001806002986 */ /* 0x0003e2000c101508 */
[----:B0-----:R-:W-:-:S03]  /*61ad0*/  IMAD.WIDE R4, R20, 0x2, R16 ;  /* 0x0000000214047825 */ /* 0x001fc600078e0210 */
[----:B------:R-:W3:Y:S01]  /*61ae0*/  LDL.LU R13, [R1+0x3ec] ;  /* 0x0003ec00010d7983 */ /* 0x000ee20000300800 */
[----:B-1----:R-:W-:-:S03]  /*61af0*/  PRMT R24, R12, 0x7632, R24 ;  /* 0x000076320c187816 */ /* 0x002fc60000000018 */
[----:B------:R0:W-:Y:S04]  /*61b00*/  @P6 STG.E.U16 desc[UR8][R4.64], R12 ;  /* 0x0000000c04006986 */ /* 0x0001e8000c101508 */
[----:B0-----:R-:W3:Y:S01]  /*61b10*/  LDL.LU R12, [R1+0x4c] ;  /* 0x00004c00010c7983 */ /* 0x001ee20000300800 */
[----:B------:R-:W-:Y:S01]  /*61b20*/  ISETP.GE.AND P4, PT, R23, UR76, PT ;  /* 0x0000004c17007c0c */ /* 0x000fe2000bf86270 */
[----:B------:R-:W-:Y:S01]  /*61b30*/  VIADD R23, R3, 0x29 ;  /* 0x0000002903177836 */ /* 0x000fe20000000000 */
[----:B------:R-:W-:Y:S01]  /*61b40*/  ISETP.LT.AND P3, PT, R28, UR40, !P3 ;  /* 0x000000281c007c0c */ /* 0x000fe2000df61270 */
[----:B------:R-:W-:Y:S01]  /*61b50*/  VIADD R21, R20, UR77 ;  /* 0x0000004d14157c36 */ /* 0x000fe20008000000 */
[----:B------:R-:W-:Y:S01]  /*61b60*/  ISETP.LT.AND P1, PT, R26, UR66, !P4 ;  /* 0x000000421a007c0c */ /* 0x000fe2000e721270 */
[----:B------:R-:W-:Y:S01]  /*61b70*/  IMAD.WIDE R6, R20, 0x2, R18 ;  /* 0x0000000214067825 */ /* 0x000fe200078e0212 */
[----:B------:R-:W-:Y:S01]  /*61b80*/  ISETP.GE.AND P5, PT, R23, UR48, PT ;  /* 0x0000003017007c0c */ /* 0x000fe2000bfa6270 */
[----:B------:R-:W0:Y:S01]  /*61b90*/  LDCU UR76, c[0x0][0x39c] ;  /* 0x00007380ff4c77ac */ /* 0x000e220008000800 */
[----:B------:R-:W-:Y:S01]  /*61ba0*/  ISETP.LT.AND P4, PT, R28, UR24, !P4 ;  /* 0x000000181c007c0c */ /* 0x000fe2000e781270 */
[----:B------:R-:W-:Y:S01]  /*61bb0*/  VIADD R23, R3, 0x2a ;  /* 0x0000002a03177836 */ /* 0x000fe20000000000 */
[----:B------:R-:W-:Y:S01]  /*61bc0*/  ISETP.LT.AND P2, PT, R26, UR65, !P5 ;  /* 0x000000411a007c0c */ /* 0x000fe2000ef41270 */
[----:B------:R-:W-:Y:S01]  /*61bd0*/  IMAD.WIDE R4, R21, 0x2, R16 ;  /* 0x0000000215047825 */ /* 0x000fe200078e0210 */
[----:B------:R-:W-:Y:S01]  /*61be0*/  ISETP.LT.AND P5, PT, R28, UR64, !P5 ;  /* 0x000000401c007c0c */ /* 0x000fe2000efa1270 */
[----:B------:R-:W1:Y:S01]  /*61bf0*/  LDCU UR40, c[0x0][0x398] ;  /* 0x00007300ff2877ac */ /* 0x000e620008000800 */
[----:B------:R-:W-:Y:S01]  /*61c00*/  ISETP.GE.AND P6, PT, R23, UR49, PT ;  /* 0x0000003117007c0c */ /* 0x000fe2000bfc6270 */
[----:B------:R-:W-:-:S02]  /*61c10*/  VIADD R0, R21, UR29 ;  /* 0x0000001d15007c36 */ /* 0x000fc40008000000 */
[----:B------:R-:W-:Y:S01]  /*61c20*/  VIADD R23, R3, 0x2b ;  /* 0x0000002b03177836 */ /* 0x000fe20000000000 */
[----:B------:R0:W-:Y:S01]  /*61c30*/  @P3 STG.E.U16 desc[UR8][R6.64], R24 ;  /* 0x0000001806003986 */ /* 0x0001e2000c101508 */
[----:B------:R-:W-:Y:S01]  /*61c40*/  ISETP.LT.AND P3, PT, R26, UR32, !P6 ;  /* 0x000000201a007c0c */ /* 0x000fe2000f761270 */
[----:B------:R-:W-:Y:S01]  /*61c50*/  VIADD R22, R0, UR27 ;  /* 0x0000001b00167c36 */ /* 0x000fe20008000000 */
[----:B------:R-:W-:Y:S01]  /*61c60*/  ISETP.LT.AND P6, PT, R28, UR51, !P6 ;  /* 0x000000331c007c0c */ /* 0x000fe2000f7c1270 */
[----:B------:R-:W1:Y:S01]  /*61c70*/  LDCU UR66, c[0x0][0x398] ;  /* 0x00007300ff4277ac */ /* 0x000e620008000800 */
[----:B------:R-:W1:Y:S01]  /*61c80*/  LDCU UR77, c[0x0][0x3b8] ;  /* 0x00007700ff4d77ac */ /* 0x000e620008000800 */
[----:B0-----:R-:W-:Y:S01]  /*61c90*/  IMAD.WIDE R6, R21, 0x2, R18 ;  /* 0x0000000215067825 */ /* 0x001fe200078e0212 */
[----:B------:R-:W0:Y:S03]  /*61ca0*/  LDCU UR48, c[0x0][0x39c] ;  /* 0x00007380ff3077ac */ /* 0x000e260008000800 */
        /* <DEDUP_REMOVED lines=34> */
[----:B------:R-:W0:Y:S03]  /*61ed0*/  LDCU UR39, c[0x0][0x398] ;  /* 0x00007300ff2777ac */ /* 0x000e260008000800 */
[----:B-1----:R-:W-:Y:S01]  /*61ee0*/  IMAD.WIDE R6, R22, 0x2, R18 ;  /* 0x0000000216067825 */ /* 0x002fe200078e0212 */
[----:B---3--:R-:W-:Y:S01]  /*61ef0*/  PRMT R24, R29, 0x7632, R24 ;  /* 0x000076321d187816 */ /* 0x008fe20000000018 */
[----:B------:R1:W-:Y:S01]  /*61f00*/  @P3 STG.E.U16 desc[UR8][R4.64], R29 ;  /* 0x0000001d04003986 */ /* 0x0003e2000c101508 */
[----:B------:R-:W-:Y:S01]  /*61f10*/  ISETP.GE.AND P3, PT, R23, UR45, PT ;  /* 0x0000002d17007c0c */ /* 0x000fe2000bf66270 */
[----:B------:R-:W-:Y:S01]  /*61f20*/  VIADD R23, R3, 0x2e ;  /* 0x0000002e03177836 */ /* 0x000fe20000000000 */
[----:B------:R-:W-:Y:S01]  /*61f30*/  ISETP.LT.AND P2, PT, R28, UR44, !P2 ;  /* 0x0000002c1c007c0c */ /* 0x000fe2000d741270 */
[----:B------:R3:W-:Y:S01]  /*61f40*/  @P6 STG.E.U16 desc[UR8][R6.64], R24 ;  /* 0x0000001806006986 */ /* 0x0007e2000c101508 */
[----:B------:R-:W-:Y:S01]  /*61f50*/  ISETP.LT.AND P6, PT, R26, UR75, !P3 ;  /* 0x0000004b1a007c0c */ /* 0x000fe2000dfc1270 */
[----:B------:R-:W-:Y:S01]  /*61f60*/  VIADD R22, R0, UR59 ;  /* 0x0000003b00167c36 */ /* 0x000fe20008000000 */
[----:B------:R-:W0:Y:S01]  /*61f70*/  LDCU UR50, c[0x0][0x398] ;  /* 0x00007300ff3277ac */ /* 0x000e220008000800 */
[----:B------:R-:W0:Y:S01]  /*61f80*/  LDCU UR18, c[0x0][0x3b8] ;  /* 0x00007700ff1277ac */ /* 0x000e220008000800 */
[C---:B-1----:R-:W-:Y:S01]  /*61f90*/  IMAD.WIDE R4, R20.reuse, 0x2, R16 ;  /* 0x0000000214047825 */ /* 0x042fe200078e0210 */
[----:B------:R-:W4:Y:S01]  /*61fa0*/  LDL.LU R29, [R1+0x64] ;  /* 0x00006400011d7983 */ /* 0x000f220000300800 */
[----:B------:R-:W1:Y:S02]  /*61fb0*/  LDCU UR45, c[0x0][0x39c] ;  /* 0x00007380ff2d77ac */ /* 0x000e640008000800 */
[----:B---3--:R-:W-:Y:S01]  /*61fc0*/  IMAD.WIDE R6, R20, 0x2, R18 ;  /* 0x0000000214067825 */ /* 0x008fe200078e0212 */
[----:B------:R-:W-:Y:S01]  /*61fd0*/  PRMT R24, R2, 0x7632, R24 ;  /* 0x0000763202187816 */ /* 0x000fe20000000018 */
[----:B------:R3:W-:Y:S01]  /*61fe0*/  @P4 STG.E.U16 desc[UR8][R4.64], R2 ;  /* 0x0000000204004986 */ /* 0x0007e2000c101508 */
[----:B------:R-:W-:Y:S01]  /*61ff0*/  ISETP.GE.AND P4, PT, R23, UR47, PT ;  /* 0x0000002f17007c0c */ /* 0x000fe2000bf86270 */
[----:B------:R-:W-:Y:S01]  /*62000*/  VIADD R23, R3, 0x2f ;  /* 0x0000002f03177836 */ /* 0x000fe20000000000 */
[----:B------:R-:W-:Y:S01]  /*62010*/  ISETP.LT.AND P3, PT, R28, UR60, !P3 ;  /* 0x0000003c1c007c0c */ /* 0x000fe2000df61270 */
[----:B------:R0:W-:Y:S01]  /*62020*/  @P1 STG.E.U16 desc[UR8][R6.64], R24 ;  /* 0x0000001806001986 */ /* 0x0001e2000c101508 */
[----:B------:R-:W-:Y:S01]  /*62030*/  ISETP.LT.AND P1, PT, R26, UR33, !P4 ;  /* 0x000000211a007c0c */ /* 0x000fe2000e721270 */
[----:B------:R-:W-:Y:S01]  /*62040*/  VIADD R20, R22, UR22 ;  /* 0x0000001616147c36 */ /* 0x000fe20008000000 */
[----:B------:R-:W1:Y:S01]  /*62050*/  LDCU UR44, c[0x0][0x398] ;  /* 0x00007300ff2c77ac */ /* 0x000e620008000800 */
[----:B------:R-:W1:Y:S01]  /*62060*/  LDCU UR75, c[0x0][0x398] ;  /* 0x00007300ff4b77ac */ /* 0x000e620008000800 */
[C---:B---3--:R-:W-:Y:S01]  /*62070*/  IMAD.WIDE R4, R21.reuse, 0x2, R16 ;  /* 0x0000000215047825 */ /* 0x048fe200078e0210 */
        /* <DEDUP_REMOVED lines=103> */
[----:B------:R-:W2:Y:S01]  /*626f0*/  LDCU UR68, c[0x0][0x398] ;  /* 0x00007300ff4477ac */ /* 0x000ea20008000800 */
[----:B------:R-:W2:Y:S01]  /*62700*/  LDCU UR52, c[0x0][0x3b8] ;  /* 0x00007700ff3477ac */ /* 0x000ea20008000800 */
[C---:B-1----:R-:W-:Y:S01]  /*62710*/  IMAD.WIDE R4, R20.reuse, 0x2, R16 ;  /* 0x0000000214047825 */ /* 0x042fe200078e0210 */
[----:B------:R-:W4:Y:S01]  /*62720*/  LDL.LU R29, [R1+0x3f4] ;  /* 0x0003f400011d7983 */ /* 0x000f220000300800 */
[----:B------:R-:W1:Y:S02]  /*62730*/  LDCU UR35, c[0x0][0x39c] ;  /* 0x00007380ff2377ac */ /* 0x000e640008000800 */
[----:B0-----:R-:W-:Y:S01]  /*62740*/  IMAD.WIDE R6, R20, 0x2, R18 ;  /* 0x0000000214067825 */ /* 0x001fe200078e0212 */
        /* <DEDUP_REMOVED lines=10> */
[----:B0-----:R-:W-:Y:S01]  /*627f0*/  IMAD.WIDE R4, R21, 0x2, R16 ;  /* 0x0000000215047825 */ /* 0x001fe200078e0210 */
[----:B------:R-:W4:Y:S01]  /*62800*/  LDL.LU R2, [R1+0x74] ;  /* 0x0000740001027983 */ /* 0x000f220000300800 */
[----:B------:R-:W0:Y:S01]  /*62810*/  LDCU UR4, c[0x0][0x39c] ;  /* 0x00007380ff0477ac */ /* 0x000e220008000800 */
[----:B---3--:R-:W-:Y:S01]  /*62820*/  PRMT R24, R15, 0x7632, R24 ;  /* 0x000076320f187816 */ /* 0x008fe20000000018 */
[----:B------:R-:W-:Y:S01]  /*62830*/  IMAD.WIDE R6, R21, 0x2, R18 ;  /* 0x0000000215067825 */ /* 0x000fe200078e0212 */
[----:B------:R3:W-:Y:S01]  /*62840*/  @P1 STG.E.U16 desc[UR8][R4.64], R15 ;  /* 0x0000000f04001986 */ /* 0x0007e2000c101508 */
[----:B------:R-:W-:Y:S01]  /*62850*/  ISETP.GE.AND P1, PT, R23, UR76, PT ;  /* 0x0000004c17007c0c */ /* 0x000fe2000bf26270 */
[----:B------:R-:W0:Y:S01]  /*62860*/  LDCU UR70, c[0x0][0x398] ;  /* 0x00007300ff4677ac */ /* 0x000e220008000800 */
[----:B------:R-:W-:Y:S01]  /*62870*/  ISETP.LT.AND P6, PT, R28, UR40, !P6 ;  /* 0x000000281c007c0c */ /* 0x000fe2000f7c1270 */
[----:B------:R1:W-:Y:S01]  /*62880*/  @P4 STG.E.U16 desc[UR8][R6.64], R24 ;  /* 0x0000001806004986 */ /* 0x0003e2000c101508 */
[----:B------:R-:W-:Y:S01]  /*62890*/  ISETP.LT.AND P4, PT, R26, UR66, !P1 ;  /* 0x000000421a007c0c */ /* 0x000fe2000cf81270 */
[----:B------:R-:W0:Y:S01]  /*628a0*/  LDCU UR34, c[0x0][0x398] ;  /* 0x00007300ff2277ac */ /* 0x000e220008000800 */
[----:B------:R-:W0:Y:S01]  /*628b0*/  LDCU UR67, c[0x0][0x3b8] ;  /* 0x00007700ff4377ac */ /* 0x000e220008000800 */
[----:B---3--:R-:W3:Y:S01]  /*628c0*/  LDL.LU R15, [R1+0x3f8] ;  /* 0x0003f800010f7983 */ /* 0x008ee20000300800 */
        /* <DEDUP_REMOVED lines=1956> */
[----:B------:R-:W-:Y:S01]  /*6a310*/  VIADD R23, R3, 0xbb ;  /* 0x000000bb03177836 */ /* 0x000fe20000000000 */
[----:B------:R0:W-:Y:S01]  /*6a320*/  @P3 STG.E.U16 desc[UR8][R6.64], R24 ;  /* 0x0000001806003986 */ /* 0x0001e2000c101508 */
[C---:B------:R-:W-:Y:S01]  /*6a330*/  VIADD R0, R21.reuse, UR72 ;  /* 0x0000004815007c36 */ /* 0x040fe20008000000 */
[----:B------:R-:W-:Y:S01]  /*6a340*/  ISETP.LT.AND P3, PT, R26, UR53, !P6 ;  /* 0x000000351a007c0c */ /* 0x000fe2000f761270 */
[----:B------:R-:W1:Y:S01]  /*6a350*/  LDCU UR55, c[0x0][0x398] ;  /* 0x00007300ff3777ac */ /* 0x000e620008000800 */
[----:B------:R-:W-:Y:S01]  /*6a360*/  ISETP.LT.AND P6, PT, R28, UR26, !P6 ;  /* 0x0000001a1c007c0c */ /* 0x000fe2000f7c1270 */
[----:B------:R-:W-:Y:S01]  /*6a370*/  VIADD R22, R0, UR71 ;  /* 0x0000004700167c36 */ /* 0x000fe20008000000 */
        /* <DEDUP_REMOVED lines=35> */
[C---:B----4-:R-:W-:Y:S01]  /*6a5b0*/  IMAD.WIDE R4, R22.reuse, 0x2, R16 ;  /* 0x0000000216047825 */ /* 0x050fe200078e0210 */
[----:B------:R-:W4:Y:S01]  /*6a5c0*/  LDL.LU R27, [R1+0x2a0] ;  /* 0x0002a000011b7983 */ /* 0x000f220000300800 */
[----:B------:R-:W0:Y:S02]  /*6a5d0*/  LDCU UR54, c[0x0][0x398] ;  /* 0x00007300ff3677ac */ /* 0x000e240008000800 */
        /* <DEDUP_REMOVED lines=104> */
[----:B--2---:R-:W-:-:S04]  /*6ac60*/  IMAD.WIDE R4, R0, 0x2, R16 ;  /* 0x0000000200047825 */ /* 0x004fc800078e0210 */
[----:B-1----:R-:W-:Y:S01]  /*6ac70*/  IMAD.WIDE R6, R0, 0x2, R18 ;  /* 0x0000000200067825 */ /* 0x002fe200078e0212 */
[----:B----4-:R-:W-:Y:S01]  /*6ac80*/  PRMT R24, R27, 0x7632, R24 ;  /* 0x000076321b187816 */ /* 0x010fe20000000018 */
[----:B------:R1:W-:Y:S01]  /*6ac90*/  @P4 STG.E.U16 desc[UR8][R4.64], R27 ;  /* 0x0000001b04004986 */ /* 0x0003e2000c101508 */
[----:B------:R-:W-:Y:S01]  /*6aca0*/  ISETP.GE.AND P4, PT, R23, UR47, PT ;  /* 0x0000002f17007c0c */ /* 0x000fe2000bf86270 */
[----:B------:R-:W-:Y:S01]  /*6acb0*/  VIADD R23, R3, 0xc5 ;  /* 0x000000c503177836 */ /* 0x000fe20000000000 */
[----:B------:R-:W-:Y:S01]  /*6acc0*/  ISETP.LT.AND P3, PT, R28, UR60, !P3 ;  /* 0x0000003c1c007c0c */ /* 0x000fe2000df61270 */
[----:B------:R2:W-:Y:S01]  /*6acd0*/  @P1 STG.E.U16 desc[UR8][R6.64], R24 ;  /* 0x0000001806001986 */ /* 0x0005e2000c101508 */
[----:B------:R-:W-:Y:S01]  /*6ace0*/  ISETP.LT.AND P1, PT, R26, UR33, !P4 ;  /* 0x000000211a007c0c */ /* 0x000fe2000e721270 */
[----:B------:R-:W-:Y:S01]  /*6acf0*/  VIADD R0, R21, UR22 ;  /* 0x0000001615007c36 */ /* 0x000fe20008000000 */
[----:B------:R-:W4:Y:S01]  /*6ad00*/  LDCU UR75, c[0x0][0x398] ;  /* 0x00007300ff4b77ac */ /* 0x000f220008000800 */
[C---:B-1----:R-:W-:Y:S01]  /*6ad10*/  IMAD.WIDE R4, R22.reuse, 0x2, R16 ;  /* 0x0000000216047825 */ /* 0x042fe200078e0210 */
[----:B------:R-:W1:Y:S03]  /*6ad20*/  LDCU UR47, c[0x0][0x39c] ;  /* 0x00007380ff2f77ac */ /* 0x000e660008000800 */
[----:B--2---:R-:W-:Y:S01]  /*6ad30*/  IMAD.WIDE R6, R22, 0x2, R18 ;  /* 0x0000000216067825 */ /* 0x004fe200078e0212 */
[----:B------:R-:W2:Y:S01]  /*6ad40*/  LDCU UR60, c[0x0][0x398] ;  /* 0x00007300ff3c77ac */ /* 0x000ea20008000800 */
        /* <DEDUP_REMOVED lines=10> */
[C---:B0-----:R-:W-:Y:S01]  /*6adf0*/  IMAD.WIDE R4, R20.reuse, 0x2, R16 ;  /* 0x0000000214047825 */ /* 0x041fe200078e0210 */
        /* <DEDUP_REMOVED lines=12> */
[----:B-1----:R-:W-:Y:S01]  /*6aec0*/  IMAD.WIDE R4, R21, 0x2, R16 ;  /* 0x0000000215047825 */ /* 0x002fe200078e0210 */
[----:B------:R-:W2:Y:S01]  /*6aed0*/  LDL.LU R2, [R1+0x400] ;  /* 0x0004000001027983 */ /* 0x000ea20000300800 */
[----:B------:R-:W1:Y:S01]  /*6aee0*/  LDCU UR74, c[0x0][0x39c] ;  /* 0x00007380ff4a77ac */ /* 0x000e620008000800 */
        /* <DEDUP_REMOVED lines=10> */
[C---:B---3--:R-:W-:Y:S01]  /*6af90*/  IMAD.WIDE R4, R0.reuse, 0x2, R16 ;  /* 0x0000000200047825 */ /* 0x048fe200078e0210 */
[----:B------:R-:W3:Y:S03]  /*6afa0*/  LDCU UR28, c[0x0][0x3b8] ;  /* 0x00007700ff1c77ac */ /* 0x000ee60008000800 */
        /* <DEDUP_REMOVED lines=8> */
[----:B0-----:R-:W-:-:S04]  /*6b030*/  IMAD.WIDE R4, R22, 0x2, R16 ;  /* 0x0000000216047825 */ /* 0x001fc800078e0210 */
[----:B----4-:R-:W-:Y:S01]  /*6b040*/  IMAD.WIDE R6, R22, 0x2, R18 ;  /* 0x0000000216067825 */ /* 0x010fe200078e0212 */
[----:B------:R-:W-:Y:S01]  /*6b050*/  PRMT R24, R13, 0x7632, R24 ;  /* 0x000076320d187816 */ /* 0x000fe20000000018 */
[----:B------:R0:W-:Y:S04]  /*6b060*/  @P3 STG.E.U16 desc[UR8][R4.64], R13 ;  /* 0x0000000d04003986 */ /* 0x0001e8000c101508 */
[----:B------:R4:W-:Y:S01]  /*6b070*/  @P6 STG.E.U16 desc[UR8][R6.64], R24 ;  /* 0x0000001806006986 */ /* 0x0009e2000c101508 */
[----:B0-----:R-:W-:Y:S01]  /*6b080*/  IMAD.WIDE R4, R20, 0x2, R16 ;  /* 0x0000000214047825 */ /* 0x001fe200078e0210 */
[----:B----4-:R-:W-:-:S04]  /*6b090*/  PRMT R24, R12, 0x7632, R24 ;  /* 0x000076320c187816 */ /* 0x010fc80000000018 */
[----:B------:R0:W-:Y:S04]  /*6b0a0*/  @P4 STG.E.U16 desc[UR8][R4.64], R12 ;  /* 0x0000000c04004986 */ /* 0x0001e8000c101508 */
[----:B0-----:R-:W4:Y:S04]  /*6b0b0*/  LDL.LU R12, [R1+0x2d0] ;  /* 0x0002d000010c7983 */ /* 0x001f280000300800 */
[----:B------:R-:W3:Y:S04]  /*6b0c0*/  LDL.LU R13, [R1+0x404] ;  /* 0x00040400010d7983 */ /* 0x000ee80000300800 */
[----:B------:R-:W3:Y:S04]  /*6b0d0*/  LDL.LU R14, [R1+0x2d4] ;  /* 0x0002d400010e7983 */ /* 0x000ee80000300800 */
[----:B------:R-:W3:Y:S04]  /*6b0e0*/  LDL.LU R15, [R1+0x408] ;  /* 0x00040800010f7983 */ /* 0x000ee80000300800 */
[----:B------:R-:W3:Y:S04]  /*6b0f0*/  LDL.LU R25, [R1+0x2d8] ;  /* 0x0002d80001197983 */ /* 0x000ee80000300800 */
[----:B------:R-:W3:Y:S04]  /*6b100*/  LDL.LU R27, [R1+0x40c] ;  /* 0x00040c00011b7983 */ /* 0x000ee80000300800 */
[----:B------:R-:W3:Y:S01]  /*6b110*/  LDL.LU R29, [R1+0x2dc] ;  /* 0x0002dc00011d7983 */ /* 0x000ee20000300800 */
        /* <DEDUP_REMOVED lines=13> */
[----:B------:R-:W0:Y:S01]  /*6b1f0*/  LDCU UR36, c[0x0][0x39c] ;  /* 0x00007380ff2477ac */ /* 0x000e220008000800 */
[----:B------:R-:W-:Y:S01]  /*6b200*/  ISETP.GE.AND P4, PT, R23, UR69, PT ;  /* 0x0000004517007c0c */ /* 0x000fe2000bf86270 */
[----:B------:R-:W-:Y:S01]  /*6b210*/  VIADD R23, R3, 0xcb ;  /* 0x000000cb03177836 */ /* 0x000fe20000000000 */
[----:B------:R1:W-:Y:S01]  /*6b220*/  @P1 STG.E.U16 desc[UR8][R6.64], R24 ;  /* 0x0000001806001986 */ /* 0x0003e2000c101508 */
[C---:B------:R-:W-:Y:S01]  /*6b230*/  VIADD R0, R21.reuse, UR71 ;  /* 0x0000004715007c36 */ /* 0x040fe20008000000 */
[----:B------:R-:W-:Y:S01]  /*6b240*/  ISETP.LT.AND P1, PT, R26, UR68, !P4 ;  /* 0x000000441a007c0c */ /* 0x000fe2000e721270 */
[----:B------:R-:W0:Y:S01]  /*6b250*/  LDCU UR69, c[0x0][0x39c] ;  /* 0x00007380ff4577ac */ /* 0x000e220008000800 */
[----:B------:R-:W-:Y:S01]  /*6b260*/  ISETP.LT.AND P4, PT, R28, UR54, !P4 ;  /* 0x000000361c007c0c */ /* 0x000fe2000e781270 */
[----:B------:R-:W-:Y:S01]  /*6b270*/  VIADD R22, R0, UR14 ;  /* 0x0000000e00167c36 */ /* 0x000fe20008000000 */
[----:B------:R-:W0:Y:S01]  /*6b280*/  LDCU UR30, c[0x0][0x398] ;  /* 0x00007300ff1e77ac */ /* 0x000e220008000800 */
        /* <DEDUP_REMOVED lines=22> */
[----:B------:R-:W2:Y:S02]  /*6b3f0*/  LDL.LU R2, [R1+0x1b40] ;  /* 0x001b400001027983 */ /* 0x000ea40000300800 */
[----:B-1----:R-:W-:Y:S01]  /*6b400*/  IMAD.WIDE R6, R0, 0x2, R18 ;  /* 0x0000000200067825 */ /* 0x002fe200078e0212 */
[----:B------:R-:W-:Y:S01]  /*6b410*/  ISETP.LT.AND P5, PT, R28, UR70, !P5 ;  /* 0x000000461c007c0c */ /* 0x000fe2000efa1270 */
[----:B------:R-:W1:Y:S02]  /*6b420*/  LDCU UR6, c[0x0][0x398] ;  /* 0x00007300ff0677ac */ /* 0x000e640008000800 */
[----:B------:R-:W-:Y:S01]  /*6b430*/  VIADD R0, R21, UR77 ;  /* 0x0000004d15007c36 */ /* 0x000fe20008000000 */
[----:B------:R-:W0:Y:S01]  /*6b440*/  LDCU UR70, c[0x0][0x398] ;  /* 0x00007300ff4677ac */ /* 0x000e220008000800 */
[----:B------:R-:W0:Y:S01]  /*6b450*/  LDCU UR77, c[0x0][0x3b8] ;  /* 0x00007700ff4d77ac */ /* 0x000e220008000800 */
[----:B----4-:R-:W-:Y:S01]  /*6b460*/  PRMT R24, R12, 0x7632, R24 ;  /* 0x000076320c187816 */ /* 0x010fe20000000018 */
[----:B------:R4:W-:Y:S01]  /*6b470*/  @P6 STG.E.U16 desc[UR8][R4.64], R12 ;  /* 0x0000000c04006986 */ /* 0x0009e2000c101508 */
[----:B------:R-:W-:Y:S01]  /*6b480*/  ISETP.GE.AND P6, PT, R23, UR4, PT ;  /* 0x0000000417007c0c */ /* 0x000fe2000bfc6270 */
[----:B------:R-:W-:Y:S01]  /*6b490*/  VIADD R23, R3, 0xcd ;  /* 0x000000cd03177836 */ /* 0x000fe20000000000 */
[----:B------:R-:W0:Y:S01]  /*6b4a0*/  LDCU UR4, c[0x0][0x39c] ;  /* 0x00007380ff0477ac */ /* 0x000e220008000800 */
[----:B------:R3:W-:Y:S01]  /*6b4b0*/  @P3 STG.E.U16 desc[UR8][R6.64], R24 ;  /* 0x0000001806003986 */ /* 0x0007e2000c101508 */
[----:B------:R-:W-:Y:S01]  /*6b4c0*/  ISETP.LT.AND P3, PT, R26, UR34, !P6 ;  /* 0x000000221a007c0c */ /* 0x000fe2000f761270 */
[----:B----4-:R-:W-:-:S02]  /*6b4d0*/  IMAD.WIDE R4, R22, 0x2, R16 ;  /* 0x0000000216047825 */ /* 0x010fc400078e0210 */
[----:B------:R-:W4:Y:S01]  /*6b4e0*/  LDL.LU R12, [R1+0x1b3c] ;  /* 0x001b3c00010c7983 */ /* 0x000f220000300800 */
[----:B---3--:R-:W-:Y:S01]  /*6b4f0*/  PRMT R24, R13, 0x7632, R24 ;  /* 0x000076320d187816 */ /* 0x008fe20000000018 */
[----:B------:R-:W-:Y:S02]  /*6b500*/  IMAD.WIDE R6, R22, 0x2, R18 ;  /* 0x0000000216067825 */ /* 0x000fe400078e0212 */
        /* <DEDUP_REMOVED lines=23> */
[----:B-1----:R-:W-:Y:S01]  /*6b680*/  IMAD.WIDE R4, R21, 0x2, R16 ;  /* 0x0000000215047825 */ /* 0x002fe200078e0210 */
[----:B------:R-:W2:Y:S01]  /*6b690*/  LDL.LU R14, [R1+0x1b34] ;  /* 0x001b3400010e7983 */ /* 0x000ea20000300800 */
[----:B------:R-:W1:Y:S01]  /*6b6a0*/  LDCU UR24, c[0x0][0x398] ;  /* 0x00007300ff1877ac */ /* 0x000e620008000800 */
[----:B0-----:R-:W-:Y:S01]  /*6b6b0*/  PRMT R24, R15, 0x7632, R24 ;  /* 0x000076320f187816 */ /* 0x001fe20000000018 */
[----:B------:R-:W-:Y:S01]  /*6b6c0*/  IMAD.WIDE R6, R21, 0x2, R18 ;  /* 0x0000000215067825 */ /* 0x000fe200078e0212 */
[----:B------:R0:W-:Y:S01]  /*6b6d0*/  @P3 STG.E.U16 desc[UR8][R4.64], R15 ;  /* 0x0000000f04003986 */ /* 0x0001e2000c101508 */
[----:B------:R-:W-:Y:S01]  /*6b6e0*/  ISETP.GE.AND P3, PT, R23, UR49, PT ;  /* 0x0000003117007c0c */ /* 0x000fe2000bf66270 */
[----:B------:R-:W1:Y:S01]  /*6b6f0*/  LDCU UR49, c[0x0][0x39c] ;  /* 0x00007380ff3177ac */ /* 0x000e620008000800 */
[----:B------:R-:W-:Y:S01]  /*6b700*/  ISETP.LT.AND P2, PT, R28, UR64, !P2 ;  /* 0x000000401c007c0c */ /* 0x000fe2000d741270 */
[----:B------:R0:W-:Y:S01]  /*6b710*/  @P6 STG.E.U16 desc[UR8][R6.64], R24 ;  /* 0x0000001806006986 */ /* 0x0001e2000c101508 */
[----:B------:R-:W-:Y:S01]  /*6b720*/  VIADD R23, R3, 0xd0 ;  /* 0x000000d003177836 */ /* 0x000fe20000000000 */
[----:B------:R-:W-:Y:S01]  /*6b730*/  ISETP.LT.AND P6, PT, R26, UR32, !P3 ;  /* 0x000000201a007c0c */ /* 0x000fe2000dfc1270 */
[----:B------:R-:W-:Y:S01]  /*6b740*/  VIADD R21, R20, UR37 ;  /* 0x0000002514157c36 */ /* 0x000fe20008000000 */
[----:B------:R-:W1:Y:S01]  /*6b750*/  LDCU UR65, c[0x0][0x398] ;  /* 0x00007300ff4177ac */ /* 0x000e620008000800 */
[C---:B0-----:R-:W-:Y:S01]  /*6b760*/  IMAD.WIDE R4, R0.reuse, 0x2, R16 ;  /* 0x0000000200047825 */ /* 0x041fe200078e0210 */
[----:B------:R-:W2:Y:S01]  /*6b770*/  LDL.LU R15, [R1+0x1b30] ;  /* 0x001b3000010f7983 */ /* 0x000ea20000300800 */
[----:B------:R-:W0:Y:S01]  /*6b780*/  LDCU UR29, c[0x0][0x3b8] ;  /* 0x00007700ff1d77ac */ /* 0x000e220008000800 */
[----:B------:R-:W-:Y:S01]  /*6b790*/  PRMT R24, R25, 0x7632, R24 ;  /* 0x0000763219187816 */ /* 0x000fe20000000018 */
[----:B------:R-:W-:Y:S01]  /*6b7a0*/  IMAD.WIDE R6, R0, 0x2, R18 ;  /* 0x0000000200067825 */ /* 0x000fe200078e0212 */
[----:B------:R1:W-:Y:S01]  /*6b7b0*/  @P4 STG.E.U16 desc[UR8][R4.64], R25 ;  /* 0x0000001904004986 */ /* 0x0003e2000c101508 */
[----:B------:R-:W-:Y:S01]  /*6b7c0*/  ISETP.GE.AND P4, PT, R23, UR63, PT ;  /* 0x0000003f17007c0c */ /* 0x000fe2000bf86270 */
[----:B------:R-:W0:Y:S01]  /*6b7d0*/  LDCU UR64, c[0x0][0x398] ;  /* 0x00007300ff4077ac */ /* 0x000e220008000800 */
[----:B------:R-:W-:Y:S01]  /*6b7e0*/  VIADD R23, R3, 0xd1 ;  /* 0x000000d103177836 */ /* 0x000fe20000000000 */
[----:B------:R0:W-:Y:S01]  /*6b7f0*/  @P1 STG.E.U16 desc[UR8][R6.64], R24 ;  /* 0x0000001806001986 */ /* 0x0001e2000c101508 */
[----:B------:R-:W-:Y:S01]  /*6b800*/  PRMT R0, R27, 0x7632, R0 ;  /* 0x000076321b007816 */ /* 0x000fe20000000000 */
[----:B------:R-:W2:Y:S01]  /*6b810*/  LDCU UR32, c[0x0][0x398] ;  /* 0x00007300ff2077ac */ /* 0x000ea20008000800 */
[----:B------:R-:W-:Y:S01]  /*6b820*/  ISETP.LT.AND P3, PT, R28, UR51, !P3 ;  /* 0x000000331c007c0c */ /* 0x000fe2000df61270 */
[----:B------:R-:W2:Y:S01]  /*6b830*/  LDCU UR27, c[0x0][0x3b8] ;  /* 0x00007700ff1b77ac */ /* 0x000ea20008000800 */
[C---:B-1----:R-:W-:Y:S01]  /*6b840*/  IMAD.WIDE R4, R22.reuse, 0x2, R16 ;  /* 0x0000000216047825 */ /* 0x042fe200078e0210 */
[----:B------:R-:W1:Y:S03]  /*6b850*/  LDCU UR51, c[0x0][0x398] ;  /* 0x00007300ff3377ac */ /* 0x000e660008000800 */
[----:B0-----:R-:W-:Y:S01]  /*6b860*/  IMAD.WIDE R6, R22, 0x2, R18 ;  /* 0x0000000216067825 */ /* 0x001fe200078e0212 */
[----:B------:R0:W-:Y:S01]  /*6b870*/  @P5 STG.E.U16 desc[UR8][R4.64], R27 ;  /* 0x0000001b04005986 */ /* 0x0001e2000c101508 */
[----:B------:R-:W-:Y:S01]  /*6b880*/  ISETP.GE.AND P5, PT, R23, UR62, PT ;  /* 0x0000003e17007c0c */ /* 0x000fe2000bfa6270 */
[----:B------:R-:W1:Y:S01]  /*6b890*/  LDCU UR63, c[0x0][0x39c] ;  /* 0x00007380ff3f77ac */ /* 0x000e620008000800 */
[----:B------:R-:W-:Y:S01]  /*6b8a0*/  IMAD.MOV.U32 R24, RZ, RZ, R26 ;  /* 0x000000ffff187224 */ /* 0x000fe200078e001a */
[----:B------:R-:W2:Y:S01]  /*6b8b0*/  LDL.LU R23, [R1+0x2f4] ;  /* 0x0002f40001177983 */ /* 0x000ea20000300800 */
[----:B------:R-:W-:Y:S01]  /*6b8c0*/  VIADD R22, R3, 0xd2 ;  /* 0x000000d203167836 */ /* 0x000fe20000000000 */
[----:B------:R-:W1:Y:S02]  /*6b8d0*/  LDCU UR37, c[0x0][0x3b8] ;  /* 0x00007700ff2577ac */ /* 0x000e640008000800 */
[----:B------:R1:W-:Y:S01]  /*6b8e0*/  @P2 STG.E.U16 desc[UR8][R6.64], R0 ;  /* 0x0000000006002986 */ /* 0x0003e2000c101508 */
[----:B0-----:R-:W-:-:S03]  /*6b8f0*/  IMAD.WIDE R4, R20, 0x2, R16 ;  /* 0x0000000214047825 */ /* 0x001fc600078e0210 */
[----:B------:R-:W2:Y:S01]  /*6b900*/  LDL.LU R25, [R1+0x2e8] ;  /* 0x0002e80001197983 */ /* 0x000ea20000300800 */
[----:B------:R-:W-:Y:S01]  /*6b910*/  ISETP.LT.AND P2, PT, R24, UR50, !P5 ;  /* 0x0000003218007c0c */ /* 0x000fe2000ef41270 */
[----:B------:R-:W0:Y:S02]  /*6b920*/  LDCU UR50, c[0x0][0x39c] ;  /* 0x00007380ff3277ac */ /* 0x000e240008000800 */
[----:B------:R0:W-:Y:S01]  /*6b930*/  @P6 STG.E.U16 desc[UR8][R4.64], R29 ;  /* 0x0000001d04006986 */ /* 0x0001e2000c101508 */
[----:B------:R-:W-:Y:S01]  /*6b940*/  ISETP.LT.AND P6, PT, R28, UR44, !P5 ;  /* 0x0000002c1c007c0c */ /* 0x000fe2000efc1270 */
[----:B------:R-:W2:Y:S01]  /*6b950*/  LDCU UR62, c[0x0][0x3b8] ;  /* 0x00007700ff3e77ac */ /* 0x000ea20008000800 */
[----:B-1----:R-:W-:Y:S01]  /*6b960*/  PRMT R0, R29, 0x7632, R0 ;  /* 0x000076321d007816 */ /* 0x002fe20000000000 */
[----:B------:R-:W2:Y:S01]  /*6b970*/  LDL.LU R26, [R1+0x2f8] ;  /* 0x0002f800011a7983 */ /* 0x000ea20000300800 */
[----:B------:R-:W-:Y:S02]  /*6b980*/  ISETP.GE.AND P5, PT, R22, UR45, PT ;  /* 0x0000002d16007c0c */ /* 0x000fe4000bfa6270 */
[----:B------:R-:W-:Y:S01]  /*6b990*/  ISETP.LT.AND P1, PT, R24, UR46, !P4 ;  /* 0x0000002e18007c0c */ /* 0x000fe2000e721270 */
[----:B------:R-:W2:Y:S01]  /*6b9a0*/  LDL.LU R27, [R1+0x2ec] ;  /* 0x0002ec00011b7983 */ /* 0x000ea20000300800 */
[----:B------:R-:W-:Y:S01]  /*6b9b0*/  IMAD.WIDE R6, R20, 0x2, R18 ;  /* 0x0000000214067825 */ /* 0x000fe200078e0212 */
[----:B------:R-:W1:Y:S02]  /*6b9c0*/  LDCU UR46, c[0x0][0x398] ;  /* 0x00007300ff2e77ac */ /* 0x000e640008000800 */
[----:B0-----:R-:W2:Y:S01]  /*6b9d0*/  LDL.LU R29, [R1+0x2fc] ;  /* 0x0002fc00011d7983 */ /* 0x001ea20000300800 */
[C-C-:B------:R-:W-:Y:S01]  /*6b9e0*/  IMAD.WIDE R4, R21.reuse, 0x2, R16.reuse ;  /* 0x0000000215047825 */ /* 0x140fe200078e0210 */
[----:B------:R-:W0:Y:S02]  /*6b9f0*/  LDCU UR44, c[0x0][0x398] ;  /* 0x00007300ff2c77ac */ /* 0x000e240008000800 */
[----:B------:R-:W2:Y:S01]  /*6ba00*/  LDL.LU R22, [R1+0x2e0] ;  /* 0x0002e00001167983 */ /* 0x000ea20000300800 */
[----:B------:R-:W-:Y:S01]  /*6ba10*/  ISETP.LT.AND P4, PT, R28, UR39, !P4 ;  /* 0x000000271c007c0c */ /* 0x000fe2000e781270 */
[----:B------:R-:W-:Y:S01]  /*6ba20*/  VIADD R20, R21, UR38 ;  /* 0x0000002615147c36 */ /* 0x000fe20008000000 */
[----:B------:R-:W0:Y:S01]  /*6ba30*/  LDCU UR39, c[0x0][0x398] ;  /* 0x00007300ff2777ac */ /* 0x000e220008000800 */
[----:B------:R1:W-:Y:S01]  /*6ba40*/  @P3 STG.E.U16 desc[UR8][R6.64], R0 ;  /* 0x0000000006003986 */ /* 0x0003e2000c101508 */
[----:B------:R-:W0:Y:S01]  /*6ba50*/  LDCU UR45, c[0x0][0x398] ;  /* 0x00007300ff2d77ac */ /* 0x000e220008000800 */
[----:B------:R-:W0:Y:S01]  /*6ba60*/  LDCU UR38, c[0x0][0x3b8] ;  /* 0x00007700ff2677ac */ /* 0x000e220008000800 */
[----:B-1----:R-:W-:Y:S01]  /*6ba70*/  IMAD.WIDE R6, R20, 0x2, R16 ;  /* 0x0000000214067825 */ /* 0x002fe200078e0210 */
[----:B--2---:R1:W-:Y:S01]  /*6ba80*/  @P1 STG.E.U16 desc[UR8][R4.64], R22 ;  /* 0x0000001604001986 */ /* 0x0043e2000c101508 */
[----:B------:R-:W-:-:S02]  /*6ba90*/  PRMT R0, R22, 0x7632, R0 ;  /* 0x0000763216007816 */ /* 0x000fc40000000000 */
[----:B-1----:R-:W-:Y:S02]  /*6baa0*/  VIADD R22, R3, 0xd3 ;  /* 0x000000d303167836 */ /* 0x002fe40000000000 */
[----:B------:R-:W-:-:S03]  /*6bab0*/  IMAD.WIDE R4, R21, 0x2, R18 ;  /* 0x0000000215047825 */ /* 0x000fc600078e0212 */
[----:B------:R-:W-:Y:S01]  /*6bac0*/  ISETP.GE.AND P1, PT, R22, UR47, PT ;  /* 0x0000002f16007c0c */ /* 0x000fe2000bf26270 */
[----:B------:R-:W-:Y:S01]  /*6bad0*/  VIADD R21, R3, 0xd4 ;  /* 0x000000d403157836 */ /* 0x000fe20000000000 */
[----:B------:R-:W2:Y:S01]  /*6bae0*/  LDL.LU R22, [R1+0x2f0] ;  /* 0x0002f00001167983 */ /* 0x000ea20000300800 */
[----:B------:R-:W-:Y:S01]  /*6baf0*/  ISETP.LT.AND P3, PT, R24, UR75, !P5 ;  /* 0x0000004b18007c0c */ /* 0x000fe2000ef61270 */
[----:B------:R-:W1:Y:S02]  /*6bb00*/  LDCU UR75, c[0x0][0x39c] ;  /* 0x00007380ff4b77ac */ /* 0x000e640008000800 */
[----:B------:R0:W-:Y:S01]  /*6bb10*/  @P4 STG.E.U16 desc[UR8][R4.64], R0 ;  /* 0x0000000004004986 */ /* 0x0001e2000c101508 */
[----:B------:R-:W1:Y:S01]  /*6bb20*/  LDCU UR47, c[0x0][0x398] ;  /* 0x00007300ff2f77ac */ /* 0x000e620008000800 */
[C---:B0-----:R-:W-:Y:S02]  /*6bb30*/  VIADD R0, R20.reuse, UR18 ;  /* 0x0000001214007c36 */ /* 0x041fe40008000000 */
[----:B------:R-:W-:Y:S01]  /*6bb40*/  IMAD.WIDE R4, R20, 0x2, R18 ;  /* 0x0000000214047825 */ /* 0x000fe200078e0212 */
[----:B------:R-:W-:Y:S01]  /*6bb50*/  ISETP.GE.AND P4, PT, R21, UR43, PT ;  /* 0x0000002b15007c0c */ /* 0x000fe2000bf86270 */
[----:B------:R-:W3:Y:S01]  /*6bb60*/  LDL.LU R20, [R1+0x2e4] ;  /* 0x0002e40001147983 */ /* 0x000ee20000300800 */
[----:B------:R-:W-:Y:S01]  /*6bb70*/  ISETP.LT.AND P5, PT, R28, UR60, !P5 ;  /* 0x0000003c1c007c0c */ /* 0x000fe2000efa1270 */
[----:B------:R-:W0:Y:S01]  /*6bb80*/  LDCU UR60, c[0x0][0x39c] ;  /* 0x00007380ff3c77ac */ /* 0x000e220008000800 */
[----:B------:R-:W0:Y:S01]  /*6bb90*/  LDCU UR43, c[0x0][0x398] ;  /* 0x00007300ff2b77ac */ /* 0x000e220008000800 */
[----:B------:R-:W0:Y:S01]  /*6bba0*/  LDCU UR18, c[0x0][0x3b8] ;  /* 0x00007700ff1277ac */ /* 0x000e220008000800 */
[----:B--2---:R-:W-:Y:S01]  /*6bbb0*/  PRMT R21, R22, 0x7632, R21 ;  /* 0x0000763216157816 */ /* 0x004fe20000000015 */
[----:B------:R2:W-:Y:S04]  /*6bbc0*/  @P2 STG.E.U16 desc[UR8][R6.64], R22 ;  /* 0x0000001606002986 */ /* 0x0005e8000c101508 */
[----:B------:R0:W-:Y:S01]  /*6bbd0*/  @P6 STG.E.U16 desc[UR8][R4.64], R21 ;  /* 0x0000001504006986 */ /* 0x0001e2000c101508 */
[----:B------:R-:W-:Y:S01]  /*6bbe0*/  ISETP.LT.AND P6, PT, R24, UR33, !P1 ;  /* 0x0000002118007c0c */ /* 0x000fe2000cfc1270 */
[----:B------:R-:W1:Y:S01]  /*6bbf0*/  LDCU UR33, c[0x0][0x398] ;  /* 0x00007300ff2177ac */ /* 0x000e620008000800 */
[----:B------:R-:W-:Y:S01]  /*6bc00*/  ISETP.LT.AND P1, PT, R28, UR20, !P1 ;  /* 0x000000141c007c0c */ /* 0x000fe2000cf21270 */
[----:B------:R-:W1:Y:S01]  /*6bc10*/  LDCU UR20, c[0x0][0x3b8] ;  /* 0x00007700ff1477ac */ /* 0x000e620008000800 */
[----:B--2---:R-:W-:-:S04]  /*6bc20*/  IMAD.WIDE R6, R0, 0x2, R16 ;  /* 0x0000000200067825 */ /* 0x004fc800078e0210 */
[C---:B0-----:R-:W-:Y:S01]  /*6bc30*/  IMAD.WIDE R4, R0.reuse, 0x2, R18 ;  /* 0x0000000200047825 */ /* 0x041fe200078e0212 */
[----:B---3--:R0:W-:Y:S03]  /*6bc40*/  @P3 STG.E.U16 desc[UR8][R6.64], R20 ;  /* 0x0000001406003986 */ /* 0x0081e6000c101508 */
[----:B------:R-:W-:Y:S02]  /*6bc50*/  VIADD R21, R0, UR59 ;  /* 0x0000003b00157c36 */ /* 0x000fe40008000000 */
[----:B------:R-:W-:Y:S01]  /*6bc60*/  VIADD R22, R3, 0xd5 ;  /* 0x000000d503167836 */ /* 0x000fe20000000000 */
[----:B------:R-:W-:Y:S01]  /*6bc70*/  PRMT R0, R23, 0x7632, R0 ;  /* 0x0000763217007816 */ /* 0x000fe20000000000 */
[----:B------:R-:W2:Y:S01]  /*6bc80*/  LDCU UR59, c[0x0][0x3b8] ;  /* 0x00007700ff3b77ac */ /* 0x000ea20008000800 */
[----:B0-----:R-:W-:Y:S01]  /*6bc90*/  VIADD R6, R3, 0xd6 ;  /* 0x000000d603067836 */ /* 0x001fe20000000000 */
[----:B------:R-:W-:-:S04]  /*6bca0*/  PRMT R7, R20, 0x7632, R7 ;  /* 0x0000763214077816 */ /* 0x000fc80000000007 */
[----:B------:R-:W-:Y:S01]  /*6bcb0*/  ISETP.GE.AND P3, PT, R6, UR42, PT ;  /* 0x0000002a06007c0c */ /* 0x000fe2000bf66270 */
[----:B------:R0:W-:Y:S01]  /*6bcc0*/  @P5 STG.E.U16 desc[UR8][R4.64], R7 ;  /* 0x0000000704005986 */ /* 0x0001e2000c101508 */
[----:B------:R-:W-:Y:S02]  /*6bcd0*/  ISETP.LT.AND P5, PT, R24, UR56, !P4 ;  /* 0x0000003818007c0c */ /* 0x000fe4000e7a1270 */
[----:B------:R-:W-:Y:S01]  /*6bce0*/  ISETP.GE.AND P2, PT, R22, UR74, PT ;  /* 0x0000004a16007c0c */ /* 0x000fe2000bf46270 */
[C---:B------:R-:W-:Y:S01]  /*6bcf0*/  VIADD R20, R21.reuse, UR22 ;  /* 0x0000001615147c36 */ /* 0x040fe20008000000 */
[----:B------:R-:W-:Y:S01]  /*6bd00*/  ISETP.LT.AND P4, PT, R28, UR61, !P4 ;  /* 0x0000003d1c007c0c */ /* 0x000fe2000e781270 */
[----:B------:R-:W3:Y:S01]  /*6bd10*/  LDCU UR42, c[0x0][0x398] ;  /* 0x00007300ff2a77ac */ /* 0x000ee20008000800 */
[C---:B0-----:R-:W-:Y:S01]  /*6bd20*/  IMAD.WIDE R6, R21.reuse, 0x2, R16 ;  /* 0x0000000215067825 */ /* 0x041fe200078e0210 */
[----:B------:R-:W0:Y:S03]  /*6bd30*/  LDCU UR22, c[0x0][0x39c] ;  /* 0x00007380ff1677ac */ /* 0x000e260008000800 */
[----:B------:R-:W-:Y:S01]  /*6bd40*/  IMAD.WIDE R4, R21, 0x2, R18 ;  /* 0x0000000215047825 */ /* 0x000fe200078e0212 */
[----:B------:R1:W-:Y:S01]  /*6bd50*/  @P6 STG.E.U16 desc[UR8][R6.64], R23 ;  /* 0x0000001706006986 */ /* 0x0003e2000c101508 */
[----:B------:R-:W0:Y:S03]  /*6bd60*/  LDCU UR56, c[0x0][0x398] ;  /* 0x00007300ff3877ac */ /* 0x000e260008000800 */
[----:B------:R2:W-:Y:S01]  /*6bd70*/  @P1 STG.E.U16 desc[UR8][R4.64], R0 ;  /* 0x0000000004001986 */ /* 0x0005e2000c101508 */
[----:B------:R-:W-:Y:S01]  /*6bd80*/  ISETP.LT.AND P1, PT, R24, UR73, !P2 ;  /* 0x0000004918007c0c */ /* 0x000fe2000d721270 */
[----:B------:R-:W-:Y:S01]  /*6bd90*/  VIADD R22, R3, 0xd7 ;  /* 0x000000d703167836 */ /* 0x000fe20000000000 */
[----:B------:R-:W-:Y:S01]  /*6bda0*/  PRMT R21, R25, 0x7632, R21 ;  /* 0x0000763219157816 */ /* 0x000fe20000000015 */
[----:B------:R-:W0:Y:S01]  /*6bdb0*/  LDCU UR61, c[0x0][0x398] ;  /* 0x00007300ff3d77ac */ /* 0x000e220008000800 */
[----:B-1----:R-:W-:-:S04]  /*6bdc0*/  IMAD.WIDE R6, R20, 0x2, R16 ;  /* 0x0000000214067825 */ /* 0x002fc800078e0210 */
[C---:B--2---:R-:W-:Y:S01]  /*6bdd0*/  VIADD R0, R20.reuse, UR28 ;  /* 0x0000001c14007c36 */ /* 0x044fe20008000000 */
[----:B------:R1:W-:Y:S01]  /*6bde0*/  @P5 STG.E.U16 desc[UR8][R6.64], R25 ;  /* 0x0000001906005986 */ /* 0x0003e2000c101508 */
[----:B------:R-:W-:Y:S01]  /*6bdf0*/  IMAD.WIDE R4, R20, 0x2, R18 ;  /* 0x0000000214047825 */ /* 0x000fe200078e0212 */
[----:B------:R-:W-:Y:S01]  /*6be00*/  ISETP.LT.AND P2, PT, R28, UR58, !P2 ;  /* 0x0000003a1c007c0c */ /* 0x000fe2000d741270 */
[----:B------:R-:W2:Y:S03]  /*6be10*/  LDCU UR28, c[0x0][0x3b8] ;  /* 0x00007700ff1c77ac */ /* 0x000ea60008000800 */
[----:B------:R0:W-:Y:S01]  /*6be20*/  @P4 STG.E.U16 desc[UR8][R4.64], R21 ;  /* 0x0000001504004986 */ /* 0x0001e2000c101508 */
[----:B------:R-:W-:Y:S01]  /*6be30*/  ISETP.LT.AND P4, PT, R24, UR55, !P3 ;  /* 0x0000003718007c0c */ /* 0x000fe2000df81270 */
[----:B-1----:R-:W-:Y:S01]  /*6be40*/  IMAD.WIDE R6, R0, 0x2, R16 ;  /* 0x0000000200067825 */ /* 0x002fe200078e0210 */
[----:B------:R-:W-:Y:S01]  /*6be50*/  ISETP.GE.AND P6, PT, R22, UR36, PT ;  /* 0x0000002416007c0c */ /* 0x000fe2000bfc6270 */
[----:B------:R-:W1:Y:S03]  /*6be60*/  LDCU UR36, c[0x0][0x398] ;  /* 0x00007300ff2477ac */ /* 0x000e660008000800 */
[----:B------:R2:W-:Y:S01]  /*6be70*/  @P1 STG.E.U16 desc[UR8][R6.64], R26 ;  /* 0x0000001a06001986 */ /* 0x0005e2000c101508 */
[----:B------:R-:W-:Y:S01]  /*6be80*/  VIADD R20, R0, UR41 ;  /* 0x0000002900147c36 */ /* 0x000fe20008000000 */
[----:B0-----:R-:W-:Y:S01]  /*6be90*/  PRMT R21, R26, 0x7632, R21 ;  /* 0x000076321a157816 */ /* 0x001fe20000000015 */
[----:B------:R-:W-:Y:S01]  /*6bea0*/  IMAD.WIDE R4, R0, 0x2, R18 ;  /* 0x0000000200047825 */ /* 0x000fe200078e0212 */
[----:B------:R-:W-:Y:S01]  /*6beb0*/  ISETP.LT.AND P3, PT, R28, UR10, !P3 ;  /* 0x0000000a1c007c0c */ /* 0x000fe2000df61270 */
[----:B------:R-:W0:Y:S01]  /*6bec0*/  LDCU UR10, c[0x0][0x39c] ;  /* 0x00007380ff0a77ac */ /* 0x000e220008000800 */
[----:B------:R-:W0:Y:S01]  /*6bed0*/  LDCU UR55, c[0x0][0x398] ;  /* 0x00007300ff3777ac */ /* 0x000e220008000800 */
[C---:B--2---:R-:W-:Y:S01]  /*6bee0*/  VIADD R6, R3.reuse, 0xd9 ;  /* 0x000000d903067836 */ /* 0x044fe20000000000 */
[----:B------:R-:W2:Y:S04]  /*6bef0*/  LDCU UR41, c[0x0][0x398] ;  /* 0x00007300ff2977ac */ /* 0x000ea80008000800 */
[----:B------:R-:W-:Y:S01]  /*6bf00*/  ISETP.GE.AND P1, PT, R6, UR69, PT ;  /* 0x0000004506007c0c */ /* 0x000fe2000bf26270 */
[----:B------:R-:W-:Y:S01]  /*6bf10*/  IMAD.WIDE R6, R20, 0x2, R16 ;  /* 0x0000000214067825 */ /* 0x000fe200078e0210 */
[----:B------:R0:W-:Y:S01]  /*6bf20*/  @P2 STG.E.U16 desc[UR8][R4.64], R21 ;  /* 0x0000001504002986 */ /* 0x0001e2000c101508 */
[----:B------:R-:W1:Y:S02]  /*6bf30*/  LDCU UR58, c[0x0][0x3b8] ;  /* 0x00007700ff3a77ac */ /* 0x000e640008000800 */
[----:B------:R-:W-:Y:S01]  /*6bf40*/  VIADD R22, R3, 0xd8 ;  /* 0x000000d803167836 */ /* 0x000fe20000000000 */
[----:B------:R2:W-:Y:S01]  /*6bf50*/  @P4 STG.E.U16 desc[UR8][R6.64], R27 ;  /* 0x0000001b06004986 */ /* 0x0005e2000c101508 */
[----:B------:R-:W-:Y:S01]  /*6bf60*/  ISETP.LT.AND P4, PT, R24, UR30, !P6 ;  /* 0x0000001e18007c0c */ /* 0x000fe2000f781270 */
[----:B------:R-:W1:Y:S01]  /*6bf70*/  LDCU UR30, c[0x0][0x398] ;  /* 0x00007300ff1e77ac */ /* 0x000e620008000800 */
[----:B------:R-:W-:-:S02]  /*6bf80*/  ISETP.LT.AND P6, PT, R28, UR57, !P6 ;  /* 0x000000391c007c0c */ /* 0x000fc4000f7c1270 */
[----:B------:R-:W-:Y:S01]  /*6bf90*/  ISETP.GE.AND P5, PT, R22, UR31, PT ;  /* 0x0000001f16007c0c */ /* 0x000fe2000bfa6270 */
[C---:B------:R-:W-:Y:S01]  /*6bfa0*/  VIADD R22, R20.reuse, UR72 ;  /* 0x0000004814167c36 */ /* 0x040fe20008000000 */
[----:B------:R-:W-:Y:S01]  /*6bfb0*/  PRMT R0, R27, 0x7632, R0 ;  /* 0x000076321b007816 */ /* 0x000fe20000000000 */
[----:B0-----:R-:W-:Y:S01]  /*6bfc0*/  IMAD.WIDE R4, R20, 0x2, R18 ;  /* 0x0000000214047825 */ /* 0x001fe200078e0212 */
[----:B------:R-:W-:Y:S01]  /*6bfd0*/  PRMT R21, R29, 0x7632, R21 ;  /* 0x000076321d157816 */ /* 0x000fe20000000015 */
[----:B------:R-:W0:Y:S02]  /*6bfe0*/  LDCU UR31, c[0x0][0x39c] ;  /* 0x00007380ff1f77ac */ /* 0x000e240008000800 */
[----:B--2---:R-:W-:Y:S01]  /*6bff0*/  VIADD R6, R3, 0xda ;  /* 0x000000da03067836 */ /* 0x004fe20000000000 */
[----:B------:R2:W-:Y:S01]  /*6c000*/  @P3 STG.E.U16 desc[UR8][R4.64], R0 ;  /* 0x0000000004003986 */ /* 0x0005e2000c101508 */
[----:B------:R-:W-:Y:S01]  /*6c010*/  VIADD R20, R22, UR71 ;  /* 0x0000004716147c36 */ /* 0x000fe20008000000 */
[----:B------:R-:W0:Y:S02]  /*6c020*/  LDCU UR57, c[0x0][0x3b8] ;  /* 0x00007700ff3977ac */ /* 0x000e240008000800 */
[----:B------:R-:W-:Y:S01]  /*6c030*/  ISETP.GE.AND P2, PT, R6, UR35, PT ;  /* 0x0000002306007c0c */ /* 0x000fe2000bf46270 */
[----:B------:R-:W-:-:S04]  /*6c040*/  IMAD.WIDE R6, R22, 0x2, R16 ;  /* 0x0000000216067825 */ /* 0x000fc800078e0210 */
[----:B--2---:R-:W-:Y:S01]  /*6c050*/  IMAD.WIDE R4, R22, 0x2, R18 ;  /* 0x0000000216047825 */ /* 0x004fe200078e0212 */
[----:B------:R-:W-:Y:S01]  /*6c060*/  ISETP.LT.AND P3, PT, R24, UR53, !P5 ;  /* 0x0000003518007c0c */ /* 0x000fe2000ef61270 */
[----:B------:R-:W2:Y:S01]  /*6c070*/  LDL.LU R22, [R1+0x320] ;  /* 0x0003200001167983 */ /* 0x000ea20000300800 */
[----:B------:R-:W0:Y:S03]  /*6c080*/  LDCU UR35, c[0x0][0x398] ;  /* 0x00007300ff2377ac */ /* 0x000e260008000800 */
[----:B------:R-:W2:Y:S01]  /*6c090*/  LDL.LU R23, [R1+0x324] ;  /* 0x0003240001177983 */ /* 0x000ea20000300800 */
[----:B------:R-:W-:Y:S01]  /*6c0a0*/  VIADD R0, R3, 0xdb ;  /* 0x000000db03007836 */ /* 0x000fe20000000000 */
[----:B------:R-:W0:Y:S02]  /*6c0b0*/  LDCU UR53, c[0x0][0x3b8] ;  /* 0x00007700ff3577ac */ /* 0x000e240008000800 */
[----:B------:R-:W2:Y:S04]  /*6c0c0*/  LDL.LU R25, [R1+0x318] ;  /* 0x0003180001197983 */ /* 0x000ea80000300800 */
[----:B------:R-:W2:Y:S04]  /*6c0d0*/  LDL.LU R26, [R1+0x328] ;  /* 0x00032800011a7983 */ /* 0x000ea80000300800 */
[----:B------:R0:W-:Y:S04]  /*6c0e0*/  @P4 STG.E.U16 desc[UR8][R6.64], R29 ;  /* 0x0000001d06004986 */ /* 0x0001e8000c101508 */
[----:B------:R-:W2:Y:S04]  /*6c0f0*/  LDL.LU R27, [R1+0x31c] ;  /* 0x00031c00011b7983 */ /* 0x000ea80000300800 */
[----:B------:R1:W-:Y:S04]  /*6c100*/  @P6 STG.E.U16 desc[UR8][R4.64], R21 ;  /* 0x0000001504006986 */ /* 0x0003e8000c101508 */
[----:B0-----:R-:W2:Y:S04]  /*6c110*/  LDL.LU R29, [R1+0x32c] ;  /* 0x00032c00011d7983 */ /* 0x001ea80000300800 */
[----:B-1----:R-:W2:Y:S01]  /*6c120*/  LDL.LU R5, [R1+0x310] ;  /* 0x0003100001057983 */ /* 0x002ea20000300800 */
[----:B------:R-:W-:Y:S01]  /*6c130*/  IMAD.WIDE R6, R20, 0x2, R16 ;  /* 0x0000000214067825 */ /* 0x000fe200078e0210 */
[----:B------:R-:W-:Y:S01]  /*6c140*/  ISETP.LT.AND P5, PT, R28, UR26, !P5 ;  /* 0x0000001a1c007c0c */ /* 0x000fe2000efa1270 */
[----:B------:R-:W0:Y:S01]  /*6c150*/  LDCU UR26, c[0x0][0x398] ;  /* 0x00007300ff1a77ac */ /* 0x000e220008000800 */
[----:B------:R-:W-:-:S02]  /*6c160*/  ISETP.LT.AND P6, PT, R24, UR68, !P1 ;  /* 0x0000004418007c0c */ /* 0x000fc4000cfc1270 */
[----:B------:R-:W-:Y:S01]  /*6c170*/  ISETP.GE.AND P4, PT, R0, UR4, PT ;  /* 0x0000000400007c0c */ /* 0x000fe2000bf86270 */
[----:B------:R-:W-:Y:S01]  /*6c180*/  VIADD R0, R20, UR14 ;  /* 0x0000000e14007c36 */ /* 0x000fe20008000000 */
[----:B--2---:R1:W-:Y:S01]  /*6c190*/  @P3 STG.E.U16 desc[UR8][R6.64], R5 ;  /* 0x0000000506003986 */ /* 0x0043e2000c101508 */
[----:B------:R-:W-:Y:S01]  /*6c1a0*/  PRMT R21, R5, 0x7632, R21 ;  /* 0x0000763205157816 */ /* 0x000fe20000000015 */
[----:B------:R-:W2:Y:S01]  /*6c1b0*/  LDCU UR4, c[0x0][0x39c] ;  /* 0x00007380ff0477ac */ /* 0x000ea20008000800 */
[----:B------:R-:W-:Y:S01]  /*6c1c0*/  ISETP.LT.AND P1, PT, R28, UR54, !P1 ;  /* 0x000000361c007c0c */ /* 0x000fe2000cf21270 */
[----:B------:R-:W0:Y:S01]  /*6c1d0*/  LDCU UR14, c[0x0][0x398] ;  /* 0x00007300ff0e77ac */ /* 0x000e220008000800 */
[----:B------:R-:W0:Y:S01]  /*6c1e0*/  LDCU UR54, c[0x0][0x3b8] ;  /* 0x00007700ff3677ac */ /* 0x000e220008000800 */
[----:B-1----:R-:W-:Y:S02]  /*6c1f0*/  VIADD R6, R3, 0xdc ;  /* 0x000000dc03067836 */ /* 0x002fe40000000000 */
[----:B------:R-:W-:-:S03]  /*6c200*/  IMAD.WIDE R4, R20, 0x2, R18 ;  /* 0x0000000214047825 */ /* 0x000fc600078e0212 */
[----:B------:R-:W-:Y:S01]  /*6c210*/  ISETP.GE.AND P3, PT, R6, UR76, PT ;  /* 0x0000004c06007c0c */ /* 0x000fe2000bf66270 */
[----:B------:R-:W-:Y:S01]  /*6c220*/  IMAD.WIDE R6, R0, 0x2, R16 ;  /* 0x0000000200067825 */ /* 0x000fe200078e0210 */
[----:B------:R1:W-:Y:S04]  /*6c230*/  @P5 STG.E.U16 desc[UR8][R4.64], R21 ;  /* 0x0000001504005986 */ /* 0x0003e8000c101508 */
[----:B------:R0:W-:Y:S01]  /*6c240*/  @P6 STG.E.U16 desc[UR8][R6.64], R22 ;  /* 0x0000001606006986 */ /* 0x0001e2000c101508 */
[----:B-1----:R-:W-:Y:S01]  /*6c250*/  PRMT R21, R22, 0x7632, R21 ;  /* 0x0000763216157816 */ /* 0x002fe20000000015 */
[----:B0-----:R-:W-:-:S05]  /*6c260*/  VIADD R22, R3, 0xdd ;  /* 0x000000dd03167836 */ /* 0x001fca0000000000 */
[----:B------:R-:W-:Y:S01]  /*6c270*/  ISETP.GE.AND P6, PT, R22, UR48, PT ;  /* 0x0000003016007c0c */ /* 0x000fe2000bfc6270 */
[----:B------:R-:W-:Y:S01]  /*6c280*/  VIADD R20, R0, UR52 ;  /* 0x0000003400147c36 */ /* 0x000fe20008000000 */
[----:B------:R-:W2:Y:S01]  /*6c290*/  LDL.LU R22, [R1+0x314] ;  /* 0x0003140001167983 */ /* 0x000ea20000300800 */
[----:B------:R-:W-:Y:S01]  /*6c2a0*/  ISETP.LT.AND P5, PT, R24, UR6, !P2 ;  /* 0x0000000618007c0c */ /* 0x000fe2000d7a1270 */
[----:B------:R-:W-:Y:S01]  /*6c2b0*/  IMAD.WIDE R4, R0, 0x2, R18 ;  /* 0x0000000200047825 */ /* 0x000fe200078e0212 */
[----:B------:R-:W-:Y:S01]  /*6c2c0*/  ISETP.LT.AND P2, PT, R28, UR70, !P2 ;  /* 0x000000461c007c0c */ /* 0x000fe2000d741270 */
[----:B------:R-:W0:Y:S02]  /*6c2d0*/  LDCU UR6, c[0x0][0x39c] ;  /* 0x00007380ff0677ac */ /* 0x000e240008000800 */
[C---:B------:R-:W-:Y:S01]  /*6c2e0*/  IMAD.WIDE R6, R20.reuse, 0x2, R16 ;  /* 0x0000000214067825 */ /* 0x040fe200078e0210 */
[----:B------:R1:W-:Y:S01]  /*6c2f0*/  @P1 STG.E.U16 desc[UR8][R4.64], R21 ;  /* 0x0000001504001986 */ /* 0x0003e2000c101508 */
[----:B------:R-:W0:Y:S01]  /*6c300*/  LDCU UR52, c[0x0][0x398] ;  /* 0x00007300ff3477ac */ /* 0x000e220008000800 */
[----:B------:R-:W0:Y:S01]  /*6c310*/  LDCU UR48, c[0x0][0x398] ;  /* 0x00007300ff3077ac */ /* 0x000e220008000800 */
[----:B-1----:R-:W-:-:S04]  /*6c320*/  IMAD.WIDE R4, R20, 0x2, R18 ;  /* 0x0000000214047825 */ /* 0x002fc800078e0212 */
[----:B------:R-:W-:-:S04]  /*6c330*/  VIADD R21, R20, UR67 ;  /* 0x0000004314157c36 */ /* 0x000fc80008000000 */
[----:B------:R-:W-:Y:S01]  /*6c340*/  VIADD R20, R21, UR77 ;  /* 0x0000004d15147c36 */ /* 0x000fe20008000000 */
[----:B--2---:R1:W-:Y:S01]  /*6c350*/  @P5 STG.E.U16 desc[UR8][R6.64], R22 ;  /* 0x0000001606005986 */ /* 0x0043e2000c101508 */
[----:B------:R-:W-:Y:S01]  /*6c360*/  ISETP.LT.AND P5, PT, R24, UR34, !P4 ;  /* 0x0000002218007c0c */ /* 0x000fe2000e7a1270 */
[----:B------:R-:W2:Y:S01]  /*6c370*/  LDCU UR34, c[0x0][0x39c] ;  /* 0x00007380ff2277ac */ /* 0x000ea20008000800 */
[----:B------:R-:W-:Y:S02]  /*6c380*/  ISETP.LT.AND P4, PT, R28, UR40, !P4 ;  /* 0x000000281c007c0c */ /* 0x000fe4000e781270 */
[----:B------:R-:W-:Y:S01]  /*6c390*/  PRMT R0, R22, 0x7632, R0 ;  /* 0x0000763216007816 */ /* 0x000fe20000000000 */
[----:B------:R-:W0:Y:S01]  /*6c3a0*/  LDCU UR40, c[0x0][0x398] ;  /* 0x00007300ff2877ac */ /* 0x000e220008000800 */
[----:B-1----:R-:W-:-:S03]  /*6c3b0*/  VIADD R6, R3, 0xde ;  /* 0x000000de03067836 */ /* 0x002fc60000000000 */
[----:B------:R1:W-:Y:S01]  /*6c3c0*/  @P2 STG.E.U16 desc[UR8][R4.64], R0 ;  /* 0x0000000004002986 */ /* 0x0003e2000c101508 */
[----:B------:R-:W-:Y:S02]  /*6c3d0*/  ISETP.LT.AND P2, PT, R24, UR66, !P3 ;  /* 0x0000004218007c0c */ /* 0x000fe4000df41270 */
[----:B------:R-:W-:Y:S01]  /*6c3e0*/  ISETP.GE.AND P1, PT, R6, UR49, PT ;  /* 0x0000003106007c0c */ /* 0x000fe2000bf26270 */
[----:B------:R-:W-:Y:S01]  /*6c3f0*/  IMAD.WIDE R6, R21, 0x2, R16 ;  /* 0x0000000215067825 */ /* 0x000fe200078e0210 */
[----:B------:R-:W-:Y:S01]  /*6c400*/  ISETP.LT.AND P3, PT, R28, UR24, !P3 ;  /* 0x000000181c007c0c */ /* 0x000fe2000df61270 */
[----:B------:R-:W0:Y:S01]  /*6c410*/  LDCU UR24, c[0x0][0x39c] ;  /* 0x00007380ff1877ac */ /* 0x000e220008000800 */
[----:B-1----:R-:W-:Y:S01]  /*6c420*/  PRMT R0, R23, 0x7632, R0 ;  /* 0x0000763217007816 */ /* 0x002fe20000000000 */
[----:B------:R-:W-:Y:S01]  /*6c430*/  IMAD.WIDE R4, R21, 0x2, R18 ;  /* 0x0000000215047825 */ /* 0x000fe200078e0212 */
[----:B------:R1:W-:Y:S01]  /*6c440*/  @P5 STG.E.U16 desc[UR8][R6.64], R23 ;  /* 0x0000001706005986 */ /* 0x0003e2000c101508 */
[----:B------:R-:W0:Y:S03]  /*6c450*/  LDCU UR49, c[0x0][0x398] ;  /* 0x00007300ff3177ac */ /* 0x000e260008000800 */
[----:B------:R2:W-:Y:S01]  /*6c460*/  @P4 STG.E.U16 desc[UR8][R4.64], R0 ;  /* 0x0000000004004986 */ /* 0x0005e2000c101508 */
[----:B------:R-:W-:-:S02]  /*6c470*/  ISETP.LT.AND P4, PT, R24, UR65, !P6 ;  /* 0x0000004118007c0c */ /* 0x000fc4000f781270 */
[----:B------:R-:W-:Y:S01]  /*6c480*/  PRMT R21, R25, 0x7632, R21 ;  /* 0x0000763219157816 */ /* 0x000fe20000000015 */
[----:B-1----:R-:W-:-:S04]  /*6c490*/  IMAD.WIDE R6, R20, 0x2, R16 ;  /* 0x0000000214067825 */ /* 0x002fc800078e0210 */
[C---:B--2---:R-:W-:Y:S01]  /*6c4a0*/  VIADD R0, R20.reuse, UR29 ;  /* 0x0000001d14007c36 */ /* 0x044fe20008000000 */
[----:B------:R1:W-:Y:S01]  /*6c4b0*/  @P2 STG.E.U16 desc[UR8][R6.64], R25 ;  /* 0x0000001906002986 */ /* 0x0003e2000c101508 */
[----:B------:R-:W-:Y:S01]  /*6c4c0*/  IMAD.WIDE R4, R20, 0x2, R18 ;  /* 0x0000000214047825 */ /* 0x000fe200078e0212 */
[----:B------:R-:W-:Y:S01]  /*6c4d0*/  ISETP.LT.AND P6, PT, R28, UR64, !P6 ;  /* 0x000000401c007c0c */ /* 0x000fe2000f7c1270 */
[----:B------:R-:W2:Y:S03]  /*6c4e0*/  LDCU UR29, c[0x0][0x398] ;  /* 0x00007300ff1d77ac */ /* 0x000ea60008000800 */
[----:B------:R0:W-:Y:S01]  /*6c4f0*/  @P3 STG.E.U16 desc[UR8][R4.64], R21 ;  /* 0x0000001504003986 */ /* 0x0001e2000c101508 */
[----:B-1----:R-:W-:-:S05]  /*6c500*/  IMAD.WIDE R6, R0, 0x2, R16 ;  /* 0x0000000200067825 */ /* 0x002fca00078e0210 */
[----:B------:R1:W-:Y:S01]  /*6c510*/  @P4 STG.E.U16 desc[UR8][R6.64], R26 ;  /* 0x0000001a06004986 */ /* 0x0003e2000c101508 */
[----:B------:R-:W-:Y:S01]  /*6c520*/  ISETP.LT.AND P4, PT, R24, UR32, !P1 ;  /* 0x0000002018007c0c */ /* 0x000fe2000cf81270 */
[C---:B------:R-:W-:Y:S02]  /*6c530*/  VIADD R22, R3.reuse, 0xdf ;  /* 0x000000df03167836 */ /* 0x040fe40000000000 */
[----:B------:R-:W-:Y:S01]  /*6c540*/  VIADD R20, R0, UR27 ;  /* 0x0000001b00147c36 */ /* 0x000fe20008000000 */
[----:B0-----:R-:W-:Y:S01]  /*6c550*/  PRMT R21, R26, 0x7632, R21 ;  /* 0x000076321a157816 */ /* 0x001fe20000000015 */
[----:B------:R-:W-:Y:S01]  /*6c560*/  IMAD.WIDE R4, R0, 0x2, R18 ;  /* 0x0000000200047825 */ /* 0x000fe200078e0212 */
[----:B------:R-:W-:Y:S01]  /*6c570*/  ISETP.LT.AND P1, PT, R28, UR51, !P1 ;  /* 0x000000331c007c0c */ /* 0x000fe2000cf21270 */
[----:B------:R-:W0:Y:S02]  /*6c580*/  LDCU UR27, c[0x0][0x39c] ;  /* 0x00007380ff1b77ac */ /* 0x000e240008000800 */
[C---:B-1----:R-:W-:Y:S01]  /*6c590*/  VIADD R6, R3.reuse, 0xe1 ;  /* 0x000000e103067836 */ /* 0x042fe20000000000 */
[----:B------:R-:W-:Y:S01]  /*6c5a0*/  ISETP.GE.AND P5, PT, R22, UR63, PT ;  /* 0x0000003f16007c0c */ /* 0x000fe2000bfa6270 */
[----:B------:R-:W-:Y:S01]  /*6c5b0*/  VIADD R22, R3, 0xe0 ;  /* 0x000000e003167836 */ /* 0x000fe20000000000 */
[----:B------:R1:W-:Y:S01]  /*6c5c0*/  @P6 STG.E.U16 desc[UR8][R4.64], R21 ;  /* 0x0000001504006986 */ /* 0x0003e2000c101508 */
[----:B------:R-:W-:Y:S01]  /*6c5d0*/  PRMT R0, R27, 0x7632, R0 ;  /* 0x000076321b007816 */ /* 0x000fe20000000000 */
[----:B------:R-:W0:Y:S01]  /*6c5e0*/  LDCU UR51, c[0x0][0x398] ;  /* 0x00007300ff3377ac */ /* 0x000e220008000800 */
[----:B------:R-:W-:Y:S01]  /*6c5f0*/  ISETP.GE.AND P3, PT, R6, UR75, PT ;  /* 0x0000004b06007c0c */ /* 0x000fe2000bf66270 */
[----:B------:R-:W-:Y:S01]  /*6c600*/  IMAD.WIDE R6, R20, 0x2, R16 ;  /* 0x0000000214067825 */ /* 0x000fe200078e0210 */
[----:B------:R-:W-:Y:S01]  /*6c610*/  ISETP.LT.AND P6, PT, R24, UR46, !P5 ;  /* 0x0000002e18007c0c */ /* 0x000fe2000efc1270 */
[----:B------:R-:W0:Y:S01]  /*6c620*/  LDCU UR32, c[0x0][0x3b8] ;  /* 0x00007700ff2077ac */ /* 0x000e220008000800 */
[----:B------:R-:W-:-:S02]  /*6c630*/  ISETP.LT.AND P5, PT, R28, UR39, !P5 ;  /* 0x000000271c007c0c */ /* 0x000fc4000efa1270 */
[----:B------:R2:W-:Y:S01]  /*6c640*/  @P4 STG.E.U16 desc[UR8][R6.64], R27 ;  /* 0x0000001b06004986 */ /* 0x0005e2000c101508 */
[----:B------:R-:W-:Y:S01]  /*6c650*/  ISETP.GE.AND P2, PT, R22, UR50, PT ;  /* 0x0000003216007c0c */ /* 0x000fe2000bf46270 */
[C---:B------:R-:W-:Y:S01]  /*6c660*/  VIADD R22, R20.reuse, UR37 ;  /* 0x0000002514167c36 */ /* 0x040fe20008000000 */
[----:B-1----:R-:W-:Y:S01]  /*6c670*/  PRMT R21, R29, 0x7632, R21 ;  /* 0x000076321d157816 */ /* 0x002fe20000000015 */
[----:B------:R-:W-:Y:S01]  /*6c680*/  IMAD.WIDE R4, R20, 0x2, R18 ;  /* 0x0000000214047825 */ /* 0x000fe200078e0212 */
[----:B------:R-:W1:Y:S01]  /*6c690*/  LDCU UR37, c[0x0][0x39c] ;  /* 0x00007380ff2577ac */ /* 0x000e620008000800 */
[----:B------:R-:W0:Y:S02]  /*6c6a0*/  LDCU UR39, c[0x0][0x398] ;  /* 0x00007300ff2777ac */ /* 0x000e240008000800 */
[----:B--2---:R-:W-:Y:S01]  /*6c6b0*/  VIADD R6, R3, 0xe2 ;  /* 0x000000e203067836 */ /* 0x004fe20000000000 */
[----:B------:R2:W-:Y:S01]  /*6c6c0*/  @P1 STG.E.U16 desc[UR8][R4.64], R0 ;  /* 0x0000000004001986 */ /* 0x0005e2000c101508 */
[----:B------:R-:W-:Y:S01]  /*6c6d0*/  VIADD R20, R22, UR62 ;  /* 0x0000003e16147c36 */ /* 0x000fe20008000000 */
[----:B------:R-:W0:Y:S02]  /*6c6e0*/  LDCU UR50, c[0x0][0x398] ;  /* 0x00007300ff3277ac */ /* 0x000e240008000800 */
[----:B------:R-:W-:Y:S01]  /*6c6f0*/  ISETP.GE.AND P4, PT, R6, UR60, PT ;  /* 0x0000003c06007c0c */ /* 0x000fe2000bf86270 */
[C---:B------:R-:W-:Y:S01]  /*6c700*/  IMAD.WIDE R6, R22.reuse, 0x2, R16 ;  /* 0x0000000216067825 */ /* 0x040fe200078e0210 */
[----:B------:R-:W0:Y:S03]  /*6c710*/  LDCU UR46, c[0x0][0x3b8] ;  /* 0x00007700ff2e77ac */ /* 0x000e260008000800 */
[----:B--2---:R-:W-:-:S02]  /*6c720*/  IMAD.WIDE R4, R22, 0x2, R18 ;  /* 0x0000000216047825 */ /* 0x004fc400078e0212 */
[----:B------:R-:W2:Y:S04]  /*6c730*/  LDL.LU R22, [R1+0x2c0] ;  /* 0x0002c00001167983 */ /* 0x000ea80000300800 */
[----:B------:R-:W2:Y:S04]  /*6c740*/  LDL.LU R23, [R1+0x2c4] ;  /* 0x0002c40001177983 */ /* 0x000ea80000300800 */
[----:B------:R-:W2:Y:S04]  /*6c750*/  LDL.LU R25, [R1+0x338] ;  /* 0x0003380001197983 */ /* 0x000ea80000300800 */
[----:B------:R-:W2:Y:S04]  /*6c760*/  LDL.LU R26, [R1+0x2c8] ;  /* 0x0002c800011a7983 */ /* 0x000ea80000300800 */
[----:B------:R0:W-:Y:S04]  /*6c770*/  @P6 STG.E.U16 desc[UR8][R6.64], R29 ;  /* 0x0000001d06006986 */ /* 0x0001e8000c101508 */
[----:B------:R-:W2:Y:S04]  /*6c780*/  LDL.LU R27, [R1+0x33c] ;  /* 0x00033c00011b7983 */ /* 0x000ea80000300800 */
[----:B------:R1:W-:Y:S04]  /*6c790*/  @P5 STG.E.U16 desc[UR8][R4.64], R21 ;  /* 0x0000001504005986 */ /* 0x0003e8000c101508 */
[----:B0-----:R-:W2:Y:S04]  /*6c7a0*/  LDL.LU R29, [R1+0x2cc] ;  /* 0x0002cc00011d7983 */ /* 0x001ea80000300800 */
[----:B-1----:R-:W2:Y:S01]  /*6c7b0*/  LDL.LU R5, [R1+0x330] ;  /* 0x0003300001057983 */ /* 0x002ea20000300800 */
[----:B------:R-:W-:Y:S01]  /*6c7c0*/  ISETP.LT.AND P1, PT, R24, UR44, !P2 ;  /* 0x0000002c18007c0c */ /* 0x000fe2000d721270 */
[----:B------:R-:W-:Y:S01]  /*6c7d0*/  IMAD.WIDE R6, R20, 0x2, R16 ;  /* 0x0000000214067825 */ /* 0x000fe200078e0210 */
[----:B------:R-:W-:Y:S01]  /*6c7e0*/  ISETP.LT.AND P2, PT, R28, UR45, !P2 ;  /* 0x0000002d1c007c0c */ /* 0x000fe2000d741270 */
[----:B------:R-:W0:Y:S02]  /*6c7f0*/  LDCU UR44, c[0x0][0x3b8] ;  /* 0x00007700ff2c77ac */ /* 0x000e240008000800 */
[----:B------:R-:W-:Y:S01]  /*6c800*/  VIADD R0, R3, 0xe3 ;  /* 0x000000e303007836 */ /* 0x000fe20000000000 */
[----:B------:R-:W-:Y:S01]  /*6c810*/  ISETP.LT.AND P5, PT, R24, UR47, !P3 ;  /* 0x0000002f18007c0c */ /* 0x000fe2000dfa1270 */
[----:B------:R-:W1:Y:S03]  /*6c820*/  LDCU UR45, c[0x0][0x398] ;  /* 0x00007300ff2d77ac */ /* 0x000e660008000800 */
[----:B------:R-:W-:Y:S01]  /*6c830*/  ISETP.GE.AND P6, PT, R0, UR22, PT ;  /* 0x0000001600007c0c */ /* 0x000fe2000bfc6270 */
[----:B------:R-:W-:-:S02]  /*6c840*/  VIADD R0, R20, UR38 ;  /* 0x0000002614007c36 */ /* 0x000fc40008000000 */
[----:B--2---:R2:W-:Y:S01]  /*6c850*/  @P1 STG.E.U16 desc[UR8][R6.64], R5 ;  /* 0x0000000506001986 */ /* 0x0045e2000c101508 */
[----:B------:R-:W-:Y:S01]  /*6c860*/  PRMT R21, R5, 0x7632, R21 ;  /* 0x0000763205157816 */ /* 0x000fe20000000015 */
[----:B------:R-:W0:Y:S01]  /*6c870*/  LDCU UR38, c[0x0][0x39c] ;  /* 0x00007380ff2677ac */ /* 0x000e220008000800 */
[----:B------:R-:W-:Y:S01]  /*6c880*/  ISETP.LT.AND P3, PT, R28, UR43, !P3 ;  /* 0x0000002b1c007c0c */ /* 0x000fe2000df61270 */
[----:B------:R-:W0:Y:S01]  /*6c890*/  LDCU UR22, c[0x0][0x398] ;  /* 0x00007300ff1677ac */ /* 0x000e220008000800 */
[----:B------:R-:W0:Y:S01]  /*6c8a0*/  LDCU UR43, c[0x0][0x398] ;  /* 0x00007300ff2b77ac */ /* 0x000e220008000800 */
[C---:B--2---:R-:W-:Y:S02]  /*6c8b0*/  VIADD R6, R3.reuse, 0xe4 ;  /* 0x000000e403067836 */ /* 0x044fe40000000000 */
[----:B------:R-:W-:Y:S01]  /*6c8c0*/  IMAD.WIDE R4, R20, 0x2, R18 ;  /* 0x0000000214047825 */ /* 0x000fe200078e0212 */
[----:B------:R-:W2:Y:S02]  /*6c8d0*/  LDCU UR47, c[0x0][0x398] ;  /* 0x00007300ff2f77ac */ /* 0x000ea40008000800 */
[----:B------:R-:W-:Y:S01]  /*6c8e0*/  ISETP.GE.AND P1, PT, R6, UR31, PT ;  /* 0x0000001f06007c0c */ /* 0x000fe2000bf26270 */
[----:B------:R-:W-:Y:S01]  /*6c8f0*/  IMAD.WIDE R6, R0, 0x2, R16 ;  /* 0x0000000200067825 */ /* 0x000fe200078e0210 */
[----:B------:R0:W-:Y:S01]  /*6c900*/  @P2 STG.E.U16 desc[UR8][R4.64], R21 ;  /* 0x0000001504002986 */ /* 0x0001e2000c101508 */
[----:B------:R-:W1:Y:S03]  /*6c910*/  LDCU UR31, c[0x0][0x398] ;  /* 0x00007300ff1f77ac */ /* 0x000e660008000800 */
[----:B------:R2:W-:Y:S01]  /*6c920*/  @P5 STG.E.U16 desc[UR8][R6.64], R22 ;  /* 0x0000001606005986 */ /* 0x0005e2000c101508 */
[----:B0-----:R-:W-:Y:S01]  /*6c930*/  PRMT R21, R22, 0x7632, R21 ;  /* 0x0000763216157816 */ /* 0x001fe20000000015 */
[----:B--2---:R-:W-:-:S05]  /*6c940*/  VIADD R22, R3, 0xe5 ;  /* 0x000000e503167836 */ /* 0x004fca0000000000 */
[----:B------:R-:W-:Y:S01]  /*6c950*/  ISETP.GE.AND P5, PT, R22, UR10, PT ;  /* 0x0000000a16007c0c */ /* 0x000fe2000bfa6270 */
[----:B------:R-:W-:Y:S01]  /*6c960*/  VIADD R20, R0, UR18 ;  /* 0x0000001200147c36 */ /* 0x000fe20008000000 */
[----:B------:R-:W2:Y:S01]  /*6c970*/  LDL.LU R22, [R1+0x334] ;  /* 0x0003340001167983 */ /* 0x000ea20000300800 */
[----:B------:R-:W-:Y:S01]  /*6c980*/  ISETP.LT.AND P2, PT, R24, UR33, !P4 ;  /* 0x0000002118007c0c */ /* 0x000fe2000e741270 */
[----:B------:R-:W-:Y:S01]  /*6c990*/  IMAD.WIDE R4, R0, 0x2, R18 ;  /* 0x0000000200047825 */ /* 0x000fe200078e0212 */
[----:B---3--:R-:W-:Y:S01]  /*6c9a0*/  ISETP.LT.AND P4, PT, R28, UR42, !P4 ;  /* 0x0000002a1c007c0c */ /* 0x008fe2000e781270 */
[----:B------:R-:W0:Y:S02]  /*6c9b0*/  LDCU UR42, c[0x0][0x39c] ;  /* 0x00007380ff2a77ac */ /* 0x000e240008000800 */
[----:B------:R-:W-:Y:S01]  /*6c9c0*/  IMAD.WIDE R6, R20, 0x2, R16 ;  /* 0x0000000214067825 */ /* 0x000fe200078e0210 */
[----:B------:R3:W-:Y:S01]  /*6c9d0*/  @P3 STG.E.U16 desc[UR8][R4.64], R21 ;  /* 0x0000001504003986 */ /* 0x0007e2000c101508 */
[----:B------:R-:W-:Y:S01]  /*6c9e0*/  ISETP.LT.AND P3, PT, R24, UR36, !P6 ;  /* 0x0000002418007c0c */ /* 0x000fe2000f761270 */
[----:B------:R-:W0:Y:S01]  /*6c9f0*/  LDCU UR33, c[0x0][0x398] ;  /* 0x00007300ff2177ac */ /* 0x000e220008000800 */
[----:B------:R-:W-:Y:S01]  /*6ca00*/  ISETP.LT.AND P6, PT, R28, UR56, !P6 ;  /* 0x000000381c007c0c */ /* 0x000fe2000f7c1270 */
[----:B------:R-:W0:Y:S01]  /*6ca10*/  LDCU UR10, c[0x0][0x398] ;  /* 0x00007300ff0a77ac */ /* 0x000e220008000800 */
[----:B------:R-:W0:Y:S01]  /*6ca20*/  LDCU UR18, c[0x0][0x3b8] ;  /* 0x00007700ff1277ac */ /* 0x000e220008000800 */
[----:B---3--:R-:W-:Y:S01]  /*6ca30*/  IMAD.WIDE R4, R20, 0x2, R18 ;  /* 0x0000000214047825 */ /* 0x008fe200078e0212 */
[----:B------:R-:W3:Y:S03]  /*6ca40*/  LDCU UR36, c[0x0][0x39c] ;  /* 0x00007380ff2477ac */ /* 0x000ee60008000800 */
[C---:B------:R-:W-:Y:S01]  /*6ca50*/  VIADD R21, R3.reuse, 0xe7 ;  /* 0x000000e703157836 */ /* 0x040fe20000000000 */
[----:B--2---:R2:W-:Y:S01]  /*6ca60*/  @P2 STG.E.U16 desc[UR8][R6.64], R22 ;  /* 0x0000001606002986 */ /* 0x0045e2000c101508 */
[----:B------:R-:W-:Y:S01]  /*6ca70*/  PRMT R0, R22, 0x7632, R0 ;  /* 0x0000763216007816 */ /* 0x000fe20000000000 */
[----:B--2---:R-:W-:-:S04]  /*6ca80*/  VIADD R6, R3, 0xe6 ;  /* 0x000000e603067836 */ /* 0x004fc80000000000 */
[----:B------:R2:W-:Y:S01]  /*6ca90*/  @P4 STG.E.U16 desc[UR8][R4.64], R0 ;  /* 0x0000000004004986 */ /* 0x0005e2000c101508 */
[----:B------:R-:W-:Y:S01]  /*6caa0*/  ISETP.GE.AND P2, PT, R6, UR4, PT ;  /* 0x0000000406007c0c */ /* 0x000fe2000bf46270 */
[----:B------:R-:W-:Y:S01]  /*6cab0*/  VIADD R6, R20, UR20 ;  /* 0x0000001414067c36 */ /* 0x000fe20008000000 */
[----:B------:R-:W-:Y:S01]  /*6cac0*/  ISETP.LT.AND P4, PT, R24, UR55, !P1 ;  /* 0x0000003718007c0c */ /* 0x000fe2000cf81270 */
[----:B------:R-:W-:Y:S01]  /*6cad0*/  VIADD R22, R3, 0xe8 ;  /* 0x000000e803167836 */ /* 0x000fe20000000000 */
[----:B------:R-:W0:Y:S01]  /*6cae0*/  LDCU UR4, c[0x0][0x398] ;  /* 0x00007300ff0477ac */ /* 0x000e220008000800 */
[C---:B------:R-:W-:Y:S02]  /*6caf0*/  VIADD R20, R6.reuse, UR28 ;  /* 0x0000001c06147c36 */ /* 0x040fe40008000000 */
[C---:B--2---:R-:W-:Y:S01]  /*6cb00*/  IMAD.WIDE R4, R6.reuse, 0x2, R16 ;  /* 0x0000000206047825 */ /* 0x044fe200078e0210 */
[----:B------:R-:W-:Y:S01]  /*6cb10*/  PRMT R0, R23, 0x7632, R0 ;  /* 0x0000763217007816 */ /* 0x000fe20000000000 */
[----:B------:R-:W2:Y:S02]  /*6cb20*/  LDCU UR20, c[0x0][0x3b8] ;  /* 0x00007700ff1477ac */ /* 0x000ea40008000800 */
[----:B------:R-:W-:Y:S01]  /*6cb30*/  IMAD.WIDE R6, R6, 0x2, R18 ;  /* 0x0000000206067825 */ /* 0x000fe200078e0212 */
[----:B------:R0:W-:Y:S01]  /*6cb40*/  @P3 STG.E.U16 desc[UR8][R4.64], R23 ;  /* 0x0000001704003986 */ /* 0x0001e2000c101508 */
[----:B------:R-:W-:Y:S01]  /*6cb50*/  ISETP.LT.AND P1, PT, R28, UR41, !P1 ;  /* 0x000000291c007c0c */ /* 0x000fe2000cf21270 */
[----:B------:R-:W1:Y:S02]  /*6cb60*/  LDCU UR28, c[0x0][0x398] ;  /* 0x00007300ff1c77ac */ /* 0x000e640008000800 */
[----:B------:R2:W-:Y:S01]  /*6cb70*/  @P6 STG.E.U16 desc[UR8][R6.64], R0 ;  /* 0x0000000006006986 */ /* 0x0005e2000c101508 */
[----:B------:R-:W-:Y:S01]  /*6cb80*/  ISETP.LT.AND P6, PT, R24, UR30, !P5 ;  /* 0x0000001e18007c0c */ /* 0x000fe2000efc1270 */
[----:B------:R-:W1:Y:S01]  /*6cb90*/  LDCU UR41, c[0x0][0x398] ;  /* 0x00007300ff2977ac */ /* 0x000e620008000800 */
[C---:B0-----:R-:W-:Y:S01]  /*6cba0*/  IMAD.WIDE R4, R20.reuse, 0x2, R16 ;  /* 0x0000000214047825 */ /* 0x041fe200078e0210 */
[----:B------:R-:W-:Y:S01]  /*6cbb0*/  ISETP.GE.AND P3, PT, R21, UR6, PT ;  /* 0x0000000615007c0c */ /* 0x000fe2000bf66270 */
[----:B------:R-:W0:Y:S02]  /*6cbc0*/  LDCU UR6, c[0x0][0x398] ;  /* 0x00007300ff0677ac */ /* 0x000e240008000800 */
[----:B--2---:R-:W-:Y:S01]  /*6cbd0*/  VIADD R0, R20, UR58 ;  /* 0x0000003a14007c36 */ /* 0x004fe20008000000 */
[----:B------:R2:W-:Y:S01]  /*6cbe0*/  @P4 STG.E.U16 desc[UR8][R4.64], R25 ;  /* 0x0000001904004986 */ /* 0x0005e2000c101508 */
[----:B------:R-:W-:Y:S01]  /*6cbf0*/  ISETP.GE.AND P4, PT, R22, UR34, PT ;  /* 0x0000002216007c0c */ /* 0x000fe2000bf86270 */
[----:B------:R-:W0:Y:S01]  /*6cc00*/  LDCU UR34, c[0x0][0x39c] ;  /* 0x00007380ff2277ac */ /* 0x000e220008000800 */
[----:B------:R-:W-:Y:S01]  /*6cc10*/  ISETP.LT.AND P5, PT, R28, UR35, !P5 ;  /* 0x000000231c007c0c */ /* 0x000fe2000efa1270 */
[----:B------:R-:W3:Y:S01]  /*6cc20*/  LDL.LU R22, [R1+0x360] ;  /* 0x0003600001167983 */ /* 0x000ee20000300800 */
[----:B------:R-:W-:Y:S01]  /*6cc30*/  PRMT R21, R25, 0x7632, R21 ;  /* 0x0000763219157816 */ /* 0x000fe20000000015 */
[----:B------:R-:W-:Y:S01]  /*6cc40*/  IMAD.WIDE R6, R0, 0x2, R16 ;  /* 0x0000000200067825 */ /* 0x000fe200078e0210 */
[----:B------:R-:W0:Y:S01]  /*6cc50*/  LDCU UR35, c[0x0][0x39c] ;  /* 0x00007380ff2377ac */ /* 0x000e220008000800 */
[----:B------:R-:W4:Y:S01]  /*6cc60*/  LDL.LU R23, [R1+0x350] ;  /* 0x0003500001177983 */ /* 0x000f220000300800 */
[----:B------:R-:W0:Y:S01]  /*6cc70*/  LDCU UR30, c[0x0][0x3b8] ;  /* 0x00007700ff1e77ac */ /* 0x000e220008000800 */
[----:B--2---:R-:W-:-:S02]  /*6cc80*/  IMAD.WIDE R4, R20, 0x2, R18 ;  /* 0x0000000214047825 */ /* 0x004fc400078e0212 */
[----:B------:R-:W2:Y:S04]  /*6cc90*/  LDL.LU R25, [R1+0x364] ;  /* 0x0003640001197983 */ /* 0x000ea80000300800 */
[----:B------:R0:W-:Y:S01]  /*6cca0*/  @P1 STG.E.U16 desc[UR8][R4.64], R21 ;  /* 0x0000001504001986 */ /* 0x0001e2000c101508 */
[----:B------:R-:W-:Y:S01]  /*6ccb0*/  ISETP.LT.AND P1, PT, R24, UR26, !P2 ;  /* 0x0000001a18007c0c */ /* 0x000fe2000d721270 */
[----:B------:R-:W-:Y:S01]  /*6ccc0*/  VIADD R20, R3, 0xea ;  /* 0x000000ea03147836 */ /* 0x000fe20000000000 */
[----:B------:R-:W-:Y:S01]  /*6ccd0*/  ISETP.LT.AND P2, PT, R28, UR14, !P2 ;  /* 0x0000000e1c007c0c */ /* 0x000fe2000d741270 */
[----:B------:R1:W-:Y:S01]  /*6cce0*/  @P6 STG.E.U16 desc[UR8][R6.64], R26 ;  /* 0x0000001a06006986 */ /* 0x0003e2000c101508 */
[----:B------:R-:W2:Y:S01]  /*6ccf0*/  LDCU UR14, c[0x0][0x3b8] ;  /* 0x00007700ff0e77ac */ /* 0x000ea20008000800 */
[----:B------:R-:W2:Y:S01]  /*6cd00*/  LDCU UR26, c[0x0][0x3b8] ;  /* 0x00007700ff1a77ac */ /* 0x000ea20008000800 */
[----:B0-----:R-:W-:Y:S01]  /*6cd10*/  IMAD.WIDE R4, R0, 0x2, R18 ;  /* 0x0000000200047825 */ /* 0x001fe200078e0212 */
[----:B-1----:R-:W-:-:S03]  /*6cd20*/  PRMT R6, R26, 0x7632, R6 ;  /* 0x000076321a067816 */ /* 0x002fc60000000006 */
[----:B------:R-:W-:Y:S02]  /*6cd30*/  VIADD R7, R3, 0xe9 ;  /* 0x000000e903077836 */ /* 0x000fe40000000000 */
[----:B------:R-:W-:Y:S01]  /*6cd40*/  VIADD R0, R0, UR53 ;  /* 0x0000003500007c36 */ /* 0x000fe20008000000 */
[----:B------:R0:W-:Y:S01]  /*6cd50*/  @P5 STG.E.U16 desc[UR8][R4.64], R6 ;  /* 0x0000000604005986 */ /* 0x0001e2000c101508 */
[----:B------:R-:W-:Y:S02]  /*6cd60*/  ISETP.LT.AND P5, PT, R24, UR52, !P3 ;  /* 0x0000003418007c0c */ /* 0x000fe4000dfa1270 */
[----:B------:R-:W-:Y:S01]  /*6cd70*/  ISETP.GE.AND P6, PT, R7, UR24, PT ;  /* 0x0000001807007c0c */ /* 0x000fe2000bfc6270 */
[----:B------:R-:W1:Y:S01]  /*6cd80*/  LDCU UR24, c[0x0][0x3b8] ;  /* 0x00007700ff1877ac */ /* 0x000e620008000800 */
[----:B------:R-:W-:Y:S01]  /*6cd90*/  PRMT R21, R27, 0x7632, R21 ;  /* 0x000076321b157816 */ /* 0x000fe20000000015 */
[----:B0-----:R-:W-:-:S04]  /*6cda0*/  IMAD.WIDE R4, R0, 0x2, R16 ;  /* 0x0000000200047825 */ /* 0x001fc800078e0210 */
[C---:B------:R-:W-:Y:S01]  /*6cdb0*/  IMAD.WIDE R6, R0.reuse, 0x2, R18 ;  /* 0x0000000200067825 */ /* 0x040fe200078e0212 */
[----:B------:R-:W-:Y:S03]  /*6cdc0*/  @P1 STG.E.U16 desc[UR8][R4.64], R27 ;  /* 0x0000001b04001986 */ /* 0x000fe6000c101508 */
[----:B------:R-:W-:Y:S01]  /*6cdd0*/  VIADD R0, R0, UR57 ;  /* 0x0000003900007c36 */ /* 0x000fe20008000000 */
[----:B------:R0:W-:Y:S03]  /*6cde0*/  @P2 STG.E.U16 desc[UR8][R6.64], R21 ;  /* 0x0000001506002986 */ /* 0x0001e6000c101508 */
[----:B0-----:R-:W-:Y:S01]  /*6cdf0*/  IMAD.WIDE R6, R0, 0x2, R16 ;  /* 0x0000000200067825 */ /* 0x001fe200078e0210 */
[----:B------:R-:W-:-:S04]  /*6ce00*/  PRMT R4, R29, 0x7632, R4 ;  /* 0x000076321d047816 */ /* 0x000fc80000000004 */
[----:B------:R0:W-:Y:S04]  /*6ce10*/  @P5 STG.E.U16 desc[UR8][R6.64], R29 ;  /* 0x0000001d06005986 */ /* 0x0001e8000c101508 */
[----:B0-----:R-:W2:Y:S04]  /*6ce20*/  LDL.LU R29, [R1+0x354] ;  /* 0x00035400011d7983 */ /* 0x001ea80000300800 */
[----:B------:R-:W2:Y:S04]  /*6ce30*/  LDL.LU R26, [R1+0x368] ;  /* 0x00036800011a7983 */ /* 0x000ea80000300800 */
[----:B------:R-:W2:Y:S01]  /*6ce40*/  LDL.LU R27, [R1+0x358] ;  /* 0x00035800011b7983 */ /* 0x000ea20000300800 */
[----:B------:R-:W-:Y:S01]  /*6ce50*/  ISETP.LT.AND P3, PT, R28, UR48, !P3 ;  /* 0x000000301c007c0c */ /* 0x000fe2000df61270 */
[----:B------:R-:W-:Y:S01]  /*6ce60*/  IMAD.WIDE R6, R0, 0x2, R18 ;  /* 0x0000000200067825 */ /* 0x000fe200078e0212 */
[----:B------:R-:W-:Y:S01]  /*6ce70*/  ISETP.LT.AND P2, PT, R24, UR40, !P4 ;  /* 0x0000002818007c0c */ /* 0x000fe2000e741270 */
[----:B------:R-:W0:Y:S01]  /*6ce80*/  LDCU UR40, c[0x0][0x398] ;  /* 0x00007300ff2877ac */ /* 0x000e220008000800 */
[----:B------:R-:W-:Y:S01]  /*6ce90*/  ISETP.GE.AND P1, PT, R20, UR27, PT ;  /* 0x0000001b14007c0c */ /* 0x000fe2000bf26270 */
[----:B------:R-:W-:-:S02]  /*6cea0*/  VIADD R20, R3, 0xeb ;  /* 0x000000eb03147836 */ /* 0x000fc40000000000 */
[----:B------:R-:W-:Y:S01]  /*6ceb0*/  VIADD R5, R0, UR54 ;  /* 0x0000003600057c36 */ /* 0x000fe20008000000 */
[----:B------:R-:W-:Y:S01]  /*6cec0*/  ISETP.LT.AND P4, PT, R28, UR49, !P4 ;  /* 0x000000311c007c0c */ /* 0x000fe2000e781270 */
[----:B------:R-:W0:Y:S01]  /*6ced0*/  LDCU UR27, c[0x0][0x3b8] ;  /* 0x00007700ff1b77ac */ /* 0x000e220008000800 */
[----:B------:R-:W-:Y:S01]  /*6cee0*/  ISETP.GE.AND P5, PT, R20, UR37, PT ;  /* 0x0000002514007c0c */ /* 0x000fe2000bfa6270 */
[C---:B------:R-:W-:Y:S02]  /*6cef0*/  IMAD.WIDE R20, R5.reuse, 0x2, R16 ;  /* 0x0000000205147825 */ /* 0x040fe400078e0210 */
[----:B------:R1:W-:Y:S01]  /*6cf00*/  @P3 STG.E.U16 desc[UR8][R6.64], R4 ;  /* 0x0000000406003986 */ /* 0x0003e2000c101508 */
[----:B------:R-:W-:Y:S01]  /*6cf10*/  ISETP.LT.AND P3, PT, R24, UR29, !P6 ;  /* 0x0000001d18007c0c */ /* 0x000fe2000f761270 */
[C---:B------:R-:W-:Y:S01]  /*6cf20*/  VIADD R0, R5.reuse, UR59 ;  /* 0x0000003b05007c36 */ /* 0x040fe20008000000 */
[----:B------:R-:W-:Y:S01]  /*6cf30*/  ISETP.LT.AND P6, PT, R28, UR50, !P6 ;  /* 0x000000321c007c0c */ /* 0x000fe2000f7c1270 */
[----:B------:R-:W0:Y:S01]  /*6cf40*/  LDCU UR29, c[0x0][0x39c] ;  /* 0x00007380ff1d77ac */ /* 0x000e220008000800 */
[----:B------:R-:W0:Y:S01]  /*6cf50*/  LDCU UR37, c[0x0][0x39c] ;  /* 0x00007380ff2577ac */ /* 0x000e220008000800 */
[----:B-1----:R-:W-:-:S04]  /*6cf60*/  IMAD.WIDE R4, R5, 0x2, R18 ;  /* 0x0000000205047825 */ /* 0x002fc800078e0212 */
[----:B------:R-:W-:Y:S01]  /*6cf70*/  IMAD.WIDE R6, R0, 0x2, R16 ;  /* 0x0000000200067825 */ /* 0x000fe200078e0210 */
[----:B---3--:R1:W-:Y:S02]  /*6cf80*/  @P2 STG.E.U16 desc[UR8][R20.64], R22 ;  /* 0x0000001614002986 */ /* 0x0083e4000c101508 */
[----:B-1----:R-:W-:Y:S01]  /*6cf90*/  PRMT R20, R22, 0x7632, R20 ;  /* 0x0000763216147816 */ /* 0x002fe20000000014 */
[----:B------:R-:W-:-:S04]  /*6cfa0*/  VIADD R21, R3, 0xec ;  /* 0x000000ec03157836 */ /* 0x000fc80000000000 */
[----:B------:R1:W-:Y:S01]  /*6cfb0*/  @P4 STG.E.U16 desc[UR8][R4.64], R20 ;  /* 0x0000001404004986 */ /* 0x0003e2000c101508 */
[----:B------:R-:W-:-:S03]  /*6cfc0*/  ISETP.LT.AND P4, PT, R24, UR51, !P1 ;  /* 0x0000003318007c0c */ /* 0x000fc6000cf81270 */
[----:B----4-:R3:W-:Y:S01]  /*6cfd0*/  @P3 STG.E.U16 desc[UR8][R6.64], R23 ;  /* 0x0000001706003986 */ /* 0x0107e2000c101508 */
[----:B------:R-:W-:Y:S01]  /*6cfe0*/  VIADD R22, R0, UR32 ;  /* 0x0000002000167c36 */ /* 0x000fe20008000000 */
[----:B------:R-:W-:Y:S01]  /*6cff0*/  ISETP.LT.AND P1, PT, R28, UR61, !P1 ;  /* 0x0000003d1c007c0c */ /* 0x000fe2000cf21270 */
[----:B------:R-:W4:Y:S01]  /*6d000*/  LDCU UR32, c[0x0][0x398] ;  /* 0x00007300ff2077ac */ /* 0x000f220008000800 */
[----:B-1----:R-:W-:Y:S01]  /*6d010*/  IMAD.WIDE R4, R0, 0x2, R18 ;  /* 0x0000000200047825 */ /* 0x002fe200078e0212 */
[----:B---3--:R-:W-:Y:S02]  /*6d020*/  PRMT R7, R23, 0x7632, R7 ;  /* 0x0000763217077816 */ /* 0x008fe40000000007 */
[----:B------:R-:W-:Y:S01]  /*6d030*/  ISETP.GE.AND P2, PT, R21, UR38, PT ;  /* 0x0000002615007c0c */ /* 0x000fe2000bf46270 */
[----:B------:R-:W-:Y:S01]  /*6d040*/  VIADD R21, R3, 0xed ;  /* 0x000000ed03157836 */ /* 0x000fe20000000000 */
[----:B------:R-:W1:Y:S01]  /*6d050*/  LDCU UR38, c[0x0][0x398] ;  /* 0x00007300ff2677ac */ /* 0x000e620008000800 */
[----:B------:R3:W-:Y:S01]  /*6d060*/  @P6 STG.E.U16 desc[UR8][R4.64], R7 ;  /* 0x0000000704006986 */ /* 0x0007e2000c101508 */
[----:B------:R-:W-:Y:S01]  /*6d070*/  ISETP.LT.AND P6, PT, R24, UR39, !P5 ;  /* 0x0000002718007c0c */ /* 0x000fe2000efc1270 */
[----:B------:R-:W-:Y:S01]  /*6d080*/  VIADD R20, R22, UR46 ;  /* 0x0000002e16147c36 */ /* 0x000fe20008000000 */
[----:B------:R-:W-:Y:S01]  /*6d090*/  ISETP.GE.AND P3, PT, R21, UR42, PT ;  /* 0x0000002a15007c0c */ /* 0x000fe2000bf66270 */
[----:B------:R-:W-:Y:S01]  /*6d0a0*/  VIADD R0, R3, 0xee ;  /* 0x000000ee03007836 */ /* 0x000fe20000000000 */
[----:B--2---:R-:W-:Y:S01]  /*6d0b0*/  PRMT R21, R25, 0x7632, R21 ;  /* 0x0000763219157816 */ /* 0x004fe20000000015 */
[----:B------:R-:W2:Y:S01]  /*6d0c0*/  LDCU UR39, c[0x0][0x398] ;  /* 0x00007300ff2777ac */ /* 0x000ea20008000800 */
[----:B------:R-:W-:Y:S01]  /*6d0d0*/  ISETP.LT.AND P5, PT, R28, UR22, !P5 ;  /* 0x000000161c007c0c */ /* 0x000fe2000efa1270 */
[----:B------:R-:W0:Y:S01]  /*6d0e0*/  LDCU UR22, c[0x0][0x39c] ;  /* 0x00007380ff1677ac */ /* 0x000e220008000800 */
[----:B---3--:R-:W-:-:S04]  /*6d0f0*/  IMAD.WIDE R6, R22, 0x2, R16 ;  /* 0x0000000216067825 */ /* 0x008fc800078e0210 */
[--C-:B------:R-:W-:Y:S01]  /*6d100*/  IMAD.WIDE R4, R22, 0x2, R18.reuse ;  /* 0x0000000216047825 */ /* 0x100fe200078e0212 */
[----:B------:R3:W-:Y:S04]  /*6d110*/  @P4 STG.E.U16 desc[UR8][R6.64], R25 ;  /* 0x0000001906004986 */ /* 0x0007e8000c101508 */
[----:B------:R0:W-:Y:S01]  /*6d120*/  @P1 STG.E.U16 desc[UR8][R4.64], R21 ;  /* 0x0000001504001986 */ /* 0x0001e2000c101508 */
[----:B------:R-:W-:-:S04]  /*6d130*/  IMAD.WIDE R22, R20, 0x2, R18 ;  /* 0x0000000214167825 */ /* 0x000fc800078e0212 */
[----:B---3--:R-:W-:-:S04]  /*6d140*/  IMAD.WIDE R6, R20, 0x2, R16 ;  /* 0x0000000214067825 */ /* 0x008fc800078e0210 */
[----:B------:R-:W-:-:S04]  /*6d150*/  VIADD R25, R20, UR44 ;  /* 0x0000002c14197c36 */ /* 0x000fc80008000000 */
[----:B0-----:R-:W-:Y:S01]  /*6d160*/  IMAD.WIDE R4, R25, 0x2, R16 ;  /* 0x0000000219047825 */ /* 0x001fe200078e0210 */
[----:B------:R0:W-:Y:S01]  /*6d170*/  @P6 STG.E.U16 desc[UR8][R6.64], R29 ;  /* 0x0000001d06006986 */ /* 0x0001e2000c101508 */
[----:B------:R-:W-:Y:S01]  /*6d180*/  ISETP.LT.AND P6, PT, R24, UR31, !P2 ;  /* 0x0000001f18007c0c */ /* 0x000fe2000d7c1270 */
[----:B------:R-:W3:Y:S01]  /*6d190*/  LDCU UR31, c[0x0][0x398] ;  /* 0x00007300ff1f77ac */ /* 0x000ee20008000800 */
[----:B------:R-:W-:Y:S02]  /*6d1a0*/  ISETP.LT.AND P2, PT, R28, UR33, !P2 ;  /* 0x000000211c007c0c */ /* 0x000fe4000d741270 */
[----:B------:R-:W-:Y:S02]  /*6d1b0*/  ISETP.GE.AND P4, PT, R0, UR36, PT ;  /* 0x0000002400007c0c */ /* 0x000fe4000bf86270 */
[----:B0-----:R-:W-:Y:S01]  /*6d1c0*/  PRMT R7, R29, 0x7632, R7 ;  /* 0x000076321d077816 */ /* 0x001fe20000000007 */
[----:B------:R-:W0:Y:S04]  /*6d1d0*/  LDCU UR33, c[0x0][0x398] ;  /* 0x00007300ff2177ac */ /* 0x000e280008000800 */
[----:B------:R1:W-:Y:S01]  /*6d1e0*/  @P5 STG.E.U16 desc[UR8][R22.64], R7 ;  /* 0x0000000716005986 */ /* 0x0003e2000c101508 */
[----:B------:R-:W-:Y:S01]  /*6d1f0*/  ISETP.LT.AND P5, PT, R24, UR10, !P3 ;  /* 0x0000000a18007c0c */ /* 0x000fe2000dfa1270 */
[----:B------:R-:W-:Y:S01]  /*6d200*/  VIADD R29, R25, UR18 ;  /* 0x00000012191d7c36 */ /* 0x000fe20008000000 */
[----:B------:R-:W-:Y:S01]  /*6d210*/  ISETP.LT.AND P3, PT, R28, UR4, !P3 ;  /* 0x000000041c007c0c */ /* 0x000fe2000df61270 */
[----:B------:R0:W-:Y:S01]  /*6d220*/  @P6 STG.E.U16 desc[UR8][R4.64], R26 ;  /* 0x0000001a04006986 */ /* 0x0001e2000c101508 */
[----:B------:R-:W-:Y:S01]  /*6d230*/  VIADD R0, R3, 0xef ;  /* 0x000000ef03007836 */ /* 0x000fe20000000000 */
[----:B------:R-:W2:Y:S01]  /*6d240*/  LDCU UR18, c[0x0][0x39c] ;  /* 0x00007380ff1277ac */ /* 0x000ea20008000800 */
[----:B------:R-:W-:Y:S01]  /*6d250*/  IMAD.WIDE R20, R29, 0x2, R16 ;  /* 0x000000021d147825 */ /* 0x000fe200078e0210 */
[----:B------:R-:W2:Y:S03]  /*6d260*/  LDCU UR10, c[0x0][0x3b8] ;  /* 0x00007700ff0a77ac */ /* 0x000ea60008000800 */
[----:B-1----:R-:W-:Y:S01]  /*6d270*/  IMAD.WIDE R6, R25, 0x2, R18 ;  /* 0x0000000219067825 */ /* 0x002fe200078e0212 */
[----:B------:R-:W1:Y:S01]  /*6d280*/  LDCU UR4, c[0x0][0x3b8] ;  /* 0x00007700ff0477ac */ /* 0x000e620008000800 */
[----:B0-----:R-:W-:-:S05]  /*6d290*/  PRMT R5, R26, 0x7632, R5 ;  /* 0x000076321a057816 */ /* 0x001fca0000000005 */
[----:B------:R-:W-:Y:S04]  /*6d2a0*/  @P2 STG.E.U16 desc[UR8][R6.64], R5 ;  /* 0x0000000506002986 */ /* 0x000fe8000c101508 */
[----:B------:R0:W-:Y:S01]  /*6d2b0*/  @P5 STG.E.U16 desc[UR8][R20.64], R27 ;  /* 0x0000001b14005986 */ /* 0x0001e2000c101508 */
[----:B------:R-:W-:-:S03]  /*6d2c0*/  ISETP.GE.AND P1, PT, R0, UR34, PT ;  /* 0x0000002200007c0c */ /* 0x000fc6000bf26270 */
[----:B------:R-:W1:Y:S01]  /*6d2d0*/  LDS.128 R4, [R2] ;  /* 0x0000000002047984 */ /* 0x000e620000000c00 */
[----:B0-----:R-:W-:Y:S01]  /*6d2e0*/  PRMT R21, R27, 0x7632, R21 ;  /* 0x000076321b157816 */ /* 0x001fe20000000015 */
[C---:B------:R-:W-:Y:S01]  /*6d2f0*/  IMAD.WIDE R26, R29.reuse, 0x2, R18 ;  /* 0x000000021d1a7825 */ /* 0x040fe200078e0212 */
[----:B------:R-:W-:Y:S01]  /*6d300*/  ISETP.LT.AND P5, PT, R24, UR6, !P4 ;  /* 0x0000000618007c0c */ /* 0x000fe2000e7a1270 */
[----:B------:R-:W0:Y:S03]  /*6d310*/  LDCU UR34, c[0x0][0x398] ;  /* 0x00007300ff2277ac */ /* 0x000e260008000800 */
[----:B------:R2:W-:Y:S01]  /*6d320*/  @P3 STG.E.U16 desc[UR8][R26.64], R21 ;  /* 0x000000151a003986 */ /* 0x0005e2000c101508 */
[----:B------:R-:W-:Y:S01]  /*6d330*/  VIADD R29, R29, UR20 ;  /* 0x000000141d1d7c36 */ /* 0x000fe20008000000 */
[----:B------:R-:W0:Y:S02]  /*6d340*/  LDCU UR6, c[0x0][0x3b8] ;  /* 0x00007700ff0677ac */ /* 0x000e240008000800 */
[----:B--2---:R-:W2:Y:S01]  /*6d350*/  LDL.LU R27, [R1+0x36c] ;  /* 0x00036c00011b7983 */ /* 0x004ea20000300800 */
[----:B------:R-:W-:Y:S01]  /*6d360*/  IMAD.WIDE R20, R29, 0x2, R16 ;  /* 0x000000021d147825 */ /* 0x000fe200078e0210 */
[----:B------:R-:W-:Y:S01]  /*6d370*/  ISETP.LT.AND P4, PT, R28, UR28, !P4 ;  /* 0x0000001c1c007c0c */ /* 0x000fe2000e781270 */
[----:B------:R-:W0:Y:S02]  /*6d380*/  LDCU UR20, c[0x0][0x398] ;  /* 0x00007300ff1477ac */ /* 0x000e240008000800 */
[----:B------:R-:W-:Y:S01]  /*6d390*/  VIADD R0, R3, 0xf0 ;  /* 0x000000f003007836 */ /* 0x000fe20000000000 */
[----:B------:R-:W-:Y:S01]  /*6d3a0*/  ISETP.LT.AND P3, PT, R24, UR41, !P1 ;  /* 0x0000002918007c0c */ /* 0x000fe2000cf61270 */
[----:B------:R-:W-:Y:S01]  /*6d3b0*/  IMAD.WIDE R22, R29, 0x2, R18 ;  /* 0x000000021d167825 */ /* 0x000fe200078e0212 */
[----:B------:R-:W0:Y:S02]  /*6d3c0*/  LDCU UR28, c[0x0][0x398] ;  /* 0x00007300ff1c77ac */ /* 0x000e240008000800 */
[----:B------:R-:W-:Y:S01]  /*6d3d0*/  ISETP.GE.AND P6, PT, R0, UR35, PT ;  /* 0x0000002300007c0c */ /* 0x000fe2000bfc6270 */
[----:B--2---:R2:W-:Y:S01]  /*6d3e0*/  @P5 STG.E.U16 desc[UR8][R20.64], R27 ;  /* 0x0000001b14005986 */ /* 0x0045e2000c101508 */
[----:B------:R-:W-:Y:S01]  /*6d3f0*/  VIADD R0, R3, 0xf1 ;  /* 0x000000f103007836 */ /* 0x000fe20000000000 */
[----:B------:R-:W-:Y:S01]  /*6d400*/  PRMT R25, R27, 0x7632, R25 ;  /* 0x000076321b197816 */ /* 0x000fe20000000019 */
[----:B------:R-:W-:Y:S01]  /*6d410*/  VIADD R29, R29, UR30 ;  /* 0x0000001e1d1d7c36 */ /* 0x000fe20008000000 */
[----:B------:R-:W-:Y:S01]  /*6d420*/  ISETP.LT.AND P1, PT, R28, UR43, !P1 ;  /* 0x0000002b1c007c0c */ /* 0x000fe2000cf21270 */
[C---:B------:R-:W-:Y:S01]  /*6d430*/  VIADD R26, R3.reuse, 0xf3 ;  /* 0x000000f3031a7836 */ /* 0x040fe20000000000 */
[----:B------:R-:W0:Y:S01]  /*6d440*/  LDCU UR35, c[0x0][0x398] ;  /* 0x00007300ff2377ac */ /* 0x000e220008000800 */
[----:B--2---:R-:W2:Y:S01]  /*6d450*/  LDL.LU R20, [R1+0x35c] ;  /* 0x00035c0001147983 */ /* 0x004ea20000300800 */
[----:B------:R-:W-:Y:S01]  /*6d460*/  ISETP.GE.AND P2, PT, R0, UR29, PT ;  /* 0x0000001d00007c0c */ /* 0x000fe2000bf46270 */
[----:B------:R-:W-:Y:S01]  /*6d470*/  IMAD.MOV.U32 R21, RZ, RZ, R24 ;  /* 0x000000ffff157224 */ /* 0x000fe200078e0018 */
[----:B------:R-:W0:Y:S01]  /*6d480*/  LDCU UR29, c[0x0][0x398] ;  /* 0x00007300ff1d77ac */ /* 0x000e220008000800 */
[----:B------:R1:W-:Y:S01]  /*6d490*/  @P4 STG.E.U16 desc[UR8][R22.64], R25 ;  /* 0x0000001916004986 */ /* 0x0003e2000c101508 */
[----:B------:R-:W-:-:S02]  /*6d4a0*/  VIADD R0, R3, 0xf2 ;  /* 0x000000f203007836 */ /* 0x000fc40000000000 */
[----:B------:R-:W-:Y:S01]  /*6d4b0*/  ISETP.LT.AND P4, PT, R21, UR45, !P6 ;  /* 0x0000002d15007c0c */ /* 0x000fe2000f781270 */
[----:B------:R-:W0:Y:S02]  /*6d4c0*/  LDCU UR30, c[0x0][0x398] ;  /* 0x00007300ff1e77ac */ /* 0x000e240008000800 */
[----:B------:R-:W-:Y:S01]  /*6d4d0*/  ISETP.GE.AND P5, PT, R0, UR37, PT ;  /* 0x0000002500007c0c */ /* 0x000fe2000bfa6270 */
[----:B-1----:R-:W-:Y:S01]  /*6d4e0*/  IMAD.WIDE R24, R29, 0x2, R16 ;  /* 0x000000021d187825 */ /* 0x002fe200078e0210 */
[----:B------:R-:W-:-:S03]  /*6d4f0*/  ISETP.LT.AND P6, PT, R28, UR40, !P6 ;  /* 0x000000281c007c0c */ /* 0x000fc6000f7c1270 */
[----:B------:R-:W-:Y:S01]  /*6d500*/  VIADD R27, R29, UR14 ;  /* 0x0000000e1d1b7c36 */ /* 0x000fe20008000000 */
[----:B------:R-:W1:Y:S03]  /*6d510*/  LDCU UR14, c[0x0][0x3b8] ;  /* 0x00007700ff0e77ac */ /* 0x000e660008000800 */
[----:B------:R-:W-:Y:S01]  /*6d520*/  IMAD.WIDE R22, R27, 0x2, R16 ;  /* 0x000000021b167825 */ /* 0x000fe200078e0210 */
[----:B--2---:R2:W-:Y:S01]  /*6d530*/  @P3 STG.E.U16 desc[UR8][R24.64], R20 ;  /* 0x0000001418003986 */ /* 0x0045e2000c101508 */
[----:B------:R-:W-:Y:S02]  /*6d540*/  PRMT R0, R20, 0x7632, R0 ;  /* 0x0000763214007816 */ /* 0x000fe40000000000 */
[----:B--2---:R-:W-:Y:S02]  /*6d550*/  IMAD.MOV.U32 R25, RZ, RZ, R21 ;  /* 0x000000ffff197224 */ /* 0x004fe400078e0015 */
[----:B------:R-:W-:Y:S01]  /*6d560*/  IMAD.WIDE R20, R29, 0x2, R18 ;  /* 0x000000021d147825 */ /* 0x000fe200078e0212 */
[----:B------:R-:W-:-:S04]  /*6d570*/  PRMT R29, R12, 0x7632, R29 ;  /* 0x000076320c1d7816 */ /* 0x000fc8000000001d */
[----:B------:R2:W-:Y:S04]  /*6d580*/  @P1 STG.E.U16 desc[UR8][R20.64], R0 ;  /* 0x0000000014001986 */ /* 0x0005e8000c101508 */
[----:B------:R0:W-:Y:S01]  /*6d590*/  @P4 STG.E.U16 desc[UR8][R22.64], R12 ;  /* 0x0000000c16004986 */ /* 0x0001e2000c101508 */
[----:B--2---:R-:W-:Y:S02]  /*6d5a0*/  IMAD.MOV.U32 R0, RZ, RZ, R25 ;  /* 0x000000ffff007224 */ /* 0x004fe400078e0019 */
[----:B------:R-:W-:Y:S02]  /*6d5b0*/  IMAD.MOV.U32 R20, RZ, RZ, R28 ;  /* 0x000000ffff147224 */ /* 0x000fe400078e001c */
[----:B------:R-:W-:Y:S01]  /*6d5c0*/  IMAD.WIDE R24, R27, 0x2, R18 ;  /* 0x000000021b187825 */ /* 0x000fe200078e0212 */
[----:B------:R-:W-:-:S02]  /*6d5d0*/  ISETP.LT.AND P1, PT, R0, UR47, !P2 ;  /* 0x0000002f00007c0c */ /* 0x000fc4000d721270 */
[----:B------:R-:W-:Y:S01]  /*6d5e0*/  ISETP.LT.AND P2, PT, R20, UR38, !P2 ;  /* 0x0000002614007c0c */ /* 0x000fe2000d741270 */
[----:B------:R-:W-:Y:S01]  /*6d5f0*/  VIADD R28, R3, 0xf4 ;  /* 0x000000f4031c7836 */ /* 0x000fe20000000000 */
[----:B------:R2:W-:Y:S01]  /*6d600*/  @P6 STG.E.U16 desc[UR8][R24.64], R29 ;  /* 0x0000001d18006986 */ /* 0x0005e2000c101508 */
[----:B------:R-:W-:Y:S01]  /*6d610*/  VIADD R21, R27, UR24 ;  /* 0x000000181b157c36 */ /* 0x000fe20008000000 */
[----:B------:R-:W-:Y:S01]  /*6d620*/  ISETP.GE.AND P3, PT, R26, UR22, PT ;  /* 0x000000161a007c0c */ /* 0x000fe2000bf66270 */
[----:B------:R-:W1:Y:S01]  /*6d630*/  LDCU UR22, c[0x0][0x398] ;  /* 0x00007300ff1677ac */ /* 0x000e620008000800 */
[----:B------:R-:W-:Y:S01]  /*6d640*/  ISETP.GE.AND P4, PT, R28, UR18, PT ;  /* 0x000000121c007c0c */ /* 0x000fe2000bf86270 */
[C---:B------:R-:W-:Y:S01]  /*6d650*/  IMAD.WIDE R26, R21.reuse, 0x2, R16 ;  /* 0x00000002151a7825 */ /* 0x040fe200078e0210 */
[----:B0-----:R-:W-:Y:S01]  /*6d660*/  PRMT R12, R4, 0x7632, R12 ;  /* 0x00007632040c7816 */ /* 0x001fe2000000000c */
[----:B------:R-:W0:Y:S02]  /*6d670*/  LDCU UR24, c[0x0][0x398] ;  /* 0x00007300ff1877ac */ /* 0x000e240008000800 */
[----:B--2---:R-:W-:Y:S01]  /*6d680*/  IMAD.MOV.U32 R24, RZ, RZ, R0 ;  /* 0x000000ffff187224 */ /* 0x004fe200078e0000 */
[----:B------:R-:W2:Y:S01]  /*6d690*/  LDCU UR18, c[0x0][0x3b8] ;  /* 0x00007700ff1277ac */ /* 0x000ea20008000800 */
[----:B------:R-:W-:-:S03]  /*6d6a0*/  IMAD.WIDE R28, R21, 0x2, R18 ;  /* 0x00000002151c7825 */ /* 0x000fc600078e0212 */
[----:B----4-:R-:W-:Y:S01]  /*6d6b0*/  ISETP.LT.AND P6, PT, R24, UR32, !P5 ;  /* 0x0000002018007c0c */ /* 0x010fe2000efc1270 */
[----:B------:R-:W-:Y:S01]  /*6d6c0*/  VIADD R23, R21, UR26 ;  /* 0x0000001a15177c36 */ /* 0x000fe20008000000 */
[----:B------:R-:W-:Y:S01]  /*6d6d0*/  ISETP.LT.AND P5, PT, R20, UR39, !P5 ;  /* 0x0000002714007c0c */ /* 0x000fe2000efa1270 */
[----:B------:R4:W-:Y:S01]  /*6d6e0*/  @P1 STG.E.U16 desc[UR8][R26.64], R4 ;  /* 0x000000041a001986 */ /* 0x0009e2000c101508 */
[----:B------:R-:W-:Y:S01]  /*6d6f0*/  VIADD R0, R3, 0xf5 ;  /* 0x000000f503007836 */ /* 0x000fe20000000000 */
[----:B------:R-:W0:Y:S02]  /*6d700*/  LDCU UR32, c[0x0][0x398] ;  /* 0x00007300ff2077ac */ /* 0x000e240008000800 */
[----:B------:R1:W-:Y:S01]  /*6d710*/  @P2 STG.E.U16 desc[UR8][R28.64], R12 ;  /* 0x0000000c1c002986 */ /* 0x0003e2000c101508 */
[----:B------:R-:W-:Y:S01]  /*6d720*/  VIADD R25, R23, UR27 ;  /* 0x0000001b17197c36 */ /* 0x000fe20008000000 */
[----:B------:R-:W0:Y:S01]  /*6d730*/  LDCU UR26, c[0x0][0x398] ;  /* 0x00007300ff1a77ac */ /* 0x000e220008000800 */
[----:B----4-:R-:W-:Y:S01]  /*6d740*/  PRMT R4, R13, 0x7632, R4 ;  /* 0x000076320d047816 */ /* 0x010fe20000000004 */
[----:B-1----:R-:W-:Y:S01]  /*6d750*/  IMAD.MOV.U32 R28, RZ, RZ, R20 ;  /* 0x000000ffff1c7224 */ /* 0x002fe200078e0014 */
[----:B---3--:R-:W-:Y:S01]  /*6d760*/  ISETP.LT.AND P2, PT, R24, UR31, !P3 ;  /* 0x0000001f18007c0c */ /* 0x008fe2000df41270 */
[C---:B------:R-:W-:Y:S01]  /*6d770*/  IMAD.WIDE R20, R23.reuse, 0x2, R16 ;  /* 0x0000000217147825 */ /* 0x040fe200078e0210 */
[----:B------:R-:W-:Y:S01]  /*6d780*/  ISETP.GE.AND P1, PT, R0, UR7, PT ;  /* 0x0000000700007c0c */ /* 0x000fe2000bf26270 */
[----:B------:R-:W1:Y:S02]  /*6d790*/  LDCU UR27, c[0x0][0x398] ;  /* 0x00007300ff1b77ac */ /* 0x000e640008000800 */
[----:B------:R-:W-:Y:S01]  /*6d7a0*/  IMAD.WIDE R22, R23, 0x2, R18 ;  /* 0x0000000217167825 */ /* 0x000fe200078e0212 */
[----:B------:R-:W-:Y:S01]  /*6d7b0*/  @P6 STG.E.U16 desc[UR8][R20.64], R13 ;  /* 0x0000000d14006986 */ /* 0x000fe2000c101508 */
[----:B------:R-:W-:Y:S01]  /*6d7c0*/  ISETP.LT.AND P3, PT, R28, UR34, !P3 ;  /* 0x000000221c007c0c */ /* 0x000fe2000df61270 */
[----:B------:R-:W3:Y:S02]  /*6d7d0*/  LDCU UR7, c[0x0][0x3b8] ;  /* 0x00007700ff0777ac */ /* 0x000ee40008000800 */
[----:B------:R4:W-:Y:S01]  /*6d7e0*/  @P5 STG.E.U16 desc[UR8][R22.64], R4 ;  /* 0x0000000416005986 */ /* 0x0009e2000c101508 */
[C---:B------:R-:W-:Y:S01]  /*6d7f0*/  VIADD R29, R25.reuse, UR10 ;  /* 0x0000000a191d7c36 */ /* 0x040fe20008000000 */
[----:B------:R-:W0:Y:S01]  /*6d800*/  LDCU UR31, c[0x0][0x398] ;  /* 0x00007300ff1f77ac */ /* 0x000e220008000800 */
[----:B------:R-:W-:Y:S01]  /*6d810*/  IMAD.WIDE R26, R25, 0x2, R16 ;  /* 0x00000002191a7825 */ /* 0x000fe200078e0210 */
[----:B------:R-:W0:Y:S03]  /*6d820*/  LDCU UR10, c[0x0][0x3b8] ;  /* 0x00007700ff0a77ac */ /* 0x000e260008000800 */
[----:B----4-:R-:W-:-:S05]  /*6d830*/  IMAD.MOV.U32 R22, RZ, RZ, R24 ;  /* 0x000000ffff167224 */ /* 0x010fca00078e0018 */
[----:B------:R-:W-:Y:S01]  /*6d840*/  ISETP.LT.AND P5, PT, R22, UR33, !P4 ;  /* 0x0000002116007c0c */ /* 0x000fe2000e7a1270 */
[----:B------:R-:W-:Y:S01]  /*6d850*/  IMAD.WIDE R12, R25, 0x2, R18 ;  /* 0x00000002190c7825 */ /* 0x000fe200078e0212 */
[----:B------:R-:W-:-:S03]  /*6d860*/  PRMT R23, R5, 0x7632, R23 ;  /* 0x0000763205177816 */ /* 0x000fc60000000017 */
[----:B------:R-:W-:Y:S01]  /*6d870*/  IMAD.WIDE R20, R29, 0x2, R16 ;  /* 0x000000021d147825 */ /* 0x000fe200078e0210 */
[----:B------:R-:W-:Y:S01]  /*6d880*/  ISETP.LT.AND P4, PT, R28, UR35, !P4 ;  /* 0x000000231c007c0c */ /* 0x000fe2000e781270 */
[----:B------:R4:W-:Y:S01]  /*6d890*/  @P2 STG.E.U16 desc[UR8][R26.64], R5 ;  /* 0x000000051a002986 */ /* 0x0009e2000c101508 */
[----:B------:R-:W0:Y:S03]  /*6d8a0*/  LDCU UR33, c[0x0][0x398] ;  /* 0x00007300ff2177ac */ /* 0x000e260008000800 */
[----:B------:R1:W-:Y:S01]  /*6d8b0*/  @P3 STG.E.U16 desc[UR8][R12.64], R23 ;  /* 0x000000170c003986 */ /* 0x0003e2000c101508 */
[----:B------:R-:W-:Y:S01]  /*6d8c0*/  ISETP.LT.AND P3, PT, R22, UR20, !P1 ;  /* 0x0000001416007c0c */ /* 0x000fe2000cf61270 */
[----:B------:R-:W-:Y:S01]  /*6d8d0*/  VIADD R0, R3, 0xf6 ;  /* 0x000000f603007836 */ /* 0x000fe20000000000 */
[----:B------:R-:W0:Y:S01]  /*6d8e0*/  LDCU UR20, c[0x0][0x398] ;  /* 0x00007300ff1477ac */ /* 0x000e220008000800 */
[----:B------:R-:W-:Y:S01]  /*6d8f0*/  @P5 STG.E.U16 desc[UR8][R20.64], R14 ;  /* 0x0000000e14005986 */ /* 0x000fe2000c101508 */
[----:B------:R-:W-:Y:S01]  /*6d900*/  ISETP.LT.AND P5, PT, R28, UR28, !P1 ;  /* 0x0000001c1c007c0c */ /* 0x000fe2000cfa1270 */
[----:B----4-:R-:W-:Y:S01]  /*6d910*/  IMAD.WIDE R4, R29, 0x2, R18 ;  /* 0x000000021d047825 */ /* 0x010fe200078e0212 */
[----:B-1----:R-:W-:-:S03]  /*6d920*/  PRMT R13, R14, 0x7632, R13 ;  /* 0x000076320e0d7816 */ /* 0x002fc6000000000d */
[----:B------:R-:W-:Y:S01]  /*6d930*/  VIADD R29, R29, UR4 ;  /* 0x000000041d1d7c36 */ /* 0x000fe20008000000 */
[----:B------:R-:W-:Y:S01]  /*6d940*/  ISETP.GE.AND P6, PT, R0, UR21, PT ;  /* 0x0000001500007c0c */ /* 0x000fe2000bfc6270 */
[----:B------:R-:W1:Y:S01]  /*6d950*/  LDCU UR4, c[0x0][0x3b8] ;  /* 0x00007700ff0477ac */ /* 0x000e620008000800 */
[----:B------:R4:W-:Y:S01]  /*6d960*/  @P4 STG.E.U16 desc[UR8][R4.64], R13 ;  /* 0x0000000d04004986 */ /* 0x0009e2000c101508 */
[C---:B------:R-:W-:Y:S01]  /*6d970*/  IMAD.WIDE R24, R29.reuse, 0x2, R18 ;  /* 0x000000021d187825 */ /* 0x040fe200078e0212 */
[----:B------:R-:W0:Y:S03]  /*6d980*/  LDCU UR21, c[0x0][0x398] ;  /* 0x00007300ff1577ac */ /* 0x000e260008000800 */
[----:B----4-:R-:W-:Y:S01]  /*6d990*/  IMAD.WIDE R12, R29, 0x2, R16 ;  /* 0x000000021d0c7825 */ /* 0x010fe200078e0210 */
[----:B------:R-:W-:-:S04]  /*6d9a0*/  PRMT R5, R6, 0x7632, R5 ;  /* 0x0000763206057816 */ /* 0x000fc80000000005 */
[----:B------:R-:W-:Y:S01]  /*6d9b0*/  @P3 STG.E.U16 desc[UR8][R12.64], R6 ;  /* 0x000000060c003986 */ /* 0x000fe2000c101508 */
[----:B------:R-:W-:-:S03]  /*6d9c0*/  ISETP.LT.AND P3, PT, R22, UR29, !P6 ;  /* 0x0000001d16007c0c */ /* 0x000fc6000f761270 */
[----:B------:R4:W-:Y:S01]  /*6d9d0*/  @P5 STG.E.U16 desc[UR8][R24.64], R5 ;  /* 0x0000000518005986 */ /* 0x0009e2000c101508 */
[----:B------:R-:W-:Y:S01]  /*6d9e0*/  VIADD R0, R3, 0xf7 ;  /* 0x000000f703007836 */ /* 0x000fe20000000000 */
[----:B------:R-:W-:Y:S01]  /*6d9f0*/  ISETP.LT.AND P6, PT, R28, UR22, !P6 ;  /* 0x000000161c007c0c */ /* 0x000fe2000f7c1270 */
[----:B------:R-:W-:Y:S01]  /*6da00*/  VIADD R29, R29, UR6 ;  /* 0x000000061d1d7c36 */ /* 0x000fe20008000000 */
[----:B------:R-:W1:Y:S01]  /*6da10*/  LDCU UR22, c[0x0][0x398] ;  /* 0x00007300ff1677ac */ /* 0x000e620008000800 */
[----:B----4-:R-:W-:Y:S01]  /*6da20*/  IMAD.MOV.U32 R24, RZ, RZ, R22 ;  /* 0x000000ffff187224 */ /* 0x010fe200078e0016 */
[----:B------:R-:W-:Y:S01]  /*6da30*/  ISETP.GE.AND P2, PT, R0, UR5, PT ;  /* 0x0000000500007c0c */ /* 0x000fe2000bf46270 */
[----:B------:R4:W1:Y:S01]  /*6da40*/  LDS.128 R20, [R2+0x400] ;  /* 0x0004000002147984 */ /* 0x0008620000000c00 */
[----:B------:R-:W-:Y:S01]  /*6da50*/  VIADD R0, R3, 0xf8 ;  /* 0x000000f803007836 */ /* 0x000fe20000000000 */
[----:B------:R-:W-:Y:S01]  /*6da60*/  PRMT R6, R15, 0x7632, R6 ;  /* 0x000076320f067816 */ /* 0x000fe20000000006 */
[C---:B------:R-:W-:Y:S01]  /*6da70*/  IMAD.WIDE R4, R29.reuse, 0x2, R16 ;  /* 0x000000021d047825 */ /* 0x040fe200078e0210 */
[----:B0-----:R-:W-:Y:S01]  /*6da80*/  ISETP.LT.AND P5, PT, R24, UR24, !P2 ;  /* 0x0000001818007c0c */ /* 0x001fe2000d7a1270 */
[----:B------:R-:W0:Y:S02]  /*6da90*/  LDCU UR5, c[0x0][0x3b8] ;  /* 0x00007700ff0577ac */ /* 0x000e240008000800 */
[----:B------:R-:W-:Y:S01]  /*6daa0*/  IMAD.WIDE R12, R29, 0x2, R18 ;  /* 0x000000021d0c7825 */ /* 0x000fe200078e0212 */
[----:B------:R-:W-:Y:S01]  /*6dab0*/  ISETP.GE.AND P1, PT, R0, UR25, PT ;  /* 0x0000001900007c0c */ /* 0x000fe2000bf26270 */
[----:B------:R0:W-:Y:S01]  /*6dac0*/  @P3 STG.E.U16 desc[UR8][R4.64], R15 ;  /* 0x0000000f04003986 */ /* 0x0001e2000c101508 */
[----:B------:R-:W-:Y:S01]  /*6dad0*/  ISETP.LT.AND P2, PT, R28, UR30, !P2 ;  /* 0x0000001e1c007c0c */ /* 0x000fe2000d741270 */
[----:B------:R-:W-:Y:S01]  /*6dae0*/  VIADD R0, R3, 0xf9 ;  /* 0x000000f903007836 */ /* 0x000fe20000000000 */
[----:B------:R-:W1:Y:S01]  /*6daf0*/  LDCU UR6, c[0x0][0x3b8] ;  /* 0x00007700ff0677ac */ /* 0x000e620008000800 */
[----:B------:R0:W-:Y:S01]  /*6db00*/  @P6 STG.E.U16 desc[UR8][R12.64], R6 ;  /* 0x000000060c006986 */ /* 0x0001e2000c101508 */
[----:B------:R-:W-:Y:S01]  /*6db10*/  VIADD R25, R29, UR14 ;  /* 0x0000000e1d197c36 */ /* 0x000fe20008000000 */
[----:B------:R-:W-:Y:S01]  /*6db20*/  ISETP.LT.AND P6, PT, R24, UR32, !P1 ;  /* 0x0000002018007c0c */ /* 0x000fe2000cfc1270 */
[----:B------:R-:W1:Y:S01]  /*6db30*/  LDCU UR14, c[0x0][0x398] ;  /* 0x00007300ff0e77ac */ /* 0x000e620008000800 */
[----:B------:R-:W-:Y:S01]  /*6db40*/  ISETP.GE.AND P4, PT, R0, UR13, PT ;  /* 0x0000000d00007c0c */ /* 0x000fe2000bf86270 */
[----:B------:R-:W-:Y:S01]  /*6db50*/  VIADD R0, R3, 0xfa ;  /* 0x000000fa03007836 */ /* 0x000fe20000000000 */
[----:B----4-:R-:W-:Y:S01]  /*6db60*/  PRMT R2, R7, 0x7632, R2 ;  /* 0x0000763207027816 */ /* 0x010fe20000000002 */
[C---:B------:R-:W-:Y:S01]  /*6db70*/  IMAD.WIDE R26, R25.reuse, 0x2, R16 ;  /* 0x00000002191a7825 */ /* 0x040fe200078e0210 */
[----:B------:R-:W-:Y:S01]  /*6db80*/  ISETP.LT.AND P1, PT, R28, UR26, !P1 ;  /* 0x0000001a1c007c0c */ /* 0x000fe2000cf21270 */
[----:B------:R-:W4:Y:S02]  /*6db90*/  LDCU UR13, c[0x0][0x398] ;  /* 0x00007300ff0d77ac */ /* 0x000f240008000800 */
[----:B--2---:R-:W-:-:S02]  /*6dba0*/  VIADD R29, R25, UR18 ;  /* 0x00000012191d7c36 */ /* 0x004fc40008000000 */
[----:B0-----:R-:W-:Y:S01]  /*6dbb0*/  IMAD.WIDE R4, R25, 0x2, R18 ;  /* 0x0000000219047825 */ /* 0x001fe200078e0212 */
[----:B------:R-:W-:Y:S01]  /*6dbc0*/  ISETP.GE.AND P3, PT, R0, UR23, PT ;  /* 0x0000001700007c0c */ /* 0x000fe2000bf66270 */
[----:B------:R3:W-:Y:S01]  /*6dbd0*/  @P5 STG.E.U16 desc[UR8][R26.64], R7 ;  /* 0x000000071a005986 */ /* 0x0007e2000c101508 */
[----:B------:R-:W-:Y:S01]  /*6dbe0*/  PRMT R6, R8, 0x7632, R6 ;  /* 0x0000763208067816 */ /* 0x000fe20000000006 */
[----:B------:R-:W-:Y:S01]  /*6dbf0*/  IMAD.WIDE R12, R29, 0x2, R16 ;  /* 0x000000021d0c7825 */ /* 0x000fe200078e0210 */
[----:B------:R-:W0:Y:S01]  /*6dc00*/  LDCU UR18, c[0x0][0x398] ;  /* 0x00007300ff1277ac */ /* 0x000e220008000800 */
[----:B------:R1:W-:Y:S02]  /*6dc10*/  @P2 STG.E.U16 desc[UR8][R4.64], R2 ;  /* 0x0000000204002986 */ /* 0x0003e4000c101508 */
[----:B------:R-:W-:Y:S01]  /*6dc20*/  VIADD R0, R3, 0xfb ;  /* 0x000000fb03007836 */ /* 0x000fe20000000000 */
[----:B------:R-:W-:Y:S01]  /*6dc30*/  ISETP.LT.AND P2, PT, R24, UR21, !P4 ;  /* 0x0000001518007c0c */ /* 0x000fe2000e741270 */
[----:B------:R2:W-:Y:S01]  /*6dc40*/  @P6 STG.E.U16 desc[UR8][R12.64], R8 ;  /* 0x000000080c006986 */ /* 0x0005e2000c101508 */
[----:B------:R-:W-:Y:S01]  /*6dc50*/  ISETP.LT.AND P4, PT, R28, UR27, !P4 ;  /* 0x0000001b1c007c0c */ /* 0x000fe2000e781270 */
[C---:B------:R-:W-:Y:S01]  /*6dc60*/  IMAD.WIDE R14, R29.reuse, 0x2, R18 ;  /* 0x000000021d0e7825 */ /* 0x040fe200078e0212 */
[----:B------:R-:W-:Y:S01]  /*6dc70*/  ISETP.GE.AND P5, PT, R0, UR11, PT ;  /* 0x0000000b00007c0c */ /* 0x000fe2000bfa6270 */
[----:B------:R-:W0:Y:S01]  /*6dc80*/  LDCU UR11, c[0x0][0x398] ;  /* 0x00007300ff0b77ac */ /* 0x000e220008000800 */
[----:B------:R-:W-:Y:S01]  /*6dc90*/  ISETP.LT.AND P6, PT, R24, UR31, !P3 ;  /* 0x0000001f18007c0c */ /* 0x000fe2000dfc1270 */
[----:B---3--:R-:W-:-:S02]  /*6dca0*/  VIADD R7, R29, UR7 ;  /* 0x000000071d077c36 */ /* 0x008fc40008000000 */
[----:B------:R-:W-:Y:S01]  /*6dcb0*/  VIADD R0, R3, 0xfc ;  /* 0x000000fc03007836 */ /* 0x000fe20000000000 */
[----:B------:R3:W-:Y:S01]  /*6dcc0*/  @P1 STG.E.U16 desc[UR8][R14.64], R6 ;  /* 0x000000060e001986 */ /* 0x0007e2000c101508 */
[C---:B------:R-:W-:Y:S01]  /*6dcd0*/  VIADD R25, R7.reuse, UR10 ;  /* 0x0000000a07197c36 */ /* 0x040fe20008000000 */
[----:B-1----:R-:W-:Y:S01]  /*6dce0*/  PRMT R2, R20, 0x7632, R2 ;  /* 0x0000763214027816 */ /* 0x002fe20000000002 */
[--C-:B------:R-:W-:Y:S01]  /*6dcf0*/  IMAD.WIDE R4, R7, 0x2, R16.reuse ;  /* 0x0000000207047825 */ /* 0x100fe200078e0210 */
[----:B------:R-:W-:Y:S01]  /*6dd00*/  ISETP.GE.AND P1, PT, R0, UR19, PT ;  /* 0x0000001300007c0c */ /* 0x000fe2000bf26270 */
[----:B------:R-:W1:Y:S02]  /*6dd10*/  LDCU UR10, c[0x0][0x398] ;  /* 0x00007300ff0a77ac */ /* 0x000e640008000800 */
[----:B------:R-:W-:Y:S02]  /*6dd20*/  VIADD R0, R3, 0xfd ;  /* 0x000000fd03007836 */ /* 0x000fe40000000000 */
[----:B--2---:R-:W-:Y:S01]  /*6dd30*/  IMAD.WIDE R12, R25, 0x2, R16 ;  /* 0x00000002190c7825 */ /* 0x004fe200078e0210 */
[----:B------:R-:W-:Y:S01]  /*6dd40*/  ISETP.LT.AND P3, PT, R28, UR33, !P3 ;  /* 0x000000211c007c0c */ /* 0x000fe2000df61270 */
[----:B------:R-:W2:Y:S02]  /*6dd50*/  LDCU UR7, c[0x0][0x3b8] ;  /* 0x00007700ff0777ac */ /* 0x000ea40008000800 */
[----:B---3--:R-:W-:Y:S01]  /*6dd60*/  IMAD.WIDE R6, R7, 0x2, R18 ;  /* 0x0000000207067825 */ /* 0x008fe200078e0212 */
[----:B------:R3:W-:Y:S01]  /*6dd70*/  @P2 STG.E.U16 desc[UR8][R4.64], R20 ;  /* 0x0000001404002986 */ /* 0x0007e2000c101508 */
[----:B------:R-:W-:Y:S01]  /*6dd80*/  ISETP.GE.AND P2, PT, R0, UR17, PT ;  /* 0x0000001100007c0c */ /* 0x000fe2000bf46270 */
[----:B------:R-:W0:Y:S02]  /*6dd90*/  LDCU UR17, c[0x0][0x398] ;  /* 0x00007300ff1177ac */ /* 0x000e240008000800 */
[----:B------:R1:W-:Y:S01]  /*6dda0*/  @P4 STG.E.U16 desc[UR8][R6.64], R2 ;  /* 0x0000000206004986 */ /* 0x0003e2000c101508 */
[----:B------:R-:W-:Y:S01]  /*6ddb0*/  ISETP.LT.AND P4, PT, R24, UR20, !P5 ;  /* 0x0000001418007c0c */ /* 0x000fe2000ef81270 */
[----:B------:R-:W-:Y:S01]  /*6ddc0*/  VIADD R15, R25, UR4 ;  /* 0x00000004190f7c36 */ /* 0x000fe20008000000 */
[----:B----4-:R-:W-:Y:S01]  /*6ddd0*/  ISETP.LT.AND P5, PT, R28, UR13, !P5 ;  /* 0x0000000d1c007c0c */ /* 0x010fe2000efa1270 */
[----:B------:R4:W-:Y:S01]  /*6dde0*/  @P6 STG.E.U16 desc[UR8][R12.64], R9 ;  /* 0x000000090c006986 */ /* 0x0009e2000c101508 */
[----:B------:R-:W-:Y:S01]  /*6ddf0*/  ISETP.LT.AND P6, PT, R24, UR22, !P1 ;  /* 0x0000001618007c0c */ /* 0x000fe2000cfc1270 */
[----:B------:R-:W-:Y:S01]  /*6de00*/  VIADD R0, R3, 0xfe ;  /* 0x000000fe03007836 */ /* 0x000fe20000000000 */
[----:B------:R-:W0:Y:S01]  /*6de10*/  LDCU UR4, c[0x0][0x3b8] ;  /* 0x00007700ff0477ac */ /* 0x000e220008000800 */
[----:B------:R-:W-:Y:S01]  /*6de20*/  VIADD R27, R15, UR5 ;  /* 0x000000050f1b7c36 */ /* 0x000fe20008000000 */
[----:B------:R-:W-:Y:S01]  /*6de30*/  PRMT R14, R9, 0x7632, R14 ;  /* 0x00007632090e7816 */ /* 0x000fe2000000000e */
[----:B---3--:R-:W-:-:S04]  /*6de40*/  IMAD.WIDE R4, R15, 0x2, R16 ;  /* 0x000000020f047825 */ /* 0x008fc800078e0210 */
[----:B-1----:R-:W-:Y:S01]  /*6de50*/  IMAD.WIDE R2, R25, 0x2, R18 ;  /* 0x0000000219027825 */ /* 0x002fe200078e0212 */
[----:B----4-:R-:W-:-:S03]  /*6de60*/  PRMT R12, R21, 0x7632, R12 ;  /* 0x00007632150c7816 */ /* 0x010fc6000000000c */
[----:B------:R-:W-:Y:S01]  /*6de70*/  IMAD.WIDE R6, R15, 0x2, R18 ;  /* 0x000000020f067825 */ /* 0x000fe200078e0212 */
[----:B------:R1:W-:Y:S03]  /*6de80*/  @P3 STG.E.U16 desc[UR8][R2.64], R14 ;  /* 0x0000000e02003986 */ /* 0x0003e6000c101508 */
[C---:B------:R-:W-:Y:S01]  /*6de90*/  IMAD.WIDE R8, R27.reuse, 0x2, R16 ;  /* 0x000000021b087825 */ /* 0x040fe200078e0210 */
[----:B------:R-:W-:Y:S01]  /*6dea0*/  @P4 STG.E.U16 desc[UR8][R4.64], R21 ;  /* 0x0000001504004986 */ /* 0x000fe2000c101508 */
[----:B------:R-:W-:Y:S02]  /*6deb0*/  ISETP.GE.AND P3, PT, R0, UR15, PT ;  /* 0x0000000f00007c0c */ /* 0x000fe4000bf66270 */
[----:B------:R-:W-:Y:S01]  /*6dec0*/  ISETP.LT.AND P1, PT, R28, UR14, !P1 ;  /* 0x0000000e1c007c0c */ /* 0x000fe2000cf21270 */
[----:B------:R-:W-:Y:S01]  /*6ded0*/  @P5 STG.E.U16 desc[UR8][R6.64], R12 ;  /* 0x0000000c06005986 */ /* 0x000fe2000c101508 */
[----:B------:R-:W-:-:S03]  /*6dee0*/  VIADD R13, R27, UR6 ;  /* 0x000000061b0d7c36 */ /* 0x000fc60008000000 */
[----:B------:R3:W-:Y:S01]  /*6def0*/  @P6 STG.E.U16 desc[UR8][R8.64], R10 ;  /* 0x0000000a08006986 */ /* 0x0007e2000c101508 */
[----:B0-----:R-:W-:Y:S02]  /*6df00*/  ISETP.LT.AND P6, PT, R24, UR11, !P2 ;  /* 0x0000000b18007c0c */ /* 0x001fe4000d7c1270 */
[----:B------:R-:W-:Y:S02]  /*6df10*/  ISETP.LT.AND P2, PT, R28, UR18, !P2 ;  /* 0x000000121c007c0c */ /* 0x000fe4000d741270 */
[----:B------:R-:W-:Y:S01]  /*6df20*/  ISETP.LT.AND P5, PT, R24, UR10, !P3 ;  /* 0x0000000a18007c0c */ /* 0x000fe2000dfa1270 */
[----:B--2---:R-:W-:Y:S01]  /*6df30*/  VIADD R15, R13, UR7 ;  /* 0x000000070d0f7c36 */ /* 0x004fe20008000000 */
[----:B------:R-:W-:Y:S02]  /*6df40*/  ISETP.LT.AND P3, PT, R28, UR17, !P3 ;  /* 0x000000111c007c0c */ /* 0x000fe4000df61270 */
[----:B------:R-:W-:Y:S02]  /*6df50*/  ISETP.LT.AND P4, PT, R24, UR16, !P0 ;  /* 0x0000001018007c0c */ /* 0x000fe4000c781270 */
[----:B------:R-:W-:Y:S01]  /*6df60*/  ISETP.LT.AND P0, PT, R28, UR12, !P0 ;  /* 0x0000000c1c007c0c */ /* 0x000fe2000c701270 */
[----:B-1----:R-:W-:Y:S01]  /*6df70*/  IMAD.WIDE R2, R27, 0x2, R18 ;  /* 0x000000021b027825 */ /* 0x002fe200078e0212 */
[----:B------:R-:W-:-:S02]  /*6df80*/  PRMT R0, R10, 0x7632, R0 ;  /* 0x000076320a007816 */ /* 0x000fc40000000000 */
[----:B---3--:R-:W-:Y:S01]  /*6df90*/  PRMT R10, R22, 0x7632, R10 ;  /* 0x00007632160a7816 */ /* 0x008fe2000000000a */
[----:B------:R-:W-:Y:S02]  /*6dfa0*/  VIADD R21, R15, UR4 ;  /* 0x000000040f157c36 */ /* 0x000fe40008000000 */
[----:B------:R-:W-:Y:S01]  /*6dfb0*/  IMAD.WIDE R4, R13, 0x2, R16 ;  /* 0x000000020d047825 */ /* 0x000fe200078e0210 */
[----:B------:R-:W-:-:S03]  /*6dfc0*/  PRMT R14, R11, 0x7632, R14 ;  /* 0x000076320b0e7816 */ /* 0x000fc6000000000e */
[----:B------:R-:W-:Y:S01]  /*6dfd0*/  IMAD.WIDE R6, R13, 0x2, R18 ;  /* 0x000000020d067825 */ /* 0x000fe200078e0212 */
[----:B------:R0:W-:Y:S03]  /*6dfe0*/  @P1 STG.E.U16 desc[UR8][R2.64], R0 ;  /* 0x0000000002001986 */ /* 0x0001e6000c101508 */
[C---:B------:R-:W-:Y:S01]  /*6dff0*/  IMAD.WIDE R8, R15.reuse, 0x2, R16 ;  /* 0x000000020f087825 */ /* 0x040fe200078e0210 */
[----:B------:R0:W-:Y:S03]  /*6e000*/  @P6 STG.E.U16 desc[UR8][R4.64], R22 ;  /* 0x0000001604006986 */ /* 0x0001e6000c101508 */
[----:B------:R-:W-:Y:S01]  /*6e010*/  IMAD.WIDE R12, R15, 0x2, R18 ;  /* 0x000000020f0c7825 */ /* 0x000fe200078e0212 */
[----:B------:R0:W-:Y:S03]  /*6e020*/  @P2 STG.E.U16 desc[UR8][R6.64], R10 ;  /* 0x0000000a06002986 */ /* 0x0001e6000c101508 */
[C---:B------:R-:W-:Y:S01]  /*6e030*/  IMAD.WIDE R16, R21.reuse, 0x2, R16 ;  /* 0x0000000215107825 */ /* 0x040fe200078e0210 */
[----:B------:R0:W-:Y:S04]  /*6e040*/  @P5 STG.E.U16 desc[UR8][R8.64], R11 ;  /* 0x0000000b08005986 */ /* 0x0001e8000c101508 */
[----:B------:R0:W-:Y:S01]  /*6e050*/  @P3 STG.E.U16 desc[UR8][R12.64], R14 ;  /* 0x0000000e0c003986 */ /* 0x0001e2000c101508 */
[----:B------:R-:W-:-:S03]  /*6e060*/  IMAD.WIDE R18, R21, 0x2, R18 ;  /* 0x0000000215127825 */ /* 0x000fc600078e0212 */
[----:B------:R0:W-:Y:S01]  /*6e070*/  @P4 STG.E.U16 desc[UR8][R16.64], R23 ;  /* 0x0000001710004986 */ /* 0x0001e2000c101508 */
[----:B------:R-:W-:Y:S05]  /*6e080*/  @!P0 EXIT ;  /* 0x000000000000894d */ /* 0x000fea0003800000 */
[----:B0-----:R-:W-:-:S05]  /*6e090*/  PRMT R9, R23, 0x7632, R9 ;  /* 0x0000763217097816 */ /* 0x001fca0000000009 */
[----:B------:R-:W-:Y:S01]  /*6e0a0*/  STG.E.U16 desc[UR8][R18.64], R9 ;  /* 0x0000000912007986 */ /* 0x000fe2000c101508 */
[----:B------:R-:W-:Y:S05]  /*6e0b0*/  EXIT ;  /* 0x000000000000794d */ /* 0x000fea0003800000 */
.L_x_3:
[----:B------:R-:W-:-:S00]  /*6e0c0*/  BRA `(.L_x_3) ;  /* 0xfffffffc00fc7947 */ /* 0x000fc0000383ffff */
[----:B------:R-:W-:-:S00]  /*6e0d0*/  NOP ;  /* 0x0000000000007918 */ /* 0x000fc00000000000 */
        /* <DEDUP_REMOVED lines=10> */
.L_x_4:


//--------------------- .nv.shared.matmul_kernel  --------------------------
	.section	.nv.shared.matmul_kernel,"aw",@nobits
	.sectionflags	@""
	.align	16
	.zero		1024


//--------------------- .nv.shared.reserved.0     --------------------------
	.section	.nv.shared.reserved.0,"aw",@nobits
	.weak		__nv_reservedSMEM_offset_0_alias
	.size		__nv_reservedSMEM_offset_0_alias, 0, 64
	.other		__nv_reservedSMEM_offset_0_alias,@"STO_CUDA_RESERVED_SHARED STV_DEFAULT"
__nv_reservedSMEM_offset_0_alias:
	.zero		0
	.zero		64


//--------------------- .nv.constant0.matmul_kernel --------------------------
	.section	.nv.constant0.matmul_kernel,"a",@progbits
	.sectionflags	@""
	.align	4
.nv.constant0.matmul_kernel:
	.zero		976


//--------------------- SYMBOLS --------------------------

	.type		.nv.reservedSmem.offset0,@object
	.size		.nv.reservedSmem.offset0,0x4
	.type		.nv.reservedSmem.cap,@object
	.size		.nv.reservedSmem.cap,0x4
